//
// Generated by NVIDIA NVVM Compiler
//
// Compiler Build ID: CL-36424714
// Cuda compilation tools, release 13.0, V13.0.88
// Based on NVVM 20.0.0
//

.version 9.0
.target sm_100
.address_size 64

	// .globl	_Z14check_AMR_facePiPKiS1_S1_ii
// _ZZN3cub18CUB_300001_SM_10006detail6reduce28DeviceReduceSingleTileKernelINS2_10policy_hubIijN4cuda3std3__44plusIiEEE10Policy1000EPiSC_jS9_iiNS7_10__identityEEEvT0_T1_T2_T3_T4_T6_E12temp_storage has been demoted
// _ZZN3cub18CUB_300001_SM_10006detail6reduce18DeviceReduceKernelINS2_10policy_hubIijN4cuda3std3__44plusIiEEE10Policy1000EPijS9_iNS7_10__identityEEEvT0_PT3_T1_NS0_13GridEvenShareISH_EET2_T4_E12temp_storage has been demoted
// _ZZN3cub18CUB_300001_SM_10006detail6reduce28DeviceReduceSingleTileKernelINS2_10policy_hubIijN4cuda3std3__44plusIiEEE10Policy1000EPiSC_iS9_iiNS7_10__identityEEEvT0_T1_T2_T3_T4_T6_E12temp_storage has been demoted
// _ZZN3cub18CUB_300001_SM_10006detail6reduce28DeviceReduceSingleTileKernelINS2_10policy_hubIiyN4cuda3std3__44plusIiEEE10Policy1000EPiSC_yS9_iiNS7_10__identityEEEvT0_T1_T2_T3_T4_T6_E12temp_storage has been demoted
// _ZZN3cub18CUB_300001_SM_10006detail6reduce18DeviceReduceKernelINS2_10policy_hubIiyN4cuda3std3__44plusIiEEE10Policy1000EPiyS9_iNS7_10__identityEEEvT0_PT3_T1_NS0_13GridEvenShareISH_EET2_T4_E12temp_storage has been demoted
// _ZZN3cub18CUB_300001_SM_10006detail6reduce28DeviceReduceSingleTileKernelINS2_10policy_hubIiyN4cuda3std3__44plusIiEEE10Policy1000EPiSC_iS9_iiNS7_10__identityEEEvT0_T1_T2_T3_T4_T6_E12temp_storage has been demoted
// _ZZN3cub18CUB_300001_SM_10006detail4scan16DeviceScanKernelINS2_10policy_hubIiiijN4cuda3std3__44plusIvEEE10Policy1000EPiSC_NS0_13ScanTileStateIiLb1EEES9_NS0_8NullTypeEjiLb0ESF_EEvT0_T1_T2_iT3_T4_T5_E12temp_storage has been demoted
// _ZZN3cub18CUB_300001_SM_10006detail4scan16DeviceScanKernelINS2_10policy_hubIiiimN4cuda3std3__44plusIvEEE10Policy1000EPiSC_NS0_13ScanTileStateIiLb1EEES9_NS0_8NullTypeEmiLb0ESF_EEvT0_T1_T2_iT3_T4_T5_E12temp_storage has been demoted
.global .align 1 .b8 _ZN34_INTERNAL_030a8ceb_4_k_cu_5db151e54cuda3std3__45__cpo5beginE[1];
.global .align 1 .b8 _ZN34_INTERNAL_030a8ceb_4_k_cu_5db151e54cuda3std3__45__cpo3endE[1];
.global .align 1 .b8 _ZN34_INTERNAL_030a8ceb_4_k_cu_5db151e54cuda3std3__45__cpo6cbeginE[1];
.global .align 1 .b8 _ZN34_INTERNAL_030a8ceb_4_k_cu_5db151e54cuda3std3__45__cpo4cendE[1];
.global .align 1 .b8 _ZN34_INTERNAL_030a8ceb_4_k_cu_5db151e54cuda3std3__45__cpo6rbeginE[1];
.global .align 1 .b8 _ZN34_INTERNAL_030a8ceb_4_k_cu_5db151e54cuda3std3__45__cpo4rendE[1];
.global .align 1 .b8 _ZN34_INTERNAL_030a8ceb_4_k_cu_5db151e54cuda3std3__45__cpo7crbeginE[1];
.global .align 1 .b8 _ZN34_INTERNAL_030a8ceb_4_k_cu_5db151e54cuda3std3__45__cpo5crendE[1];
.global .align 1 .b8 _ZN34_INTERNAL_030a8ceb_4_k_cu_5db151e54cuda3std3__436_GLOBAL__N__030a8ceb_4_k_cu_5db151e56ignoreE[1];
.global .align 1 .b8 _ZN34_INTERNAL_030a8ceb_4_k_cu_5db151e54cuda3std3__419piecewise_constructE[1];
.global .align 1 .b8 _ZN34_INTERNAL_030a8ceb_4_k_cu_5db151e54cuda3std3__48in_placeE[1];
.global .align 1 .b8 _ZN34_INTERNAL_030a8ceb_4_k_cu_5db151e54cuda3std3__420unreachable_sentinelE[1];
.global .align 1 .b8 _ZN34_INTERNAL_030a8ceb_4_k_cu_5db151e54cuda3std3__47nulloptE[1];
.global .align 1 .b8 _ZN34_INTERNAL_030a8ceb_4_k_cu_5db151e54cuda3std3__48unexpectE[1];
.global .align 1 .b8 _ZN34_INTERNAL_030a8ceb_4_k_cu_5db151e54cuda3std6ranges3__45__cpo4swapE[1];
.global .align 1 .b8 _ZN34_INTERNAL_030a8ceb_4_k_cu_5db151e54cuda3std6ranges3__45__cpo9iter_moveE[1];
.global .align 1 .b8 _ZN34_INTERNAL_030a8ceb_4_k_cu_5db151e54cuda3std6ranges3__45__cpo5beginE[1];
.global .align 1 .b8 _ZN34_INTERNAL_030a8ceb_4_k_cu_5db151e54cuda3std6ranges3__45__cpo3endE[1];
.global .align 1 .b8 _ZN34_INTERNAL_030a8ceb_4_k_cu_5db151e54cuda3std6ranges3__45__cpo6cbeginE[1];
.global .align 1 .b8 _ZN34_INTERNAL_030a8ceb_4_k_cu_5db151e54cuda3std6ranges3__45__cpo4cendE[1];
.global .align 1 .b8 _ZN34_INTERNAL_030a8ceb_4_k_cu_5db151e54cuda3std6ranges3__45__cpo7advanceE[1];
.global .align 1 .b8 _ZN34_INTERNAL_030a8ceb_4_k_cu_5db151e54cuda3std6ranges3__45__cpo9iter_swapE[1];
.global .align 1 .b8 _ZN34_INTERNAL_030a8ceb_4_k_cu_5db151e54cuda3std6ranges3__45__cpo4nextE[1];
.global .align 1 .b8 _ZN34_INTERNAL_030a8ceb_4_k_cu_5db151e54cuda3std6ranges3__45__cpo4prevE[1];
.global .align 1 .b8 _ZN34_INTERNAL_030a8ceb_4_k_cu_5db151e54cuda3std6ranges3__45__cpo4dataE[1];
.global .align 1 .b8 _ZN34_INTERNAL_030a8ceb_4_k_cu_5db151e54cuda3std6ranges3__45__cpo5cdataE[1];
.global .align 1 .b8 _ZN34_INTERNAL_030a8ceb_4_k_cu_5db151e54cuda3std6ranges3__45__cpo4sizeE[1];
.global .align 1 .b8 _ZN34_INTERNAL_030a8ceb_4_k_cu_5db151e54cuda3std6ranges3__45__cpo5ssizeE[1];
.global .align 1 .b8 _ZN34_INTERNAL_030a8ceb_4_k_cu_5db151e54cuda3std6ranges3__45__cpo8distanceE[1];
.global .align 1 .b8 _ZN34_INTERNAL_030a8ceb_4_k_cu_5db151e56thrust24THRUST_300001_SM_1000_NS8cuda_cub3parE[1];
.global .align 1 .b8 _ZN34_INTERNAL_030a8ceb_4_k_cu_5db151e56thrust24THRUST_300001_SM_1000_NS8cuda_cub10par_nosyncE[1];
.global .align 1 .b8 _ZN34_INTERNAL_030a8ceb_4_k_cu_5db151e56thrust24THRUST_300001_SM_1000_NS6system6detail10sequential3seqE[1];
.global .align 1 .b8 _ZN34_INTERNAL_030a8ceb_4_k_cu_5db151e56thrust24THRUST_300001_SM_1000_NS6system3cpp3parE[1];
.global .align 1 .b8 _ZN34_INTERNAL_030a8ceb_4_k_cu_5db151e56thrust24THRUST_300001_SM_1000_NS12placeholders2_1E[1];
.global .align 1 .b8 _ZN34_INTERNAL_030a8ceb_4_k_cu_5db151e56thrust24THRUST_300001_SM_1000_NS12placeholders2_2E[1];
.global .align 1 .b8 _ZN34_INTERNAL_030a8ceb_4_k_cu_5db151e56thrust24THRUST_300001_SM_1000_NS12placeholders2_3E[1];
.global .align 1 .b8 _ZN34_INTERNAL_030a8ceb_4_k_cu_5db151e56thrust24THRUST_300001_SM_1000_NS12placeholders2_4E[1];
.global .align 1 .b8 _ZN34_INTERNAL_030a8ceb_4_k_cu_5db151e56thrust24THRUST_300001_SM_1000_NS12placeholders2_5E[1];
.global .align 1 .b8 _ZN34_INTERNAL_030a8ceb_4_k_cu_5db151e56thrust24THRUST_300001_SM_1000_NS12placeholders2_6E[1];
.global .align 1 .b8 _ZN34_INTERNAL_030a8ceb_4_k_cu_5db151e56thrust24THRUST_300001_SM_1000_NS12placeholders2_7E[1];
.global .align 1 .b8 _ZN34_INTERNAL_030a8ceb_4_k_cu_5db151e56thrust24THRUST_300001_SM_1000_NS12placeholders2_8E[1];
.global .align 1 .b8 _ZN34_INTERNAL_030a8ceb_4_k_cu_5db151e56thrust24THRUST_300001_SM_1000_NS12placeholders2_9E[1];
.global .align 1 .b8 _ZN34_INTERNAL_030a8ceb_4_k_cu_5db151e56thrust24THRUST_300001_SM_1000_NS12placeholders3_10E[1];
.global .align 1 .b8 _ZN34_INTERNAL_030a8ceb_4_k_cu_5db151e56thrust24THRUST_300001_SM_1000_NS3seqE[1];
.global .align 1 .b8 _ZN34_INTERNAL_030a8ceb_4_k_cu_5db151e56thrust24THRUST_300001_SM_1000_NS6deviceE[1];

.visible .entry _Z14check_AMR_facePiPKiS1_S1_ii(
	.param .u64 .ptr .align 1 _Z14check_AMR_facePiPKiS1_S1_ii_param_0,
	.param .u64 .ptr .align 1 _Z14check_AMR_facePiPKiS1_S1_ii_param_1,
	.param .u64 .ptr .align 1 _Z14check_AMR_facePiPKiS1_S1_ii_param_2,
	.param .u64 .ptr .align 1 _Z14check_AMR_facePiPKiS1_S1_ii_param_3,
	.param .u32 _Z14check_AMR_facePiPKiS1_S1_ii_param_4,
	.param .u32 _Z14check_AMR_facePiPKiS1_S1_ii_param_5
)
{
	.reg .pred 	%p<6>;
	.reg .b32 	%r<17>;
	.reg .b64 	%rd<23>;

	ld.param.u64 	%rd5, [_Z14check_AMR_facePiPKiS1_S1_ii_param_0];
	ld.param.u64 	%rd6, [_Z14check_AMR_facePiPKiS1_S1_ii_param_1];
	ld.param.u64 	%rd3, [_Z14check_AMR_facePiPKiS1_S1_ii_param_2];
	ld.param.u64 	%rd4, [_Z14check_AMR_facePiPKiS1_S1_ii_param_3];
	ld.param.u32 	%r6, [_Z14check_AMR_facePiPKiS1_S1_ii_param_4];
	ld.param.u32 	%r5, [_Z14check_AMR_facePiPKiS1_S1_ii_param_5];
	cvta.to.global.u64 	%rd1, %rd5;
	cvta.to.global.u64 	%rd2, %rd6;
	mov.u32 	%r7, %ctaid.x;
	mov.u32 	%r8, %ntid.x;
	mov.u32 	%r9, %tid.x;
	mad.lo.s32 	%r1, %r7, %r8, %r9;
	setp.ge.s32 	%p1, %r1, %r6;
	@%p1 bra 	$L__BB0_6;
	cvta.to.global.u64 	%rd7, %rd3;
	mul.wide.s32 	%rd8, %r1, 4;
	add.s64 	%rd9, %rd7, %rd8;
	ld.global.u32 	%r2, [%rd9];
	setp.ge.s32 	%p2, %r1, %r5;
	@%p2 bra 	$L__BB0_5;
	mul.wide.s32 	%rd14, %r2, 4;
	add.s64 	%rd15, %rd2, %rd14;
	ld.global.u32 	%r13, [%rd15];
	setp.eq.s32 	%p4, %r13, 1;
	mov.b32 	%r16, 1;
	@%p4 bra 	$L__BB0_4;
	cvta.to.global.u64 	%rd16, %rd4;
	add.s64 	%rd18, %rd16, %rd8;
	ld.global.u32 	%r14, [%rd18];
	mul.wide.s32 	%rd19, %r14, 4;
	add.s64 	%rd20, %rd2, %rd19;
	ld.global.u32 	%r15, [%rd20];
	setp.eq.s32 	%p5, %r15, 1;
	selp.u32 	%r16, 1, 0, %p5;
$L__BB0_4:
	add.s64 	%rd22, %rd1, %rd8;
	st.global.u32 	[%rd22], %r16;
	bra.uni 	$L__BB0_6;
$L__BB0_5:
	mul.wide.s32 	%rd10, %r2, 4;
	add.s64 	%rd11, %rd2, %rd10;
	ld.global.u32 	%r10, [%rd11];
	setp.eq.s32 	%p3, %r10, 1;
	selp.u32 	%r11, 1, 0, %p3;
	add.s64 	%rd13, %rd1, %rd8;
	st.global.u32 	[%rd13], %r11;
$L__BB0_6:
	ret;

}
	// .globl	_Z23update_AMR_point_vertexP4int4P7double3PKS1_PiPKS_ii
.visible .entry _Z23update_AMR_point_vertexP4int4P7double3PKS1_PiPKS_ii(
	.param .u64 .ptr .align 1 _Z23update_AMR_point_vertexP4int4P7double3PKS1_PiPKS_ii_param_0,
	.param .u64 .ptr .align 1 _Z23update_AMR_point_vertexP4int4P7double3PKS1_PiPKS_ii_param_1,
	.param .u64 .ptr .align 1 _Z23update_AMR_point_vertexP4int4P7double3PKS1_PiPKS_ii_param_2,
	.param .u64 .ptr .align 1 _Z23update_AMR_point_vertexP4int4P7double3PKS1_PiPKS_ii_param_3,
	.param .u64 .ptr .align 1 _Z23update_AMR_point_vertexP4int4P7double3PKS1_PiPKS_ii_param_4,
	.param .u32 _Z23update_AMR_point_vertexP4int4P7double3PKS1_PiPKS_ii_param_5,
	.param .u32 _Z23update_AMR_point_vertexP4int4P7double3PKS1_PiPKS_ii_param_6
)
{
	.reg .pred 	%p<3>;
	.reg .b32 	%r<33>;
	.reg .b64 	%rd<46>;
	.reg .b64 	%fd<73>;

	ld.param.u64 	%rd2, [_Z23update_AMR_point_vertexP4int4P7double3PKS1_PiPKS_ii_param_1];
	ld.param.u64 	%rd4, [_Z23update_AMR_point_vertexP4int4P7double3PKS1_PiPKS_ii_param_3];
	ld.param.u64 	%rd5, [_Z23update_AMR_point_vertexP4int4P7double3PKS1_PiPKS_ii_param_4];
	ld.param.u32 	%r2, [_Z23update_AMR_point_vertexP4int4P7double3PKS1_PiPKS_ii_param_5];
	ld.param.u32 	%r3, [_Z23update_AMR_point_vertexP4int4P7double3PKS1_PiPKS_ii_param_6];
	mov.u32 	%r4, %ctaid.x;
	mov.u32 	%r5, %ntid.x;
	mov.u32 	%r6, %tid.x;
	mad.lo.s32 	%r1, %r4, %r5, %r6;
	setp.ge.s32 	%p1, %r1, %r2;
	@%p1 bra 	$L__BB1_3;
	cvta.to.global.u64 	%rd6, %rd4;
	mul.wide.s32 	%rd7, %r1, 4;
	add.s64 	%rd8, %rd6, %rd7;
	ld.global.u32 	%r7, [%rd8];
	setp.lt.s32 	%p2, %r7, 1;
	@%p2 bra 	$L__BB1_3;
	ld.param.u64 	%rd45, [_Z23update_AMR_point_vertexP4int4P7double3PKS1_PiPKS_ii_param_2];
	ld.param.u64 	%rd44, [_Z23update_AMR_point_vertexP4int4P7double3PKS1_PiPKS_ii_param_0];
	cvta.to.global.u64 	%rd9, %rd44;
	cvta.to.global.u64 	%rd10, %rd45;
	cvta.to.global.u64 	%rd11, %rd5;
	mul.wide.s32 	%rd12, %r1, 16;
	add.s64 	%rd13, %rd11, %rd12;
	ld.global.v2.u32 	{%r8, %r9}, [%rd13];
	mul.wide.s32 	%rd14, %r8, 24;
	add.s64 	%rd15, %rd10, %rd14;
	ld.global.f64 	%fd1, [%rd15];
	ld.global.f64 	%fd2, [%rd15+8];
	ld.global.f64 	%fd3, [%rd15+16];
	mul.wide.s32 	%rd16, %r9, 24;
	add.s64 	%rd17, %rd10, %rd16;
	ld.global.f64 	%fd4, [%rd17];
	ld.global.f64 	%fd5, [%rd17+8];
	ld.global.f64 	%fd6, [%rd17+16];
	add.f64 	%fd7, %fd1, %fd4;
	add.f64 	%fd8, %fd2, %fd5;
	add.f64 	%fd9, %fd3, %fd6;
	mul.f64 	%fd10, %fd7, 0d3FE0000000000000;
	mul.f64 	%fd11, %fd8, 0d3FE0000000000000;
	mul.f64 	%fd12, %fd9, 0d3FE0000000000000;
	cvta.to.global.u64 	%rd18, %rd2;
	mul.wide.s32 	%rd19, %r3, 24;
	add.s64 	%rd20, %rd18, %rd19;
	st.global.f64 	[%rd20], %fd10;
	st.global.f64 	[%rd20+8], %fd11;
	st.global.f64 	[%rd20+16], %fd12;
	.pragma "used_bytes_mask 3855";
	ld.global.v4.u32 	{%r10, %r11, %r12, %r13}, [%rd13];
	mul.wide.s32 	%rd21, %r10, 24;
	add.s64 	%rd22, %rd10, %rd21;
	ld.global.f64 	%fd13, [%rd22];
	ld.global.f64 	%fd14, [%rd22+8];
	ld.global.f64 	%fd15, [%rd22+16];
	mul.wide.s32 	%rd23, %r12, 24;
	add.s64 	%rd24, %rd10, %rd23;
	ld.global.f64 	%fd16, [%rd24];
	ld.global.f64 	%fd17, [%rd24+8];
	ld.global.f64 	%fd18, [%rd24+16];
	add.f64 	%fd19, %fd13, %fd16;
	add.f64 	%fd20, %fd14, %fd17;
	add.f64 	%fd21, %fd15, %fd18;
	mul.f64 	%fd22, %fd19, 0d3FE0000000000000;
	mul.f64 	%fd23, %fd20, 0d3FE0000000000000;
	mul.f64 	%fd24, %fd21, 0d3FE0000000000000;
	add.s32 	%r14, %r3, 1;
	st.global.f64 	[%rd20+24], %fd22;
	st.global.f64 	[%rd20+32], %fd23;
	st.global.f64 	[%rd20+40], %fd24;
	.pragma "used_bytes_mask 61455";
	ld.global.v4.u32 	{%r15, %r16, %r17, %r18}, [%rd13];
	mul.wide.s32 	%rd25, %r15, 24;
	add.s64 	%rd26, %rd10, %rd25;
	ld.global.f64 	%fd25, [%rd26];
	ld.global.f64 	%fd26, [%rd26+8];
	ld.global.f64 	%fd27, [%rd26+16];
	mul.wide.s32 	%rd27, %r18, 24;
	add.s64 	%rd28, %rd10, %rd27;
	ld.global.f64 	%fd28, [%rd28];
	ld.global.f64 	%fd29, [%rd28+8];
	ld.global.f64 	%fd30, [%rd28+16];
	add.f64 	%fd31, %fd25, %fd28;
	add.f64 	%fd32, %fd26, %fd29;
	add.f64 	%fd33, %fd27, %fd30;
	mul.f64 	%fd34, %fd31, 0d3FE0000000000000;
	mul.f64 	%fd35, %fd32, 0d3FE0000000000000;
	mul.f64 	%fd36, %fd33, 0d3FE0000000000000;
	add.s32 	%r19, %r3, 2;
	st.global.f64 	[%rd20+48], %fd34;
	st.global.f64 	[%rd20+56], %fd35;
	st.global.f64 	[%rd20+64], %fd36;
	ld.global.u32 	%r20, [%rd13+4];
	mul.wide.s32 	%rd29, %r20, 24;
	add.s64 	%rd30, %rd10, %rd29;
	ld.global.f64 	%fd37, [%rd30];
	ld.global.f64 	%fd38, [%rd30+8];
	ld.global.f64 	%fd39, [%rd30+16];
	ld.global.u32 	%r21, [%rd13+8];
	mul.wide.s32 	%rd31, %r21, 24;
	add.s64 	%rd32, %rd10, %rd31;
	ld.global.f64 	%fd40, [%rd32];
	ld.global.f64 	%fd41, [%rd32+8];
	ld.global.f64 	%fd42, [%rd32+16];
	add.f64 	%fd43, %fd37, %fd40;
	add.f64 	%fd44, %fd38, %fd41;
	add.f64 	%fd45, %fd39, %fd42;
	mul.f64 	%fd46, %fd43, 0d3FE0000000000000;
	mul.f64 	%fd47, %fd44, 0d3FE0000000000000;
	mul.f64 	%fd48, %fd45, 0d3FE0000000000000;
	add.s32 	%r22, %r3, 3;
	st.global.f64 	[%rd20+72], %fd46;
	st.global.f64 	[%rd20+80], %fd47;
	st.global.f64 	[%rd20+88], %fd48;
	ld.global.u32 	%r23, [%rd13+4];
	mul.wide.s32 	%rd33, %r23, 24;
	add.s64 	%rd34, %rd10, %rd33;
	ld.global.f64 	%fd49, [%rd34];
	ld.global.f64 	%fd50, [%rd34+8];
	ld.global.f64 	%fd51, [%rd34+16];
	ld.global.u32 	%r24, [%rd13+12];
	mul.wide.s32 	%rd35, %r24, 24;
	add.s64 	%rd36, %rd10, %rd35;
	ld.global.f64 	%fd52, [%rd36];
	ld.global.f64 	%fd53, [%rd36+8];
	ld.global.f64 	%fd54, [%rd36+16];
	add.f64 	%fd55, %fd49, %fd52;
	add.f64 	%fd56, %fd50, %fd53;
	add.f64 	%fd57, %fd51, %fd54;
	mul.f64 	%fd58, %fd55, 0d3FE0000000000000;
	mul.f64 	%fd59, %fd56, 0d3FE0000000000000;
	mul.f64 	%fd60, %fd57, 0d3FE0000000000000;
	add.s32 	%r25, %r3, 4;
	st.global.f64 	[%rd20+96], %fd58;
	st.global.f64 	[%rd20+104], %fd59;
	st.global.f64 	[%rd20+112], %fd60;
	ld.global.v2.u32 	{%r26, %r27}, [%rd13+8];
	mul.wide.s32 	%rd37, %r26, 24;
	add.s64 	%rd38, %rd10, %rd37;
	ld.global.f64 	%fd61, [%rd38];
	ld.global.f64 	%fd62, [%rd38+8];
	ld.global.f64 	%fd63, [%rd38+16];
	mul.wide.s32 	%rd39, %r27, 24;
	add.s64 	%rd40, %rd10, %rd39;
	ld.global.f64 	%fd64, [%rd40];
	ld.global.f64 	%fd65, [%rd40+8];
	ld.global.f64 	%fd66, [%rd40+16];
	add.f64 	%fd67, %fd61, %fd64;
	add.f64 	%fd68, %fd62, %fd65;
	add.f64 	%fd69, %fd63, %fd66;
	mul.f64 	%fd70, %fd67, 0d3FE0000000000000;
	mul.f64 	%fd71, %fd68, 0d3FE0000000000000;
	mul.f64 	%fd72, %fd69, 0d3FE0000000000000;
	add.s32 	%r28, %r3, 5;
	st.global.f64 	[%rd20+120], %fd70;
	st.global.f64 	[%rd20+128], %fd71;
	st.global.f64 	[%rd20+136], %fd72;
	ld.global.u32 	%r29, [%rd13];
	add.s64 	%rd41, %rd9, %rd12;
	st.global.v4.u32 	[%rd41], {%r29, %r3, %r14, %r19};
	ld.global.u32 	%r30, [%rd13+4];
	mul.wide.s32 	%rd42, %r2, 16;
	add.s64 	%rd43, %rd9, %rd42;
	st.global.v4.u32 	[%rd43], {%r3, %r30, %r22, %r25};
	ld.global.u32 	%r31, [%rd13+8];
	st.global.v4.u32 	[%rd43+16], {%r14, %r22, %r31, %r28};
	ld.global.u32 	%r32, [%rd13+12];
	st.global.v4.u32 	[%rd43+32], {%r19, %r25, %r28, %r32};
	st.global.v4.u32 	[%rd43+48], {%r3, %r22, %r14, %r25};
	st.global.v4.u32 	[%rd43+64], {%r3, %r25, %r14, %r19};
	st.global.v4.u32 	[%rd43+80], {%r14, %r25, %r28, %r19};
	st.global.v4.u32 	[%rd43+96], {%r14, %r22, %r28, %r25};
$L__BB1_3:
	ret;

}
	// .globl	_Z23update_AMR_face_in_facePiS_PKiS1_S1_S1_PK4int3PK4int4PK7double3iiiii
.visible .entry _Z23update_AMR_face_in_facePiS_PKiS1_S1_S1_PK4int3PK4int4PK7double3iiiii(
	.param .u64 .ptr .align 1 _Z23update_AMR_face_in_facePiS_PKiS1_S1_S1_PK4int3PK4int4PK7double3iiiii_param_0,
	.param .u64 .ptr .align 1 _Z23update_AMR_face_in_facePiS_PKiS1_S1_S1_PK4int3PK4int4PK7double3iiiii_param_1,
	.param .u64 .ptr .align 1 _Z23update_AMR_face_in_facePiS_PKiS1_S1_S1_PK4int3PK4int4PK7double3iiiii_param_2,
	.param .u64 .ptr .align 1 _Z23update_AMR_face_in_facePiS_PKiS1_S1_S1_PK4int3PK4int4PK7double3iiiii_param_3,
	.param .u64 .ptr .align 1 _Z23update_AMR_face_in_facePiS_PKiS1_S1_S1_PK4int3PK4int4PK7double3iiiii_param_4,
	.param .u64 .ptr .align 1 _Z23update_AMR_face_in_facePiS_PKiS1_S1_S1_PK4int3PK4int4PK7double3iiiii_param_5,
	.param .u64 .ptr .align 1 _Z23update_AMR_face_in_facePiS_PKiS1_S1_S1_PK4int3PK4int4PK7double3iiiii_param_6,
	.param .u64 .ptr .align 1 _Z23update_AMR_face_in_facePiS_PKiS1_S1_S1_PK4int3PK4int4PK7double3iiiii_param_7,
	.param .u64 .ptr .align 1 _Z23update_AMR_face_in_facePiS_PKiS1_S1_S1_PK4int3PK4int4PK7double3iiiii_param_8,
	.param .u32 _Z23update_AMR_face_in_facePiS_PKiS1_S1_S1_PK4int3PK4int4PK7double3iiiii_param_9,
	.param .u32 _Z23update_AMR_face_in_facePiS_PKiS1_S1_S1_PK4int3PK4int4PK7double3iiiii_param_10,
	.param .u32 _Z23update_AMR_face_in_facePiS_PKiS1_S1_S1_PK4int3PK4int4PK7double3iiiii_param_11,
	.param .u32 _Z23update_AMR_face_in_facePiS_PKiS1_S1_S1_PK4int3PK4int4PK7double3iiiii_param_12,
	.param .u32 _Z23update_AMR_face_in_facePiS_PKiS1_S1_S1_PK4int3PK4int4PK7double3iiiii_param_13
)
{
	.reg .pred 	%p<35>;
	.reg .b32 	%r<150>;
	.reg .b64 	%rd<56>;

	ld.param.u64 	%rd12, [_Z23update_AMR_face_in_facePiS_PKiS1_S1_S1_PK4int3PK4int4PK7double3iiiii_param_0];
	ld.param.u64 	%rd13, [_Z23update_AMR_face_in_facePiS_PKiS1_S1_S1_PK4int3PK4int4PK7double3iiiii_param_1];
	ld.param.u64 	%rd7, [_Z23update_AMR_face_in_facePiS_PKiS1_S1_S1_PK4int3PK4int4PK7double3iiiii_param_2];
	ld.param.u64 	%rd8, [_Z23update_AMR_face_in_facePiS_PKiS1_S1_S1_PK4int3PK4int4PK7double3iiiii_param_3];
	ld.param.u64 	%rd9, [_Z23update_AMR_face_in_facePiS_PKiS1_S1_S1_PK4int3PK4int4PK7double3iiiii_param_4];
	ld.param.u64 	%rd10, [_Z23update_AMR_face_in_facePiS_PKiS1_S1_S1_PK4int3PK4int4PK7double3iiiii_param_5];
	ld.param.u64 	%rd11, [_Z23update_AMR_face_in_facePiS_PKiS1_S1_S1_PK4int3PK4int4PK7double3iiiii_param_6];
	ld.param.u64 	%rd14, [_Z23update_AMR_face_in_facePiS_PKiS1_S1_S1_PK4int3PK4int4PK7double3iiiii_param_7];
	ld.param.u32 	%r87, [_Z23update_AMR_face_in_facePiS_PKiS1_S1_S1_PK4int3PK4int4PK7double3iiiii_param_9];
	ld.param.u32 	%r7, [_Z23update_AMR_face_in_facePiS_PKiS1_S1_S1_PK4int3PK4int4PK7double3iiiii_param_11];
	cvta.to.global.u64 	%rd1, %rd12;
	cvta.to.global.u64 	%rd2, %rd13;
	cvta.to.global.u64 	%rd3, %rd14;
	mov.u32 	%r89, %ctaid.x;
	mov.u32 	%r90, %ntid.x;
	mov.u32 	%r91, %tid.x;
	mad.lo.s32 	%r1, %r89, %r90, %r91;
	setp.ge.s32 	%p1, %r1, %r7;
	@%p1 bra 	$L__BB2_51;
	cvta.to.global.u64 	%rd15, %rd10;
	setp.eq.s32 	%p2, %r1, 0;
	mul.wide.s32 	%rd16, %r1, 4;
	add.s64 	%rd4, %rd15, %rd16;
	mov.b32 	%r125, 0;
	@%p2 bra 	$L__BB2_3;
	ld.global.u32 	%r125, [%rd4+-4];
$L__BB2_3:
	ld.global.u32 	%r93, [%rd4];
	setp.le.s32 	%p3, %r93, %r125;
	@%p3 bra 	$L__BB2_51;
	setp.eq.s32 	%p4, %r1, 0;
	cvta.to.global.u64 	%rd17, %rd7;
	add.s64 	%rd19, %rd17, %rd16;
	ld.global.u32 	%r4, [%rd19];
	cvta.to.global.u64 	%rd20, %rd8;
	add.s64 	%rd21, %rd20, %rd16;
	ld.global.u32 	%r5, [%rd21];
	@%p4 bra 	$L__BB2_6;
	ld.global.u32 	%r94, [%rd4+-4];
	mad.lo.s32 	%r7, %r94, 3, %r7;
$L__BB2_6:
	cvta.to.global.u64 	%rd22, %rd9;
	mul.wide.s32 	%rd23, %r4, 4;
	add.s64 	%rd24, %rd22, %rd23;
	ld.global.u32 	%r8, [%rd24];
	mul.wide.s32 	%rd25, %r5, 4;
	add.s64 	%rd26, %rd22, %rd25;
	ld.global.u32 	%r9, [%rd26];
	cvta.to.global.u64 	%rd27, %rd11;
	mul.wide.s32 	%rd28, %r1, 12;
	add.s64 	%rd29, %rd27, %rd28;
	ld.global.u32 	%r96, [%rd29];
	ld.global.u32 	%r97, [%rd29+4];
	ld.global.u32 	%r98, [%rd29+8];
	mul.wide.s32 	%rd30, %r4, 16;
	add.s64 	%rd5, %rd3, %rd30;
	ld.global.v4.u32 	{%r99, %r100, %r101, %r102}, [%rd5];
	add.s32 	%r103, %r97, %r96;
	add.s32 	%r10, %r103, %r98;
	add.s32 	%r104, %r100, %r99;
	add.s32 	%r105, %r104, %r101;
	add.s32 	%r11, %r102, %r104;
	add.s32 	%r106, %r101, %r99;
	add.s32 	%r12, %r106, %r102;
	setp.eq.s32 	%p5, %r10, %r105;
	mov.b32 	%r14, 0;
	@%p5 bra 	$L__BB2_9;
	setp.eq.s32 	%p6, %r10, %r11;
	mov.b32 	%r14, 1;
	@%p6 bra 	$L__BB2_9;
	setp.eq.s32 	%p7, %r10, %r12;
	selp.b32 	%r14, 2, 3, %p7;
$L__BB2_9:
	mul.wide.s32 	%rd31, %r5, 16;
	add.s64 	%rd6, %rd3, %rd31;
	ld.global.v4.u32 	{%r109, %r110, %r111, %r112}, [%rd6];
	add.s32 	%r113, %r110, %r109;
	add.s32 	%r114, %r113, %r111;
	add.s32 	%r15, %r112, %r113;
	add.s32 	%r115, %r111, %r109;
	add.s32 	%r16, %r115, %r112;
	setp.eq.s32 	%p8, %r10, %r114;
	mov.b32 	%r18, 0;
	@%p8 bra 	$L__BB2_12;
	setp.eq.s32 	%p9, %r10, %r15;
	mov.b32 	%r18, 1;
	@%p9 bra 	$L__BB2_12;
	setp.eq.s32 	%p10, %r10, %r16;
	selp.b32 	%r18, 2, 3, %p10;
$L__BB2_12:
	min.s32 	%r117, %r8, %r9;
	setp.lt.s32 	%p11, %r117, 1;
	@%p11 bra 	$L__BB2_33;
	setp.gt.s32 	%p20, %r14, 1;
	@%p20 bra 	$L__BB2_18;
	setp.eq.s32 	%p22, %r14, 0;
	@%p22 bra 	$L__BB2_15;
	bra.uni 	$L__BB2_16;
$L__BB2_15:
	add.s32 	%r131, %r87, 1;
	add.s32 	%r130, %r87, 3;
	mov.u32 	%r132, %r87;
	bra.uni 	$L__BB2_20;
$L__BB2_16:
	add.s32 	%r131, %r87, 2;
	add.s32 	%r130, %r87, 4;
	mov.u32 	%r132, %r87;
	bra.uni 	$L__BB2_20;
$L__BB2_17:
	add.s32 	%r130, %r87, 5;
	bra.uni 	$L__BB2_20;
$L__BB2_18:
	add.s32 	%r132, %r87, 1;
	add.s32 	%r131, %r87, 2;
	setp.eq.s32 	%p21, %r14, 2;
	@%p21 bra 	$L__BB2_17;
	add.s32 	%r130, %r87, 6;
	mov.u32 	%r4, %r87;
$L__BB2_20:
	mul.wide.s32 	%rd44, %r7, 4;
	add.s64 	%rd45, %rd1, %rd44;
	st.global.u32 	[%rd45], %r132;
	st.global.u32 	[%rd45+4], %r131;
	st.global.u32 	[%rd45+8], %r130;
	add.s64 	%rd47, %rd1, %rd16;
	st.global.u32 	[%rd47], %r4;
	setp.gt.s32 	%p23, %r18, 1;
	@%p23 bra 	$L__BB2_25;
	setp.eq.s32 	%p25, %r18, 0;
	@%p25 bra 	$L__BB2_22;
	bra.uni 	$L__BB2_23;
$L__BB2_22:
	add.s32 	%r135, %r87, 1;
	add.s32 	%r134, %r87, 3;
	bra.uni 	$L__BB2_27;
$L__BB2_23:
	add.s32 	%r135, %r87, 2;
	add.s32 	%r134, %r87, 4;
	bra.uni 	$L__BB2_27;
$L__BB2_24:
	add.s32 	%r37, %r87, 1;
	add.s32 	%r135, %r87, 2;
	add.s32 	%r134, %r87, 5;
	mov.u32 	%r87, %r37;
	bra.uni 	$L__BB2_27;
$L__BB2_25:
	setp.eq.s32 	%p24, %r18, 2;
	@%p24 bra 	$L__BB2_24;
	add.s32 	%r40, %r87, 1;
	add.s32 	%r135, %r87, 2;
	add.s32 	%r134, %r87, 6;
	mov.u32 	%r5, %r87;
	mov.u32 	%r87, %r40;
$L__BB2_27:
	ld.global.u32 	%r138, [%rd5+4];
	ld.global.v2.u32 	{%r48, %r49}, [%rd5+8];
	ld.global.v4.u32 	{%r139, %r51, %r141, %r53}, [%rd6];
	setp.gt.s32 	%p26, %r14, 1;
	@%p26 bra 	$L__BB2_30;
	setp.eq.s32 	%p28, %r14, 0;
	mov.u32 	%r137, %r48;
	mov.u32 	%r140, %r141;
	mov.u32 	%r141, %r51;
	@%p28 bra 	$L__BB2_32;
	mov.u32 	%r137, %r49;
	mov.u32 	%r140, %r53;
	mov.u32 	%r141, %r51;
	bra.uni 	$L__BB2_32;
$L__BB2_30:
	setp.eq.s32 	%p27, %r14, 2;
	mov.u32 	%r137, %r49;
	mov.u32 	%r138, %r48;
	mov.u32 	%r140, %r53;
	@%p27 bra 	$L__BB2_32;
	mov.u32 	%r137, %r49;
	mov.u32 	%r138, %r48;
	mov.u32 	%r139, %r51;
	mov.u32 	%r140, %r53;
$L__BB2_32:
	add.s32 	%r118, %r7, 1;
	setp.eq.s32 	%p29, %r141, %r138;
	setp.eq.s32 	%p30, %r141, %r137;
	selp.b32 	%r119, %r118, %r1, %p30;
	selp.b32 	%r120, %r7, %r119, %p29;
	setp.eq.s32 	%p31, %r140, %r138;
	setp.eq.s32 	%p32, %r140, %r137;
	selp.b32 	%r121, %r118, %r1, %p32;
	selp.b32 	%r122, %r7, %r121, %p31;
	setp.eq.s32 	%p33, %r139, %r138;
	setp.eq.s32 	%p34, %r139, %r137;
	selp.b32 	%r123, %r118, %r1, %p34;
	selp.b32 	%r124, %r7, %r123, %p33;
	mul.wide.s32 	%rd48, %r120, 4;
	add.s64 	%rd49, %rd2, %rd48;
	st.global.u32 	[%rd49], %r87;
	mul.wide.s32 	%rd50, %r122, 4;
	add.s64 	%rd51, %rd2, %rd50;
	st.global.u32 	[%rd51], %r135;
	add.s64 	%rd53, %rd2, %rd44;
	st.global.u32 	[%rd53+8], %r134;
	mul.wide.s32 	%rd54, %r124, 4;
	add.s64 	%rd55, %rd2, %rd54;
	st.global.u32 	[%rd55], %r5;
	bra.uni 	$L__BB2_51;
$L__BB2_33:
	setp.lt.s32 	%p12, %r8, 1;
	@%p12 bra 	$L__BB2_42;
	setp.gt.s32 	%p17, %r14, 1;
	@%p17 bra 	$L__BB2_39;
	setp.eq.s32 	%p19, %r14, 0;
	@%p19 bra 	$L__BB2_36;
	bra.uni 	$L__BB2_37;
$L__BB2_36:
	add.s32 	%r144, %r87, 1;
	add.s32 	%r143, %r87, 3;
	bra.uni 	$L__BB2_41;
$L__BB2_37:
	add.s32 	%r144, %r87, 2;
	add.s32 	%r143, %r87, 4;
	bra.uni 	$L__BB2_41;
$L__BB2_38:
	add.s32 	%r63, %r87, 1;
	add.s32 	%r144, %r87, 2;
	add.s32 	%r143, %r87, 5;
	mov.u32 	%r87, %r63;
	bra.uni 	$L__BB2_41;
$L__BB2_39:
	setp.eq.s32 	%p18, %r14, 2;
	@%p18 bra 	$L__BB2_38;
	add.s32 	%r66, %r87, 1;
	add.s32 	%r144, %r87, 2;
	add.s32 	%r143, %r87, 6;
	mov.u32 	%r4, %r87;
	mov.u32 	%r87, %r66;
$L__BB2_41:
	mul.wide.s32 	%rd38, %r7, 4;
	add.s64 	%rd39, %rd1, %rd38;
	st.global.u32 	[%rd39], %r87;
	st.global.u32 	[%rd39+4], %r144;
	st.global.u32 	[%rd39+8], %r143;
	add.s64 	%rd41, %rd1, %rd16;
	st.global.u32 	[%rd41], %r4;
	add.s64 	%rd42, %rd2, %rd38;
	st.global.u32 	[%rd42], %r5;
	st.global.u32 	[%rd42+4], %r5;
	st.global.u32 	[%rd42+8], %r5;
	add.s64 	%rd43, %rd2, %rd16;
	st.global.u32 	[%rd43], %r5;
	bra.uni 	$L__BB2_51;
$L__BB2_42:
	setp.lt.s32 	%p13, %r9, 1;
	@%p13 bra 	$L__BB2_51;
	setp.gt.s32 	%p14, %r18, 1;
	@%p14 bra 	$L__BB2_48;
	setp.eq.s32 	%p16, %r18, 0;
	@%p16 bra 	$L__BB2_45;
	bra.uni 	$L__BB2_46;
$L__BB2_45:
	add.s32 	%r148, %r87, 1;
	add.s32 	%r147, %r87, 3;
	bra.uni 	$L__BB2_50;
$L__BB2_46:
	add.s32 	%r148, %r87, 2;
	add.s32 	%r147, %r87, 4;
	bra.uni 	$L__BB2_50;
$L__BB2_47:
	add.s32 	%r77, %r87, 1;
	add.s32 	%r148, %r87, 2;
	add.s32 	%r147, %r87, 5;
	mov.u32 	%r87, %r77;
	bra.uni 	$L__BB2_50;
$L__BB2_48:
	setp.eq.s32 	%p15, %r18, 2;
	@%p15 bra 	$L__BB2_47;
	add.s32 	%r80, %r87, 1;
	add.s32 	%r148, %r87, 2;
	add.s32 	%r147, %r87, 6;
	mov.u32 	%r5, %r87;
	mov.u32 	%r87, %r80;
$L__BB2_50:
	mul.wide.s32 	%rd32, %r7, 4;
	add.s64 	%rd33, %rd2, %rd32;
	st.global.u32 	[%rd33], %r87;
	st.global.u32 	[%rd33+4], %r148;
	st.global.u32 	[%rd33+8], %r147;
	add.s64 	%rd35, %rd2, %rd16;
	st.global.u32 	[%rd35], %r5;
	add.s64 	%rd36, %rd1, %rd32;
	st.global.u32 	[%rd36], %r4;
	st.global.u32 	[%rd36+4], %r4;
	st.global.u32 	[%rd36+8], %r4;
	add.s64 	%rd37, %rd1, %rd16;
	st.global.u32 	[%rd37], %r4;
$L__BB2_51:
	ret;

}
	// .globl	_Z23update_AMR_face_in_cellPiS_PKiS1_S1_S1_PK4int3PK4int4PK7double3iiiii
.visible .entry _Z23update_AMR_face_in_cellPiS_PKiS1_S1_S1_PK4int3PK4int4PK7double3iiiii(
	.param .u64 .ptr .align 1 _Z23update_AMR_face_in_cellPiS_PKiS1_S1_S1_PK4int3PK4int4PK7double3iiiii_param_0,
	.param .u64 .ptr .align 1 _Z23update_AMR_face_in_cellPiS_PKiS1_S1_S1_PK4int3PK4int4PK7double3iiiii_param_1,
	.param .u64 .ptr .align 1 _Z23update_AMR_face_in_cellPiS_PKiS1_S1_S1_PK4int3PK4int4PK7double3iiiii_param_2,
	.param .u64 .ptr .align 1 _Z23update_AMR_face_in_cellPiS_PKiS1_S1_S1_PK4int3PK4int4PK7double3iiiii_param_3,
	.param .u64 .ptr .align 1 _Z23update_AMR_face_in_cellPiS_PKiS1_S1_S1_PK4int3PK4int4PK7double3iiiii_param_4,
	.param .u64 .ptr .align 1 _Z23update_AMR_face_in_cellPiS_PKiS1_S1_S1_PK4int3PK4int4PK7double3iiiii_param_5,
	.param .u64 .ptr .align 1 _Z23update_AMR_face_in_cellPiS_PKiS1_S1_S1_PK4int3PK4int4PK7double3iiiii_param_6,
	.param .u64 .ptr .align 1 _Z23update_AMR_face_in_cellPiS_PKiS1_S1_S1_PK4int3PK4int4PK7double3iiiii_param_7,
	.param .u64 .ptr .align 1 _Z23update_AMR_face_in_cellPiS_PKiS1_S1_S1_PK4int3PK4int4PK7double3iiiii_param_8,
	.param .u32 _Z23update_AMR_face_in_cellPiS_PKiS1_S1_S1_PK4int3PK4int4PK7double3iiiii_param_9,
	.param .u32 _Z23update_AMR_face_in_cellPiS_PKiS1_S1_S1_PK4int3PK4int4PK7double3iiiii_param_10,
	.param .u32 _Z23update_AMR_face_in_cellPiS_PKiS1_S1_S1_PK4int3PK4int4PK7double3iiiii_param_11,
	.param .u32 _Z23update_AMR_face_in_cellPiS_PKiS1_S1_S1_PK4int3PK4int4PK7double3iiiii_param_12,
	.param .u32 _Z23update_AMR_face_in_cellPiS_PKiS1_S1_S1_PK4int3PK4int4PK7double3iiiii_param_13
)
{
	.reg .pred 	%p<3>;
	.reg .b32 	%r<16>;
	.reg .b64 	%rd<12>;

	ld.param.u64 	%rd1, [_Z23update_AMR_face_in_cellPiS_PKiS1_S1_S1_PK4int3PK4int4PK7double3iiiii_param_0];
	ld.param.u64 	%rd2, [_Z23update_AMR_face_in_cellPiS_PKiS1_S1_S1_PK4int3PK4int4PK7double3iiiii_param_1];
	ld.param.u64 	%rd3, [_Z23update_AMR_face_in_cellPiS_PKiS1_S1_S1_PK4int3PK4int4PK7double3iiiii_param_4];
	ld.param.u32 	%r2, [_Z23update_AMR_face_in_cellPiS_PKiS1_S1_S1_PK4int3PK4int4PK7double3iiiii_param_9];
	ld.param.u32 	%r3, [_Z23update_AMR_face_in_cellPiS_PKiS1_S1_S1_PK4int3PK4int4PK7double3iiiii_param_11];
	ld.param.u32 	%r4, [_Z23update_AMR_face_in_cellPiS_PKiS1_S1_S1_PK4int3PK4int4PK7double3iiiii_param_12];
	mov.u32 	%r5, %ctaid.x;
	mov.u32 	%r6, %ntid.x;
	mov.u32 	%r7, %tid.x;
	mad.lo.s32 	%r1, %r5, %r6, %r7;
	setp.ge.s32 	%p1, %r1, %r2;
	@%p1 bra 	$L__BB3_3;
	cvta.to.global.u64 	%rd4, %rd3;
	mul.wide.s32 	%rd5, %r1, 4;
	add.s64 	%rd6, %rd4, %rd5;
	ld.global.u32 	%r8, [%rd6];
	setp.lt.s32 	%p2, %r8, 1;
	@%p2 bra 	$L__BB3_3;
	add.s32 	%r9, %r4, %r3;
	cvta.to.global.u64 	%rd7, %rd1;
	mul.wide.s32 	%rd8, %r9, 4;
	add.s64 	%rd9, %rd7, %rd8;
	st.global.u32 	[%rd9], %r1;
	add.s32 	%r10, %r2, 4;
	cvta.to.global.u64 	%rd10, %rd2;
	add.s64 	%rd11, %rd10, %rd8;
	st.global.u32 	[%rd11], %r10;
	st.global.u32 	[%rd9+4], %r2;
	add.s32 	%r11, %r2, 3;
	st.global.u32 	[%rd11+4], %r11;
	add.s32 	%r12, %r2, 1;
	st.global.u32 	[%rd9+8], %r12;
	add.s32 	%r13, %r2, 6;
	st.global.u32 	[%rd11+8], %r13;
	add.s32 	%r14, %r2, 2;
	st.global.u32 	[%rd9+12], %r14;
	add.s32 	%r15, %r2, 5;
	st.global.u32 	[%rd11+12], %r15;
	st.global.u32 	[%rd9+16], %r11;
	st.global.u32 	[%rd11+16], %r10;
	st.global.u32 	[%rd9+20], %r11;
	st.global.u32 	[%rd11+20], %r13;
	st.global.u32 	[%rd9+24], %r15;
	st.global.u32 	[%rd11+24], %r13;
	st.global.u32 	[%rd9+28], %r10;
	st.global.u32 	[%rd11+28], %r15;
$L__BB3_3:
	ret;

}
	// .globl	_ZN3cub18CUB_300001_SM_10006detail11EmptyKernelIvEEvv
.visible .entry _ZN3cub18CUB_300001_SM_10006detail11EmptyKernelIvEEvv()
{


	ret;

}
	// .globl	_ZN3cub18CUB_300001_SM_10006detail4scan20DeviceScanInitKernelINS0_13ScanTileStateIiLb1EEEEEvT_i
.visible .entry _ZN3cub18CUB_300001_SM_10006detail4scan20DeviceScanInitKernelINS0_13ScanTileStateIiLb1EEEEEvT_i(
	.param .align 8 .b8 _ZN3cub18CUB_300001_SM_10006detail4scan20DeviceScanInitKernelINS0_13ScanTileStateIiLb1EEEEEvT_i_param_0[8],
	.param .u32 _ZN3cub18CUB_300001_SM_10006detail4scan20DeviceScanInitKernelINS0_13ScanTileStateIiLb1EEEEEvT_i_param_1
)
{
	.reg .pred 	%p<5>;
	.reg .b32 	%r<10>;
	.reg .b64 	%rd<7>;

	ld.param.u64 	%rd2, [_ZN3cub18CUB_300001_SM_10006detail4scan20DeviceScanInitKernelINS0_13ScanTileStateIiLb1EEEEEvT_i_param_0];
	ld.param.u32 	%r4, [_ZN3cub18CUB_300001_SM_10006detail4scan20DeviceScanInitKernelINS0_13ScanTileStateIiLb1EEEEEvT_i_param_1];
	cvta.to.global.u64 	%rd1, %rd2;
	mov.u32 	%r1, %ctaid.x;
	mov.u32 	%r5, %ntid.x;
	mov.u32 	%r2, %tid.x;
	mad.lo.s32 	%r3, %r1, %r5, %r2;
	setp.ge.s32 	%p1, %r3, %r4;
	@%p1 bra 	$L__BB5_2;
	mul.wide.s32 	%rd3, %r3, 8;
	add.s64 	%rd4, %rd1, %rd3;
	mov.b32 	%r6, 0;
	mov.b32 	%r7, 99;
	st.global.v2.u32 	[%rd4+256], {%r7, %r6};
$L__BB5_2:
	setp.ne.s32 	%p2, %r1, 0;
	setp.gt.u32 	%p3, %r2, 31;
	or.pred  	%p4, %p2, %p3;
	@%p4 bra 	$L__BB5_4;
	mul.wide.u32 	%rd5, %r2, 8;
	add.s64 	%rd6, %rd1, %rd5;
	mov.b32 	%r9, 0;
	st.global.v2.u32 	[%rd6], {%r9, %r9};
$L__BB5_4:
	ret;

}
	// .globl	_ZN3cub18CUB_300001_SM_10006detail4scan16DeviceScanKernelINS2_10policy_hubIiiijN4cuda3std3__44plusIvEEE10Policy1000EPiSC_NS0_13ScanTileStateIiLb1EEES9_NS0_8NullTypeEjiLb0ESF_EEvT0_T1_T2_iT3_T4_T5_
.visible .entry _ZN3cub18CUB_300001_SM_10006detail4scan16DeviceScanKernelINS2_10policy_hubIiiijN4cuda3std3__44plusIvEEE10Policy1000EPiSC_NS0_13ScanTileStateIiLb1EEES9_NS0_8NullTypeEjiLb0ESF_EEvT0_T1_T2_iT3_T4_T5_(
	.param .u64 .ptr .align 1 _ZN3cub18CUB_300001_SM_10006detail4scan16DeviceScanKernelINS2_10policy_hubIiiijN4cuda3std3__44plusIvEEE10Policy1000EPiSC_NS0_13ScanTileStateIiLb1EEES9_NS0_8NullTypeEjiLb0ESF_EEvT0_T1_T2_iT3_T4_T5__param_0,
	.param .u64 .ptr .align 1 _ZN3cub18CUB_300001_SM_10006detail4scan16DeviceScanKernelINS2_10policy_hubIiiijN4cuda3std3__44plusIvEEE10Policy1000EPiSC_NS0_13ScanTileStateIiLb1EEES9_NS0_8NullTypeEjiLb0ESF_EEvT0_T1_T2_iT3_T4_T5__param_1,
	.param .align 8 .b8 _ZN3cub18CUB_300001_SM_10006detail4scan16DeviceScanKernelINS2_10policy_hubIiiijN4cuda3std3__44plusIvEEE10Policy1000EPiSC_NS0_13ScanTileStateIiLb1EEES9_NS0_8NullTypeEjiLb0ESF_EEvT0_T1_T2_iT3_T4_T5__param_2[8],
	.param .u32 _ZN3cub18CUB_300001_SM_10006detail4scan16DeviceScanKernelINS2_10policy_hubIiiijN4cuda3std3__44plusIvEEE10Policy1000EPiSC_NS0_13ScanTileStateIiLb1EEES9_NS0_8NullTypeEjiLb0ESF_EEvT0_T1_T2_iT3_T4_T5__param_3,
	.param .align 1 .b8 _ZN3cub18CUB_300001_SM_10006detail4scan16DeviceScanKernelINS2_10policy_hubIiiijN4cuda3std3__44plusIvEEE10Policy1000EPiSC_NS0_13ScanTileStateIiLb1EEES9_NS0_8NullTypeEjiLb0ESF_EEvT0_T1_T2_iT3_T4_T5__param_4[1],
	.param .align 1 .b8 _ZN3cub18CUB_300001_SM_10006detail4scan16DeviceScanKernelINS2_10policy_hubIiiijN4cuda3std3__44plusIvEEE10Policy1000EPiSC_NS0_13ScanTileStateIiLb1EEES9_NS0_8NullTypeEjiLb0ESF_EEvT0_T1_T2_iT3_T4_T5__param_5[1],
	.param .u32 _ZN3cub18CUB_300001_SM_10006detail4scan16DeviceScanKernelINS2_10policy_hubIiiijN4cuda3std3__44plusIvEEE10Policy1000EPiSC_NS0_13ScanTileStateIiLb1EEES9_NS0_8NullTypeEjiLb0ESF_EEvT0_T1_T2_iT3_T4_T5__param_6
)
.maxntid 384
{
	.reg .pred 	%p<160>;
	.reg .b32 	%r<1038>;
	.reg .b64 	%rd<58>;
	// demoted variable
	.shared .align 16 .b8 _ZZN3cub18CUB_300001_SM_10006detail4scan16DeviceScanKernelINS2_10policy_hubIiiijN4cuda3std3__44plusIvEEE10Policy1000EPiSC_NS0_13ScanTileStateIiLb1EEES9_NS0_8NullTypeEjiLb0ESF_EEvT0_T1_T2_iT3_T4_T5_E12temp_storage[33808];
	ld.param.u64 	%rd2, [_ZN3cub18CUB_300001_SM_10006detail4scan16DeviceScanKernelINS2_10policy_hubIiiijN4cuda3std3__44plusIvEEE10Policy1000EPiSC_NS0_13ScanTileStateIiLb1EEES9_NS0_8NullTypeEjiLb0ESF_EEvT0_T1_T2_iT3_T4_T5__param_2];
	ld.param.u64 	%rd13, [_ZN3cub18CUB_300001_SM_10006detail4scan16DeviceScanKernelINS2_10policy_hubIiiijN4cuda3std3__44plusIvEEE10Policy1000EPiSC_NS0_13ScanTileStateIiLb1EEES9_NS0_8NullTypeEjiLb0ESF_EEvT0_T1_T2_iT3_T4_T5__param_0];
	ld.param.u32 	%r235, [_ZN3cub18CUB_300001_SM_10006detail4scan16DeviceScanKernelINS2_10policy_hubIiiijN4cuda3std3__44plusIvEEE10Policy1000EPiSC_NS0_13ScanTileStateIiLb1EEES9_NS0_8NullTypeEjiLb0ESF_EEvT0_T1_T2_iT3_T4_T5__param_3];
	ld.param.u32 	%r236, [_ZN3cub18CUB_300001_SM_10006detail4scan16DeviceScanKernelINS2_10policy_hubIiiijN4cuda3std3__44plusIvEEE10Policy1000EPiSC_NS0_13ScanTileStateIiLb1EEES9_NS0_8NullTypeEjiLb0ESF_EEvT0_T1_T2_iT3_T4_T5__param_6];
	cvta.to.global.u64 	%rd1, %rd13;
	mov.u32 	%r237, %ctaid.x;
	add.s32 	%r986, %r235, %r237;
	mul.lo.s32 	%r2, %r986, 8448;
	sub.s32 	%r3, %r236, %r2;
	setp.lt.u32 	%p1, %r3, 8449;
	@%p1 bra 	$L__BB6_26;
	cvt.u64.u32 	%rd37, %r2;
	mov.u32 	%r4, %tid.x;
	and.b32  	%r630, %r4, 31;
	and.b32  	%r631, %r4, 992;
	mul.lo.s32 	%r632, %r631, 22;
	or.b32  	%r633, %r632, %r630;
	cvt.u64.u32 	%rd38, %r633;
	add.s64 	%rd3, %rd38, %rd37;
	shl.b64 	%rd39, %rd3, 2;
	add.s64 	%rd40, %rd1, %rd39;
	ld.global.u32 	%r634, [%rd40];
	ld.global.u32 	%r635, [%rd40+128];
	ld.global.u32 	%r636, [%rd40+256];
	ld.global.u32 	%r637, [%rd40+384];
	ld.global.u32 	%r638, [%rd40+512];
	ld.global.u32 	%r639, [%rd40+640];
	ld.global.u32 	%r640, [%rd40+768];
	ld.global.u32 	%r641, [%rd40+896];
	ld.global.u32 	%r642, [%rd40+1024];
	ld.global.u32 	%r643, [%rd40+1152];
	ld.global.u32 	%r644, [%rd40+1280];
	ld.global.u32 	%r645, [%rd40+1408];
	ld.global.u32 	%r646, [%rd40+1536];
	ld.global.u32 	%r647, [%rd40+1664];
	ld.global.u32 	%r648, [%rd40+1792];
	ld.global.u32 	%r649, [%rd40+1920];
	ld.global.u32 	%r650, [%rd40+2048];
	ld.global.u32 	%r651, [%rd40+2176];
	ld.global.u32 	%r652, [%rd40+2304];
	ld.global.u32 	%r653, [%rd40+2432];
	ld.global.u32 	%r654, [%rd40+2560];
	ld.global.u32 	%r655, [%rd40+2688];
	// begin inline asm
	mov.u32 %r629, %laneid;
	// end inline asm
	shr.u32 	%r6, %r4, 5;
	mad.lo.s32 	%r656, %r6, 704, %r629;
	shl.b32 	%r657, %r656, 2;
	mov.u32 	%r658, _ZZN3cub18CUB_300001_SM_10006detail4scan16DeviceScanKernelINS2_10policy_hubIiiijN4cuda3std3__44plusIvEEE10Policy1000EPiSC_NS0_13ScanTileStateIiLb1EEES9_NS0_8NullTypeEjiLb0ESF_EEvT0_T1_T2_iT3_T4_T5_E12temp_storage;
	add.s32 	%r7, %r658, %r657;
	st.shared.u32 	[%r7], %r634;
	st.shared.u32 	[%r7+128], %r635;
	st.shared.u32 	[%r7+256], %r636;
	st.shared.u32 	[%r7+384], %r637;
	st.shared.u32 	[%r7+512], %r638;
	st.shared.u32 	[%r7+640], %r639;
	st.shared.u32 	[%r7+768], %r640;
	st.shared.u32 	[%r7+896], %r641;
	st.shared.u32 	[%r7+1024], %r642;
	st.shared.u32 	[%r7+1152], %r643;
	st.shared.u32 	[%r7+1280], %r644;
	st.shared.u32 	[%r7+1408], %r645;
	st.shared.u32 	[%r7+1536], %r646;
	st.shared.u32 	[%r7+1664], %r647;
	st.shared.u32 	[%r7+1792], %r648;
	st.shared.u32 	[%r7+1920], %r649;
	st.shared.u32 	[%r7+2048], %r650;
	st.shared.u32 	[%r7+2176], %r651;
	st.shared.u32 	[%r7+2304], %r652;
	st.shared.u32 	[%r7+2432], %r653;
	st.shared.u32 	[%r7+2560], %r654;
	st.shared.u32 	[%r7+2688], %r655;
	bar.warp.sync 	-1;
	mad.lo.s32 	%r8, %r629, 84, %r7;
	ld.shared.v2.u32 	{%r9, %r10}, [%r8];
	ld.shared.v2.u32 	{%r11, %r12}, [%r8+8];
	ld.shared.v2.u32 	{%r13, %r14}, [%r8+16];
	ld.shared.v2.u32 	{%r15, %r16}, [%r8+24];
	ld.shared.v2.u32 	{%r17, %r18}, [%r8+32];
	ld.shared.v2.u32 	{%r19, %r20}, [%r8+40];
	ld.shared.v2.u32 	{%r21, %r22}, [%r8+48];
	ld.shared.v2.u32 	{%r23, %r24}, [%r8+56];
	ld.shared.v2.u32 	{%r25, %r26}, [%r8+64];
	ld.shared.v2.u32 	{%r27, %r28}, [%r8+72];
	ld.shared.v2.u32 	{%r29, %r30}, [%r8+80];
	bar.sync 	0;
	setp.ne.s32 	%p104, %r986, 0;
	@%p104 bra 	$L__BB6_6;
	add.s32 	%r880, %r10, %r9;
	add.s32 	%r881, %r11, %r880;
	add.s32 	%r882, %r12, %r881;
	add.s32 	%r883, %r13, %r882;
	add.s32 	%r884, %r14, %r883;
	add.s32 	%r885, %r15, %r884;
	add.s32 	%r886, %r16, %r885;
	add.s32 	%r887, %r17, %r886;
	add.s32 	%r888, %r18, %r887;
	add.s32 	%r889, %r19, %r888;
	add.s32 	%r890, %r20, %r889;
	add.s32 	%r891, %r21, %r890;
	add.s32 	%r892, %r22, %r891;
	add.s32 	%r893, %r23, %r892;
	add.s32 	%r894, %r24, %r893;
	add.s32 	%r895, %r25, %r894;
	add.s32 	%r896, %r26, %r895;
	add.s32 	%r897, %r27, %r896;
	add.s32 	%r898, %r28, %r897;
	add.s32 	%r899, %r29, %r898;
	add.s32 	%r854, %r30, %r899;
	mov.b32 	%r852, 1;
	mov.b32 	%r877, 0;
	mov.b32 	%r879, -1;
	// begin inline asm
	{  .reg .s32 r0;  .reg .pred p;  shfl.sync.up.b32 r0|p, %r854, %r852, %r877, %r879;  @p add.s32 r0, r0, %r854;  mov.s32 %r850, r0;}
	// end inline asm
	mov.b32 	%r858, 2;
	// begin inline asm
	{  .reg .s32 r0;  .reg .pred p;  shfl.sync.up.b32 r0|p, %r850, %r858, %r877, %r879;  @p add.s32 r0, r0, %r850;  mov.s32 %r856, r0;}
	// end inline asm
	mov.b32 	%r864, 4;
	// begin inline asm
	{  .reg .s32 r0;  .reg .pred p;  shfl.sync.up.b32 r0|p, %r856, %r864, %r877, %r879;  @p add.s32 r0, r0, %r856;  mov.s32 %r862, r0;}
	// end inline asm
	mov.b32 	%r870, 8;
	// begin inline asm
	{  .reg .s32 r0;  .reg .pred p;  shfl.sync.up.b32 r0|p, %r862, %r870, %r877, %r879;  @p add.s32 r0, r0, %r862;  mov.s32 %r868, r0;}
	// end inline asm
	mov.b32 	%r876, 16;
	// begin inline asm
	{  .reg .s32 r0;  .reg .pred p;  shfl.sync.up.b32 r0|p, %r868, %r876, %r877, %r879;  @p add.s32 r0, r0, %r868;  mov.s32 %r874, r0;}
	// end inline asm
	setp.ne.s32 	%p146, %r629, 31;
	@%p146 bra 	$L__BB6_4;
	shl.b32 	%r900, %r6, 2;
	add.s32 	%r902, %r658, %r900;
	st.shared.u32 	[%r902+16], %r874;
$L__BB6_4:
	sub.s32 	%r903, %r874, %r854;
	bar.sync 	0;
	ld.shared.v4.u32 	{%r904, %r905, %r906, %r907}, [_ZZN3cub18CUB_300001_SM_10006detail4scan16DeviceScanKernelINS2_10policy_hubIiiijN4cuda3std3__44plusIvEEE10Policy1000EPiSC_NS0_13ScanTileStateIiLb1EEES9_NS0_8NullTypeEjiLb0ESF_EEvT0_T1_T2_iT3_T4_T5_E12temp_storage+16];
	add.s32 	%r908, %r905, %r904;
	setp.eq.s32 	%p147, %r6, 2;
	selp.b32 	%r909, %r908, %r904, %p147;
	add.s32 	%r910, %r908, %r906;
	setp.eq.s32 	%p148, %r6, 3;
	selp.b32 	%r911, %r910, %r909, %p148;
	add.s32 	%r912, %r910, %r907;
	setp.eq.s32 	%p149, %r6, 4;
	selp.b32 	%r913, %r912, %r911, %p149;
	ld.shared.v4.u32 	{%r914, %r915, %r916, %r917}, [_ZZN3cub18CUB_300001_SM_10006detail4scan16DeviceScanKernelINS2_10policy_hubIiiijN4cuda3std3__44plusIvEEE10Policy1000EPiSC_NS0_13ScanTileStateIiLb1EEES9_NS0_8NullTypeEjiLb0ESF_EEvT0_T1_T2_iT3_T4_T5_E12temp_storage+32];
	add.s32 	%r918, %r912, %r914;
	setp.eq.s32 	%p150, %r6, 5;
	selp.b32 	%r919, %r918, %r913, %p150;
	add.s32 	%r920, %r918, %r915;
	setp.eq.s32 	%p151, %r6, 6;
	selp.b32 	%r921, %r920, %r919, %p151;
	add.s32 	%r922, %r920, %r916;
	setp.eq.s32 	%p152, %r6, 7;
	selp.b32 	%r923, %r922, %r921, %p152;
	add.s32 	%r924, %r922, %r917;
	setp.eq.s32 	%p153, %r6, 8;
	selp.b32 	%r925, %r924, %r923, %p153;
	ld.shared.v4.u32 	{%r926, %r927, %r928, %r929}, [_ZZN3cub18CUB_300001_SM_10006detail4scan16DeviceScanKernelINS2_10policy_hubIiiijN4cuda3std3__44plusIvEEE10Policy1000EPiSC_NS0_13ScanTileStateIiLb1EEES9_NS0_8NullTypeEjiLb0ESF_EEvT0_T1_T2_iT3_T4_T5_E12temp_storage+48];
	add.s32 	%r930, %r924, %r926;
	setp.eq.s32 	%p154, %r6, 9;
	selp.b32 	%r931, %r930, %r925, %p154;
	add.s32 	%r932, %r930, %r927;
	setp.eq.s32 	%p155, %r6, 10;
	selp.b32 	%r933, %r932, %r931, %p155;
	add.s32 	%r934, %r932, %r928;
	setp.eq.s32 	%p156, %r6, 11;
	selp.b32 	%r935, %r934, %r933, %p156;
	add.s32 	%r33, %r934, %r929;
	setp.lt.u32 	%p157, %r4, 32;
	setp.eq.s32 	%p158, %r629, 0;
	selp.b32 	%r936, 0, %r903, %p158;
	add.s32 	%r937, %r935, %r936;
	selp.b32 	%r1000, %r903, %r937, %p157;
	setp.ne.s32 	%p159, %r4, 0;
	@%p159 bra 	$L__BB6_25;
	add.s64 	%rd52, %rd2, 256;
	mov.b32 	%r938, 101;
	// begin inline asm
	st.relaxed.gpu.v2.u32 [%rd52], {%r938, %r33};
	// end inline asm
	mov.b32 	%r1000, 0;
	bra.uni 	$L__BB6_25;
$L__BB6_6:
	add.s32 	%r689, %r10, %r9;
	add.s32 	%r690, %r11, %r689;
	add.s32 	%r691, %r12, %r690;
	add.s32 	%r692, %r13, %r691;
	add.s32 	%r693, %r14, %r692;
	add.s32 	%r694, %r15, %r693;
	add.s32 	%r695, %r16, %r694;
	add.s32 	%r696, %r17, %r695;
	add.s32 	%r697, %r18, %r696;
	add.s32 	%r698, %r19, %r697;
	add.s32 	%r699, %r20, %r698;
	add.s32 	%r700, %r21, %r699;
	add.s32 	%r701, %r22, %r700;
	add.s32 	%r702, %r23, %r701;
	add.s32 	%r703, %r24, %r702;
	add.s32 	%r704, %r25, %r703;
	add.s32 	%r705, %r26, %r704;
	add.s32 	%r706, %r27, %r705;
	add.s32 	%r707, %r28, %r706;
	add.s32 	%r708, %r29, %r707;
	add.s32 	%r663, %r30, %r708;
	mov.b32 	%r661, 1;
	mov.b32 	%r686, 0;
	mov.b32 	%r688, -1;
	// begin inline asm
	{  .reg .s32 r0;  .reg .pred p;  shfl.sync.up.b32 r0|p, %r663, %r661, %r686, %r688;  @p add.s32 r0, r0, %r663;  mov.s32 %r659, r0;}
	// end inline asm
	mov.b32 	%r667, 2;
	// begin inline asm
	{  .reg .s32 r0;  .reg .pred p;  shfl.sync.up.b32 r0|p, %r659, %r667, %r686, %r688;  @p add.s32 r0, r0, %r659;  mov.s32 %r665, r0;}
	// end inline asm
	mov.b32 	%r673, 4;
	// begin inline asm
	{  .reg .s32 r0;  .reg .pred p;  shfl.sync.up.b32 r0|p, %r665, %r673, %r686, %r688;  @p add.s32 r0, r0, %r665;  mov.s32 %r671, r0;}
	// end inline asm
	mov.b32 	%r679, 8;
	// begin inline asm
	{  .reg .s32 r0;  .reg .pred p;  shfl.sync.up.b32 r0|p, %r671, %r679, %r686, %r688;  @p add.s32 r0, r0, %r671;  mov.s32 %r677, r0;}
	// end inline asm
	mov.b32 	%r685, 16;
	// begin inline asm
	{  .reg .s32 r0;  .reg .pred p;  shfl.sync.up.b32 r0|p, %r677, %r685, %r686, %r688;  @p add.s32 r0, r0, %r677;  mov.s32 %r683, r0;}
	// end inline asm
	setp.ne.s32 	%p105, %r629, 31;
	@%p105 bra 	$L__BB6_8;
	shl.b32 	%r709, %r6, 2;
	add.s32 	%r711, %r658, %r709;
	st.shared.u32 	[%r711+16], %r683;
$L__BB6_8:
	sub.s32 	%r712, %r683, %r663;
	bar.sync 	0;
	ld.shared.v4.u32 	{%r713, %r714, %r715, %r716}, [_ZZN3cub18CUB_300001_SM_10006detail4scan16DeviceScanKernelINS2_10policy_hubIiiijN4cuda3std3__44plusIvEEE10Policy1000EPiSC_NS0_13ScanTileStateIiLb1EEES9_NS0_8NullTypeEjiLb0ESF_EEvT0_T1_T2_iT3_T4_T5_E12temp_storage+16];
	add.s32 	%r717, %r714, %r713;
	setp.eq.s32 	%p106, %r6, 2;
	selp.b32 	%r718, %r717, %r713, %p106;
	add.s32 	%r719, %r717, %r715;
	setp.eq.s32 	%p107, %r6, 3;
	selp.b32 	%r720, %r719, %r718, %p107;
	add.s32 	%r721, %r719, %r716;
	setp.eq.s32 	%p108, %r6, 4;
	selp.b32 	%r722, %r721, %r720, %p108;
	ld.shared.v4.u32 	{%r723, %r724, %r725, %r726}, [_ZZN3cub18CUB_300001_SM_10006detail4scan16DeviceScanKernelINS2_10policy_hubIiiijN4cuda3std3__44plusIvEEE10Policy1000EPiSC_NS0_13ScanTileStateIiLb1EEES9_NS0_8NullTypeEjiLb0ESF_EEvT0_T1_T2_iT3_T4_T5_E12temp_storage+32];
	add.s32 	%r727, %r721, %r723;
	setp.eq.s32 	%p109, %r6, 5;
	selp.b32 	%r728, %r727, %r722, %p109;
	add.s32 	%r729, %r727, %r724;
	setp.eq.s32 	%p110, %r6, 6;
	selp.b32 	%r730, %r729, %r728, %p110;
	add.s32 	%r731, %r729, %r725;
	setp.eq.s32 	%p111, %r6, 7;
	selp.b32 	%r732, %r731, %r730, %p111;
	add.s32 	%r733, %r731, %r726;
	setp.eq.s32 	%p112, %r6, 8;
	selp.b32 	%r734, %r733, %r732, %p112;
	ld.shared.v4.u32 	{%r735, %r736, %r737, %r738}, [_ZZN3cub18CUB_300001_SM_10006detail4scan16DeviceScanKernelINS2_10policy_hubIiiijN4cuda3std3__44plusIvEEE10Policy1000EPiSC_NS0_13ScanTileStateIiLb1EEES9_NS0_8NullTypeEjiLb0ESF_EEvT0_T1_T2_iT3_T4_T5_E12temp_storage+48];
	add.s32 	%r739, %r733, %r735;
	setp.eq.s32 	%p113, %r6, 9;
	selp.b32 	%r740, %r739, %r734, %p113;
	add.s32 	%r741, %r739, %r736;
	setp.eq.s32 	%p114, %r6, 10;
	selp.b32 	%r742, %r741, %r740, %p114;
	add.s32 	%r743, %r741, %r737;
	setp.eq.s32 	%p115, %r6, 11;
	selp.b32 	%r744, %r743, %r742, %p115;
	add.s32 	%r37, %r743, %r738;
	setp.gt.u32 	%p116, %r4, 31;
	setp.lt.u32 	%p117, %r4, 32;
	setp.eq.s32 	%p118, %r629, 0;
	selp.b32 	%r745, 0, %r712, %p118;
	add.s32 	%r999, %r744, %r745;
	selp.b32 	%r39, %r712, %r999, %p117;
	@%p116 bra 	$L__BB6_24;
	setp.ne.s32 	%p119, %r4, 0;
	mul.wide.s32 	%rd41, %r986, 8;
	add.s64 	%rd4, %rd2, %rd41;
	@%p119 bra 	$L__BB6_11;
	st.shared.u32 	[_ZZN3cub18CUB_300001_SM_10006detail4scan16DeviceScanKernelINS2_10policy_hubIiiijN4cuda3std3__44plusIvEEE10Policy1000EPiSC_NS0_13ScanTileStateIiLb1EEES9_NS0_8NullTypeEjiLb0ESF_EEvT0_T1_T2_iT3_T4_T5_E12temp_storage+12], %r37;
	add.s64 	%rd42, %rd4, 256;
	mov.b32 	%r746, 100;
	// begin inline asm
	st.relaxed.gpu.v2.u32 [%rd42], {%r746, %r37};
	// end inline asm
$L__BB6_11:
	not.b32 	%r752, %r4;
	add.s32 	%r994, %r986, %r752;
	mov.b32 	%r748, 830;
	// begin inline asm
	nanosleep.u32 %r748;
	// end inline asm
	mul.wide.s32 	%rd44, %r994, 8;
	add.s64 	%rd45, %rd2, %rd44;
	add.s64 	%rd43, %rd45, 256;
	// begin inline asm
	ld.relaxed.gpu.v2.u32 {%r996, %r988}, [%rd43];
	// end inline asm
	mov.b32 	%r989, 952;
$L__BB6_12:
	setp.eq.s32 	%p120, %r996, 99;
	mov.b32 	%r753, -1;
	vote.sync.any.pred 	%p121, %p120, %r753;
	not.pred 	%p122, %p121;
	@%p122 bra 	$L__BB6_14;
	mul.lo.s32 	%r848, %r986, 16807;
	and.b32  	%r986, %r848, 2147483647;
	add.s32 	%r849, %r989, 1;
	rem.u32 	%r845, %r986, %r849;
	// begin inline asm
	nanosleep.u32 %r845;
	// end inline asm
	shr.u32 	%r989, %r989, 1;
	// begin inline asm
	ld.relaxed.gpu.v2.u32 {%r996, %r988}, [%rd43];
	// end inline asm
	bra.uni 	$L__BB6_12;
$L__BB6_14:
	setp.eq.s32 	%p123, %r996, 101;
	mov.b32 	%r780, -1;
	vote.sync.ballot.b32 	%r782, %p123, %r780;
	// begin inline asm
	mov.u32 %r755, %lanemask_ge;
	// end inline asm
	and.b32  	%r783, %r782, %r755;
	or.b32  	%r784, %r783, -2147483648;
	add.s32 	%r785, %r784, -1;
	not.b32 	%r786, %r784;
	and.b32  	%r787, %r786, %r785;
	popc.b32 	%r759, %r787;
	mov.b32 	%r758, 1;
	// begin inline asm
	shfl.sync.down.b32 %r756, %r988, %r758, %r759, %r780;
	// end inline asm
	setp.lt.s32 	%p125, %r629, %r759;
	selp.b32 	%r788, %r756, 0, %p125;
	add.s32 	%r762, %r788, %r988;
	mov.b32 	%r763, 2;
	// begin inline asm
	shfl.sync.down.b32 %r761, %r762, %r763, %r759, %r780;
	// end inline asm
	add.s32 	%r54, %r629, 2;
	setp.gt.s32 	%p126, %r54, %r759;
	selp.b32 	%r789, 0, %r761, %p126;
	add.s32 	%r767, %r762, %r789;
	mov.b32 	%r768, 4;
	// begin inline asm
	shfl.sync.down.b32 %r766, %r767, %r768, %r759, %r780;
	// end inline asm
	add.s32 	%r55, %r629, 4;
	setp.gt.s32 	%p127, %r55, %r759;
	selp.b32 	%r790, 0, %r766, %p127;
	add.s32 	%r772, %r767, %r790;
	mov.b32 	%r773, 8;
	// begin inline asm
	shfl.sync.down.b32 %r771, %r772, %r773, %r759, %r780;
	// end inline asm
	add.s32 	%r56, %r629, 8;
	setp.gt.s32 	%p128, %r56, %r759;
	selp.b32 	%r791, 0, %r771, %p128;
	add.s32 	%r777, %r772, %r791;
	mov.b32 	%r778, 16;
	// begin inline asm
	shfl.sync.down.b32 %r776, %r777, %r778, %r759, %r780;
	// end inline asm
	add.s32 	%r57, %r629, 16;
	setp.gt.s32 	%p129, %r57, %r759;
	selp.b32 	%r792, 0, %r776, %p129;
	add.s32 	%r993, %r777, %r792;
	add.s64 	%rd6, %rd2, 256;
	mov.b32 	%r990, 952;
$L__BB6_15:
	setp.ne.s32 	%p130, %r996, 101;
	mov.b32 	%r793, -1;
	vote.sync.all.pred 	%p131, %p130, %r793;
	not.pred 	%p132, %p131;
	@%p132 bra 	$L__BB6_20;
	shr.u32 	%r990, %r990, 1;
	mul.wide.s32 	%rd48, %r994, 8;
	add.s64 	%rd49, %rd6, %rd48;
	add.s64 	%rd47, %rd49, -256;
	// begin inline asm
	ld.relaxed.gpu.v2.u32 {%r996, %r997}, [%rd47];
	// end inline asm
	mov.u32 	%r998, %r990;
$L__BB6_17:
	setp.eq.s32 	%p136, %r996, 99;
	mov.b32 	%r801, -1;
	vote.sync.any.pred 	%p137, %p136, %r801;
	not.pred 	%p138, %p137;
	@%p138 bra 	$L__BB6_19;
	mul.lo.s32 	%r843, %r986, 16807;
	and.b32  	%r986, %r843, 2147483647;
	add.s32 	%r844, %r998, 1;
	rem.u32 	%r840, %r986, %r844;
	// begin inline asm
	nanosleep.u32 %r840;
	// end inline asm
	shr.u32 	%r998, %r998, 1;
	// begin inline asm
	ld.relaxed.gpu.v2.u32 {%r996, %r997}, [%rd47];
	// end inline asm
	bra.uni 	$L__BB6_17;
$L__BB6_19:
	setp.eq.s32 	%p139, %r996, 101;
	mov.b32 	%r827, -1;
	vote.sync.ballot.b32 	%r828, %p139, %r827;
	and.b32  	%r829, %r828, %r755;
	or.b32  	%r830, %r829, -2147483648;
	add.s32 	%r831, %r830, -1;
	not.b32 	%r832, %r830;
	and.b32  	%r833, %r832, %r831;
	popc.b32 	%r806, %r833;
	mov.b32 	%r805, 1;
	// begin inline asm
	shfl.sync.down.b32 %r803, %r997, %r805, %r806, %r827;
	// end inline asm
	setp.lt.s32 	%p141, %r629, %r806;
	selp.b32 	%r834, %r803, 0, %p141;
	add.s32 	%r809, %r834, %r997;
	mov.b32 	%r810, 2;
	// begin inline asm
	shfl.sync.down.b32 %r808, %r809, %r810, %r806, %r827;
	// end inline asm
	setp.gt.s32 	%p142, %r54, %r806;
	selp.b32 	%r835, 0, %r808, %p142;
	add.s32 	%r814, %r809, %r835;
	mov.b32 	%r815, 4;
	// begin inline asm
	shfl.sync.down.b32 %r813, %r814, %r815, %r806, %r827;
	// end inline asm
	setp.gt.s32 	%p143, %r55, %r806;
	selp.b32 	%r836, 0, %r813, %p143;
	add.s32 	%r819, %r814, %r836;
	mov.b32 	%r820, 8;
	// begin inline asm
	shfl.sync.down.b32 %r818, %r819, %r820, %r806, %r827;
	// end inline asm
	setp.gt.s32 	%p144, %r56, %r806;
	selp.b32 	%r837, 0, %r818, %p144;
	add.s32 	%r824, %r819, %r837;
	mov.b32 	%r825, 16;
	// begin inline asm
	shfl.sync.down.b32 %r823, %r824, %r825, %r806, %r827;
	// end inline asm
	setp.gt.s32 	%p145, %r57, %r806;
	selp.b32 	%r838, 0, %r823, %p145;
	add.s32 	%r839, %r838, %r993;
	add.s32 	%r993, %r839, %r824;
	add.s32 	%r994, %r994, -32;
	bra.uni 	$L__BB6_15;
$L__BB6_20:
	@%p119 bra 	$L__BB6_22;
	add.s32 	%r796, %r993, %r37;
	add.s64 	%rd46, %rd4, 256;
	mov.b32 	%r795, 101;
	// begin inline asm
	st.relaxed.gpu.v2.u32 [%rd46], {%r795, %r796};
	// end inline asm
	st.shared.u32 	[_ZZN3cub18CUB_300001_SM_10006detail4scan16DeviceScanKernelINS2_10policy_hubIiiijN4cuda3std3__44plusIvEEE10Policy1000EPiSC_NS0_13ScanTileStateIiLb1EEES9_NS0_8NullTypeEjiLb0ESF_EEvT0_T1_T2_iT3_T4_T5_E12temp_storage+4], %r993;
	st.shared.u32 	[_ZZN3cub18CUB_300001_SM_10006detail4scan16DeviceScanKernelINS2_10policy_hubIiiijN4cuda3std3__44plusIvEEE10Policy1000EPiSC_NS0_13ScanTileStateIiLb1EEES9_NS0_8NullTypeEjiLb0ESF_EEvT0_T1_T2_iT3_T4_T5_E12temp_storage+8], %r796;
$L__BB6_22:
	setp.ne.s32 	%p134, %r629, 0;
	mov.u32 	%r999, %r39;
	@%p134 bra 	$L__BB6_24;
	st.shared.u32 	[_ZZN3cub18CUB_300001_SM_10006detail4scan16DeviceScanKernelINS2_10policy_hubIiiijN4cuda3std3__44plusIvEEE10Policy1000EPiSC_NS0_13ScanTileStateIiLb1EEES9_NS0_8NullTypeEjiLb0ESF_EEvT0_T1_T2_iT3_T4_T5_E12temp_storage+76], %r993;
	mov.u32 	%r999, %r993;
$L__BB6_24:
	bar.sync 	0;
	setp.eq.s32 	%p135, %r4, 0;
	ld.shared.u32 	%r797, [_ZZN3cub18CUB_300001_SM_10006detail4scan16DeviceScanKernelINS2_10policy_hubIiiijN4cuda3std3__44plusIvEEE10Policy1000EPiSC_NS0_13ScanTileStateIiLb1EEES9_NS0_8NullTypeEjiLb0ESF_EEvT0_T1_T2_iT3_T4_T5_E12temp_storage+76];
	selp.b32 	%r798, 0, %r797, %p135;
	add.s32 	%r1000, %r798, %r999;
$L__BB6_25:
	ld.param.u64 	%rd57, [_ZN3cub18CUB_300001_SM_10006detail4scan16DeviceScanKernelINS2_10policy_hubIiiijN4cuda3std3__44plusIvEEE10Policy1000EPiSC_NS0_13ScanTileStateIiLb1EEES9_NS0_8NullTypeEjiLb0ESF_EEvT0_T1_T2_iT3_T4_T5__param_1];
	add.s32 	%r941, %r1000, %r9;
	add.s32 	%r942, %r10, %r941;
	add.s32 	%r943, %r11, %r942;
	add.s32 	%r944, %r12, %r943;
	add.s32 	%r945, %r13, %r944;
	add.s32 	%r946, %r14, %r945;
	add.s32 	%r947, %r15, %r946;
	add.s32 	%r948, %r16, %r947;
	add.s32 	%r949, %r17, %r948;
	add.s32 	%r950, %r18, %r949;
	add.s32 	%r951, %r19, %r950;
	add.s32 	%r952, %r20, %r951;
	add.s32 	%r953, %r21, %r952;
	add.s32 	%r954, %r22, %r953;
	add.s32 	%r955, %r23, %r954;
	add.s32 	%r956, %r24, %r955;
	add.s32 	%r957, %r25, %r956;
	add.s32 	%r958, %r26, %r957;
	add.s32 	%r959, %r27, %r958;
	add.s32 	%r960, %r28, %r959;
	add.s32 	%r961, %r29, %r960;
	add.s32 	%r962, %r30, %r961;
	bar.sync 	0;
	st.shared.v2.u32 	[%r8], {%r941, %r942};
	st.shared.v2.u32 	[%r8+8], {%r943, %r944};
	st.shared.v2.u32 	[%r8+16], {%r945, %r946};
	st.shared.v2.u32 	[%r8+24], {%r947, %r948};
	st.shared.v2.u32 	[%r8+32], {%r949, %r950};
	st.shared.v2.u32 	[%r8+40], {%r951, %r952};
	st.shared.v2.u32 	[%r8+48], {%r953, %r954};
	st.shared.v2.u32 	[%r8+56], {%r955, %r956};
	st.shared.v2.u32 	[%r8+64], {%r957, %r958};
	st.shared.v2.u32 	[%r8+72], {%r959, %r960};
	st.shared.v2.u32 	[%r8+80], {%r961, %r962};
	bar.warp.sync 	-1;
	ld.shared.u32 	%r963, [%r7];
	ld.shared.u32 	%r964, [%r7+128];
	ld.shared.u32 	%r965, [%r7+256];
	ld.shared.u32 	%r966, [%r7+384];
	ld.shared.u32 	%r967, [%r7+512];
	ld.shared.u32 	%r968, [%r7+640];
	ld.shared.u32 	%r969, [%r7+768];
	ld.shared.u32 	%r970, [%r7+896];
	ld.shared.u32 	%r971, [%r7+1024];
	ld.shared.u32 	%r972, [%r7+1152];
	ld.shared.u32 	%r973, [%r7+1280];
	ld.shared.u32 	%r974, [%r7+1408];
	ld.shared.u32 	%r975, [%r7+1536];
	ld.shared.u32 	%r976, [%r7+1664];
	ld.shared.u32 	%r977, [%r7+1792];
	ld.shared.u32 	%r978, [%r7+1920];
	ld.shared.u32 	%r979, [%r7+2048];
	ld.shared.u32 	%r980, [%r7+2176];
	ld.shared.u32 	%r981, [%r7+2304];
	ld.shared.u32 	%r982, [%r7+2432];
	ld.shared.u32 	%r983, [%r7+2560];
	ld.shared.u32 	%r984, [%r7+2688];
	cvta.to.global.u64 	%rd53, %rd57;
	add.s64 	%rd55, %rd53, %rd39;
	st.global.u32 	[%rd55], %r963;
	st.global.u32 	[%rd55+128], %r964;
	st.global.u32 	[%rd55+256], %r965;
	st.global.u32 	[%rd55+384], %r966;
	st.global.u32 	[%rd55+512], %r967;
	st.global.u32 	[%rd55+640], %r968;
	st.global.u32 	[%rd55+768], %r969;
	st.global.u32 	[%rd55+896], %r970;
	st.global.u32 	[%rd55+1024], %r971;
	st.global.u32 	[%rd55+1152], %r972;
	st.global.u32 	[%rd55+1280], %r973;
	st.global.u32 	[%rd55+1408], %r974;
	st.global.u32 	[%rd55+1536], %r975;
	st.global.u32 	[%rd55+1664], %r976;
	st.global.u32 	[%rd55+1792], %r977;
	st.global.u32 	[%rd55+1920], %r978;
	st.global.u32 	[%rd55+2048], %r979;
	st.global.u32 	[%rd55+2176], %r980;
	st.global.u32 	[%rd55+2304], %r981;
	st.global.u32 	[%rd55+2432], %r982;
	st.global.u32 	[%rd55+2560], %r983;
	st.global.u32 	[%rd55+2688], %r984;
	bra.uni 	$L__BB6_140;
$L__BB6_26:
	setp.eq.s32 	%p2, %r3, 0;
	@%p2 bra 	$L__BB6_140;
	mul.wide.u32 	%rd14, %r2, 4;
	add.s64 	%rd15, %rd1, %rd14;
	mov.u32 	%r82, %tid.x;
	ld.global.u32 	%r1022, [%rd15];
	and.b32  	%r238, %r82, 31;
	and.b32  	%r239, %r82, 992;
	mul.lo.s32 	%r240, %r239, 22;
	or.b32  	%r84, %r240, %r238;
	setp.ge.u32 	%p3, %r84, %r3;
	shl.b32 	%r241, %r84, 2;
	cvt.u64.u32 	%rd16, %r241;
	add.s64 	%rd8, %rd15, %rd16;
	mov.u32 	%r1001, %r1022;
	@%p3 bra 	$L__BB6_29;
	ld.global.u32 	%r1001, [%rd8];
$L__BB6_29:
	add.s32 	%r242, %r84, 32;
	setp.ge.u32 	%p4, %r242, %r3;
	mov.u32 	%r1002, %r1022;
	@%p4 bra 	$L__BB6_31;
	ld.global.u32 	%r1002, [%rd8+128];
$L__BB6_31:
	add.s32 	%r89, %r84, 64;
	setp.ge.u32 	%p5, %r89, %r3;
	mov.u32 	%r1003, %r1022;
	@%p5 bra 	$L__BB6_33;
	ld.global.u32 	%r1003, [%rd8+256];
$L__BB6_33:
	add.s32 	%r92, %r84, 96;
	setp.ge.u32 	%p6, %r92, %r3;
	mov.u32 	%r1004, %r1022;
	@%p6 bra 	$L__BB6_35;
	ld.global.u32 	%r1004, [%rd8+384];
$L__BB6_35:
	add.s32 	%r95, %r84, 128;
	setp.ge.u32 	%p7, %r95, %r3;
	mov.u32 	%r1005, %r1022;
	@%p7 bra 	$L__BB6_37;
	ld.global.u32 	%r1005, [%rd8+512];
$L__BB6_37:
	add.s32 	%r243, %r84, 160;
	setp.ge.u32 	%p8, %r243, %r3;
	mov.u32 	%r1006, %r1022;
	@%p8 bra 	$L__BB6_39;
	ld.global.u32 	%r1006, [%rd8+640];
$L__BB6_39:
	add.s32 	%r244, %r84, 192;
	setp.ge.u32 	%p9, %r244, %r3;
	mov.u32 	%r1007, %r1022;
	@%p9 bra 	$L__BB6_41;
	ld.global.u32 	%r1007, [%rd8+768];
$L__BB6_41:
	add.s32 	%r102, %r84, 224;
	setp.ge.u32 	%p10, %r102, %r3;
	mov.u32 	%r1008, %r1022;
	@%p10 bra 	$L__BB6_43;
	ld.global.u32 	%r1008, [%rd8+896];
$L__BB6_43:
	add.s32 	%r245, %r84, 256;
	setp.ge.u32 	%p11, %r245, %r3;
	mov.u32 	%r1009, %r1022;
	@%p11 bra 	$L__BB6_45;
	ld.global.u32 	%r1009, [%rd8+1024];
$L__BB6_45:
	add.s32 	%r246, %r84, 288;
	setp.ge.u32 	%p12, %r246, %r3;
	mov.u32 	%r1010, %r1022;
	@%p12 bra 	$L__BB6_47;
	ld.global.u32 	%r1010, [%rd8+1152];
$L__BB6_47:
	add.s32 	%r247, %r84, 320;
	setp.ge.u32 	%p13, %r247, %r3;
	mov.u32 	%r1011, %r1022;
	@%p13 bra 	$L__BB6_49;
	ld.global.u32 	%r1011, [%rd8+1280];
$L__BB6_49:
	add.s32 	%r111, %r84, 352;
	setp.ge.u32 	%p14, %r111, %r3;
	mov.u32 	%r1012, %r1022;
	@%p14 bra 	$L__BB6_51;
	ld.global.u32 	%r1012, [%rd8+1408];
$L__BB6_51:
	add.s32 	%r114, %r84, 384;
	setp.ge.u32 	%p15, %r114, %r3;
	mov.u32 	%r1013, %r1022;
	@%p15 bra 	$L__BB6_53;
	ld.global.u32 	%r1013, [%rd8+1536];
$L__BB6_53:
	add.s32 	%r117, %r84, 416;
	setp.ge.u32 	%p16, %r117, %r3;
	mov.u32 	%r1014, %r1022;
	@%p16 bra 	$L__BB6_55;
	ld.global.u32 	%r1014, [%rd8+1664];
$L__BB6_55:
	add.s32 	%r120, %r84, 448;
	setp.ge.u32 	%p17, %r120, %r3;
	mov.u32 	%r1015, %r1022;
	@%p17 bra 	$L__BB6_57;
	ld.global.u32 	%r1015, [%rd8+1792];
$L__BB6_57:
	add.s32 	%r248, %r84, 480;
	setp.ge.u32 	%p18, %r248, %r3;
	mov.u32 	%r1016, %r1022;
	@%p18 bra 	$L__BB6_59;
	ld.global.u32 	%r1016, [%rd8+1920];
$L__BB6_59:
	add.s32 	%r125, %r84, 512;
	setp.ge.u32 	%p19, %r125, %r3;
	mov.u32 	%r1017, %r1022;
	@%p19 bra 	$L__BB6_61;
	ld.global.u32 	%r1017, [%rd8+2048];
$L__BB6_61:
	add.s32 	%r249, %r84, 544;
	setp.ge.u32 	%p20, %r249, %r3;
	mov.u32 	%r1018, %r1022;
	@%p20 bra 	$L__BB6_63;
	ld.global.u32 	%r1018, [%rd8+2176];
$L__BB6_63:
	add.s32 	%r250, %r84, 576;
	setp.ge.u32 	%p21, %r250, %r3;
	mov.u32 	%r1019, %r1022;
	@%p21 bra 	$L__BB6_65;
	ld.global.u32 	%r1019, [%rd8+2304];
$L__BB6_65:
	add.s32 	%r132, %r84, 608;
	setp.ge.u32 	%p22, %r132, %r3;
	mov.u32 	%r1020, %r1022;
	@%p22 bra 	$L__BB6_67;
	ld.global.u32 	%r1020, [%rd8+2432];
$L__BB6_67:
	add.s32 	%r251, %r84, 640;
	setp.ge.u32 	%p23, %r251, %r3;
	mov.u32 	%r1021, %r1022;
	@%p23 bra 	$L__BB6_69;
	ld.global.u32 	%r1021, [%rd8+2560];
$L__BB6_69:
	add.s32 	%r137, %r84, 672;
	setp.ge.u32 	%p24, %r137, %r3;
	@%p24 bra 	$L__BB6_71;
	ld.global.u32 	%r1022, [%rd8+2688];
$L__BB6_71:
	// begin inline asm
	mov.u32 %r252, %laneid;
	// end inline asm
	shr.u32 	%r141, %r82, 5;
	mad.lo.s32 	%r253, %r141, 704, %r252;
	shl.b32 	%r254, %r253, 2;
	mov.u32 	%r255, _ZZN3cub18CUB_300001_SM_10006detail4scan16DeviceScanKernelINS2_10policy_hubIiiijN4cuda3std3__44plusIvEEE10Policy1000EPiSC_NS0_13ScanTileStateIiLb1EEES9_NS0_8NullTypeEjiLb0ESF_EEvT0_T1_T2_iT3_T4_T5_E12temp_storage;
	add.s32 	%r142, %r255, %r254;
	st.shared.u32 	[%r142], %r1001;
	st.shared.u32 	[%r142+128], %r1002;
	st.shared.u32 	[%r142+256], %r1003;
	st.shared.u32 	[%r142+384], %r1004;
	st.shared.u32 	[%r142+512], %r1005;
	st.shared.u32 	[%r142+640], %r1006;
	st.shared.u32 	[%r142+768], %r1007;
	st.shared.u32 	[%r142+896], %r1008;
	st.shared.u32 	[%r142+1024], %r1009;
	st.shared.u32 	[%r142+1152], %r1010;
	st.shared.u32 	[%r142+1280], %r1011;
	st.shared.u32 	[%r142+1408], %r1012;
	st.shared.u32 	[%r142+1536], %r1013;
	st.shared.u32 	[%r142+1664], %r1014;
	st.shared.u32 	[%r142+1792], %r1015;
	st.shared.u32 	[%r142+1920], %r1016;
	st.shared.u32 	[%r142+2048], %r1017;
	st.shared.u32 	[%r142+2176], %r1018;
	st.shared.u32 	[%r142+2304], %r1019;
	st.shared.u32 	[%r142+2432], %r1020;
	st.shared.u32 	[%r142+2560], %r1021;
	st.shared.u32 	[%r142+2688], %r1022;
	bar.warp.sync 	-1;
	mad.lo.s32 	%r143, %r252, 84, %r142;
	ld.shared.v2.u32 	{%r144, %r145}, [%r143];
	ld.shared.v2.u32 	{%r146, %r147}, [%r143+8];
	ld.shared.v2.u32 	{%r148, %r149}, [%r143+16];
	ld.shared.v2.u32 	{%r150, %r151}, [%r143+24];
	ld.shared.v2.u32 	{%r152, %r153}, [%r143+32];
	ld.shared.v2.u32 	{%r154, %r155}, [%r143+40];
	ld.shared.v2.u32 	{%r156, %r157}, [%r143+48];
	ld.shared.v2.u32 	{%r158, %r159}, [%r143+56];
	ld.shared.v2.u32 	{%r160, %r161}, [%r143+64];
	ld.shared.v2.u32 	{%r162, %r163}, [%r143+72];
	ld.shared.v2.u32 	{%r164, %r165}, [%r143+80];
	bar.sync 	0;
	setp.ne.s32 	%p25, %r986, 0;
	@%p25 bra 	$L__BB6_75;
	add.s32 	%r485, %r145, %r144;
	add.s32 	%r486, %r146, %r485;
	add.s32 	%r487, %r147, %r486;
	add.s32 	%r488, %r148, %r487;
	add.s32 	%r489, %r149, %r488;
	add.s32 	%r490, %r150, %r489;
	add.s32 	%r491, %r151, %r490;
	add.s32 	%r492, %r152, %r491;
	add.s32 	%r493, %r153, %r492;
	add.s32 	%r494, %r154, %r493;
	add.s32 	%r495, %r155, %r494;
	add.s32 	%r496, %r156, %r495;
	add.s32 	%r497, %r157, %r496;
	add.s32 	%r498, %r158, %r497;
	add.s32 	%r499, %r159, %r498;
	add.s32 	%r500, %r160, %r499;
	add.s32 	%r501, %r161, %r500;
	add.s32 	%r502, %r162, %r501;
	add.s32 	%r503, %r163, %r502;
	add.s32 	%r504, %r164, %r503;
	add.s32 	%r459, %r165, %r504;
	mov.b32 	%r457, 1;
	mov.b32 	%r482, 0;
	mov.b32 	%r484, -1;
	// begin inline asm
	{  .reg .s32 r0;  .reg .pred p;  shfl.sync.up.b32 r0|p, %r459, %r457, %r482, %r484;  @p add.s32 r0, r0, %r459;  mov.s32 %r455, r0;}
	// end inline asm
	mov.b32 	%r463, 2;
	// begin inline asm
	{  .reg .s32 r0;  .reg .pred p;  shfl.sync.up.b32 r0|p, %r455, %r463, %r482, %r484;  @p add.s32 r0, r0, %r455;  mov.s32 %r461, r0;}
	// end inline asm
	mov.b32 	%r469, 4;
	// begin inline asm
	{  .reg .s32 r0;  .reg .pred p;  shfl.sync.up.b32 r0|p, %r461, %r469, %r482, %r484;  @p add.s32 r0, r0, %r461;  mov.s32 %r467, r0;}
	// end inline asm
	mov.b32 	%r475, 8;
	// begin inline asm
	{  .reg .s32 r0;  .reg .pred p;  shfl.sync.up.b32 r0|p, %r467, %r475, %r482, %r484;  @p add.s32 r0, r0, %r467;  mov.s32 %r473, r0;}
	// end inline asm
	mov.b32 	%r481, 16;
	// begin inline asm
	{  .reg .s32 r0;  .reg .pred p;  shfl.sync.up.b32 r0|p, %r473, %r481, %r482, %r484;  @p add.s32 r0, r0, %r473;  mov.s32 %r479, r0;}
	// end inline asm
	setp.ne.s32 	%p67, %r252, 31;
	@%p67 bra 	$L__BB6_74;
	shl.b32 	%r505, %r141, 2;
	mov.u32 	%r506, _ZZN3cub18CUB_300001_SM_10006detail4scan16DeviceScanKernelINS2_10policy_hubIiiijN4cuda3std3__44plusIvEEE10Policy1000EPiSC_NS0_13ScanTileStateIiLb1EEES9_NS0_8NullTypeEjiLb0ESF_EEvT0_T1_T2_iT3_T4_T5_E12temp_storage;
	add.s32 	%r507, %r506, %r505;
	st.shared.u32 	[%r507+16], %r479;
$L__BB6_74:
	sub.s32 	%r508, %r479, %r459;
	bar.sync 	0;
	ld.shared.v4.u32 	{%r509, %r510, %r511, %r512}, [_ZZN3cub18CUB_300001_SM_10006detail4scan16DeviceScanKernelINS2_10policy_hubIiiijN4cuda3std3__44plusIvEEE10Policy1000EPiSC_NS0_13ScanTileStateIiLb1EEES9_NS0_8NullTypeEjiLb0ESF_EEvT0_T1_T2_iT3_T4_T5_E12temp_storage+16];
	add.s32 	%r513, %r510, %r509;
	setp.eq.s32 	%p68, %r141, 2;
	selp.b32 	%r514, %r513, %r509, %p68;
	add.s32 	%r515, %r513, %r511;
	setp.eq.s32 	%p69, %r141, 3;
	selp.b32 	%r516, %r515, %r514, %p69;
	add.s32 	%r517, %r515, %r512;
	setp.eq.s32 	%p70, %r141, 4;
	selp.b32 	%r518, %r517, %r516, %p70;
	ld.shared.v4.u32 	{%r519, %r520, %r521, %r522}, [_ZZN3cub18CUB_300001_SM_10006detail4scan16DeviceScanKernelINS2_10policy_hubIiiijN4cuda3std3__44plusIvEEE10Policy1000EPiSC_NS0_13ScanTileStateIiLb1EEES9_NS0_8NullTypeEjiLb0ESF_EEvT0_T1_T2_iT3_T4_T5_E12temp_storage+32];
	add.s32 	%r523, %r517, %r519;
	setp.eq.s32 	%p71, %r141, 5;
	selp.b32 	%r524, %r523, %r518, %p71;
	add.s32 	%r525, %r523, %r520;
	setp.eq.s32 	%p72, %r141, 6;
	selp.b32 	%r526, %r525, %r524, %p72;
	add.s32 	%r527, %r525, %r521;
	setp.eq.s32 	%p73, %r141, 7;
	selp.b32 	%r528, %r527, %r526, %p73;
	add.s32 	%r529, %r527, %r522;
	setp.eq.s32 	%p74, %r141, 8;
	selp.b32 	%r530, %r529, %r528, %p74;
	.pragma "used_bytes_mask 4095";
	ld.shared.v4.u32 	{%r531, %r532, %r533, %r534}, [_ZZN3cub18CUB_300001_SM_10006detail4scan16DeviceScanKernelINS2_10policy_hubIiiijN4cuda3std3__44plusIvEEE10Policy1000EPiSC_NS0_13ScanTileStateIiLb1EEES9_NS0_8NullTypeEjiLb0ESF_EEvT0_T1_T2_iT3_T4_T5_E12temp_storage+48];
	add.s32 	%r535, %r529, %r531;
	setp.eq.s32 	%p75, %r141, 9;
	selp.b32 	%r536, %r535, %r530, %p75;
	add.s32 	%r537, %r535, %r532;
	setp.eq.s32 	%p76, %r141, 10;
	selp.b32 	%r538, %r537, %r536, %p76;
	add.s32 	%r539, %r537, %r533;
	setp.eq.s32 	%p77, %r141, 11;
	selp.b32 	%r540, %r539, %r538, %p77;
	setp.lt.u32 	%p78, %r82, 32;
	setp.eq.s32 	%p79, %r252, 0;
	selp.b32 	%r541, 0, %r508, %p79;
	add.s32 	%r542, %r540, %r541;
	selp.b32 	%r543, %r508, %r542, %p78;
	setp.eq.s32 	%p80, %r82, 0;
	selp.b32 	%r1037, 0, %r543, %p80;
	bra.uni 	$L__BB6_94;
$L__BB6_75:
	add.s32 	%r286, %r145, %r144;
	add.s32 	%r287, %r146, %r286;
	add.s32 	%r288, %r147, %r287;
	add.s32 	%r289, %r148, %r288;
	add.s32 	%r290, %r149, %r289;
	add.s32 	%r291, %r150, %r290;
	add.s32 	%r292, %r151, %r291;
	add.s32 	%r293, %r152, %r292;
	add.s32 	%r294, %r153, %r293;
	add.s32 	%r295, %r154, %r294;
	add.s32 	%r296, %r155, %r295;
	add.s32 	%r297, %r156, %r296;
	add.s32 	%r298, %r157, %r297;
	add.s32 	%r299, %r158, %r298;
	add.s32 	%r300, %r159, %r299;
	add.s32 	%r301, %r160, %r300;
	add.s32 	%r302, %r161, %r301;
	add.s32 	%r303, %r162, %r302;
	add.s32 	%r304, %r163, %r303;
	add.s32 	%r305, %r164, %r304;
	add.s32 	%r260, %r165, %r305;
	mov.b32 	%r258, 1;
	mov.b32 	%r283, 0;
	mov.b32 	%r285, -1;
	// begin inline asm
	{  .reg .s32 r0;  .reg .pred p;  shfl.sync.up.b32 r0|p, %r260, %r258, %r283, %r285;  @p add.s32 r0, r0, %r260;  mov.s32 %r256, r0;}
	// end inline asm
	mov.b32 	%r264, 2;
	// begin inline asm
	{  .reg .s32 r0;  .reg .pred p;  shfl.sync.up.b32 r0|p, %r256, %r264, %r283, %r285;  @p add.s32 r0, r0, %r256;  mov.s32 %r262, r0;}
	// end inline asm
	mov.b32 	%r270, 4;
	// begin inline asm
	{  .reg .s32 r0;  .reg .pred p;  shfl.sync.up.b32 r0|p, %r262, %r270, %r283, %r285;  @p add.s32 r0, r0, %r262;  mov.s32 %r268, r0;}
	// end inline asm
	mov.b32 	%r276, 8;
	// begin inline asm
	{  .reg .s32 r0;  .reg .pred p;  shfl.sync.up.b32 r0|p, %r268, %r276, %r283, %r285;  @p add.s32 r0, r0, %r268;  mov.s32 %r274, r0;}
	// end inline asm
	mov.b32 	%r282, 16;
	// begin inline asm
	{  .reg .s32 r0;  .reg .pred p;  shfl.sync.up.b32 r0|p, %r274, %r282, %r283, %r285;  @p add.s32 r0, r0, %r274;  mov.s32 %r280, r0;}
	// end inline asm
	setp.ne.s32 	%p26, %r252, 31;
	@%p26 bra 	$L__BB6_77;
	shl.b32 	%r306, %r141, 2;
	mov.u32 	%r307, _ZZN3cub18CUB_300001_SM_10006detail4scan16DeviceScanKernelINS2_10policy_hubIiiijN4cuda3std3__44plusIvEEE10Policy1000EPiSC_NS0_13ScanTileStateIiLb1EEES9_NS0_8NullTypeEjiLb0ESF_EEvT0_T1_T2_iT3_T4_T5_E12temp_storage;
	add.s32 	%r308, %r307, %r306;
	st.shared.u32 	[%r308+16], %r280;
$L__BB6_77:
	sub.s32 	%r309, %r280, %r260;
	bar.sync 	0;
	ld.shared.v4.u32 	{%r310, %r311, %r312, %r313}, [_ZZN3cub18CUB_300001_SM_10006detail4scan16DeviceScanKernelINS2_10policy_hubIiiijN4cuda3std3__44plusIvEEE10Policy1000EPiSC_NS0_13ScanTileStateIiLb1EEES9_NS0_8NullTypeEjiLb0ESF_EEvT0_T1_T2_iT3_T4_T5_E12temp_storage+16];
	add.s32 	%r314, %r311, %r310;
	setp.eq.s32 	%p27, %r141, 2;
	selp.b32 	%r315, %r314, %r310, %p27;
	add.s32 	%r316, %r314, %r312;
	setp.eq.s32 	%p28, %r141, 3;
	selp.b32 	%r317, %r316, %r315, %p28;
	add.s32 	%r318, %r316, %r313;
	setp.eq.s32 	%p29, %r141, 4;
	selp.b32 	%r319, %r318, %r317, %p29;
	ld.shared.v4.u32 	{%r320, %r321, %r322, %r323}, [_ZZN3cub18CUB_300001_SM_10006detail4scan16DeviceScanKernelINS2_10policy_hubIiiijN4cuda3std3__44plusIvEEE10Policy1000EPiSC_NS0_13ScanTileStateIiLb1EEES9_NS0_8NullTypeEjiLb0ESF_EEvT0_T1_T2_iT3_T4_T5_E12temp_storage+32];
	add.s32 	%r324, %r318, %r320;
	setp.eq.s32 	%p30, %r141, 5;
	selp.b32 	%r325, %r324, %r319, %p30;
	add.s32 	%r326, %r324, %r321;
	setp.eq.s32 	%p31, %r141, 6;
	selp.b32 	%r327, %r326, %r325, %p31;
	add.s32 	%r328, %r326, %r322;
	setp.eq.s32 	%p32, %r141, 7;
	selp.b32 	%r329, %r328, %r327, %p32;
	add.s32 	%r330, %r328, %r323;
	setp.eq.s32 	%p33, %r141, 8;
	selp.b32 	%r331, %r330, %r329, %p33;
	ld.shared.v4.u32 	{%r332, %r333, %r334, %r335}, [_ZZN3cub18CUB_300001_SM_10006detail4scan16DeviceScanKernelINS2_10policy_hubIiiijN4cuda3std3__44plusIvEEE10Policy1000EPiSC_NS0_13ScanTileStateIiLb1EEES9_NS0_8NullTypeEjiLb0ESF_EEvT0_T1_T2_iT3_T4_T5_E12temp_storage+48];
	add.s32 	%r336, %r330, %r332;
	setp.eq.s32 	%p34, %r141, 9;
	selp.b32 	%r337, %r336, %r331, %p34;
	add.s32 	%r338, %r336, %r333;
	setp.eq.s32 	%p35, %r141, 10;
	selp.b32 	%r339, %r338, %r337, %p35;
	add.s32 	%r340, %r338, %r334;
	setp.eq.s32 	%p36, %r141, 11;
	selp.b32 	%r341, %r340, %r339, %p36;
	add.s32 	%r171, %r340, %r335;
	setp.gt.u32 	%p37, %r82, 31;
	setp.lt.u32 	%p38, %r82, 32;
	setp.eq.s32 	%p39, %r252, 0;
	selp.b32 	%r342, 0, %r309, %p39;
	add.s32 	%r1036, %r341, %r342;
	selp.b32 	%r173, %r309, %r1036, %p38;
	@%p37 bra 	$L__BB6_93;
	setp.ne.s32 	%p40, %r82, 0;
	mul.wide.s32 	%rd17, %r986, 8;
	add.s64 	%rd9, %rd2, %rd17;
	@%p40 bra 	$L__BB6_80;
	st.shared.u32 	[_ZZN3cub18CUB_300001_SM_10006detail4scan16DeviceScanKernelINS2_10policy_hubIiiijN4cuda3std3__44plusIvEEE10Policy1000EPiSC_NS0_13ScanTileStateIiLb1EEES9_NS0_8NullTypeEjiLb0ESF_EEvT0_T1_T2_iT3_T4_T5_E12temp_storage+12], %r171;
	add.s64 	%rd18, %rd9, 256;
	mov.b32 	%r343, 100;
	// begin inline asm
	st.relaxed.gpu.v2.u32 [%rd18], {%r343, %r171};
	// end inline asm
$L__BB6_80:
	not.b32 	%r349, %r82;
	add.s32 	%r1031, %r986, %r349;
	mov.b32 	%r345, 830;
	// begin inline asm
	nanosleep.u32 %r345;
	// end inline asm
	mul.wide.s32 	%rd20, %r1031, 8;
	add.s64 	%rd21, %rd2, %rd20;
	add.s64 	%rd19, %rd21, 256;
	// begin inline asm
	ld.relaxed.gpu.v2.u32 {%r1033, %r1025}, [%rd19];
	// end inline asm
	mov.b32 	%r1026, 952;
$L__BB6_81:
	setp.eq.s32 	%p41, %r1033, 99;
	mov.b32 	%r350, -1;
	vote.sync.any.pred 	%p42, %p41, %r350;
	not.pred 	%p43, %p42;
	@%p43 bra 	$L__BB6_83;
	mul.lo.s32 	%r453, %r986, 16807;
	and.b32  	%r986, %r453, 2147483647;
	add.s32 	%r454, %r1026, 1;
	rem.u32 	%r450, %r986, %r454;
	// begin inline asm
	nanosleep.u32 %r450;
	// end inline asm
	shr.u32 	%r1026, %r1026, 1;
	// begin inline asm
	ld.relaxed.gpu.v2.u32 {%r1033, %r1025}, [%rd19];
	// end inline asm
	bra.uni 	$L__BB6_81;
$L__BB6_83:
	setp.eq.s32 	%p44, %r1033, 101;
	mov.b32 	%r377, -1;
	vote.sync.ballot.b32 	%r379, %p44, %r377;
	// begin inline asm
	mov.u32 %r352, %lanemask_ge;
	// end inline asm
	and.b32  	%r380, %r379, %r352;
	or.b32  	%r381, %r380, -2147483648;
	add.s32 	%r382, %r381, -1;
	not.b32 	%r383, %r381;
	and.b32  	%r384, %r383, %r382;
	popc.b32 	%r356, %r384;
	mov.b32 	%r355, 1;
	// begin inline asm
	shfl.sync.down.b32 %r353, %r1025, %r355, %r356, %r377;
	// end inline asm
	setp.lt.s32 	%p46, %r252, %r356;
	selp.b32 	%r385, %r353, 0, %p46;
	add.s32 	%r359, %r385, %r1025;
	mov.b32 	%r360, 2;
	// begin inline asm
	shfl.sync.down.b32 %r358, %r359, %r360, %r356, %r377;
	// end inline asm
	add.s32 	%r386, %r252, 2;
	setp.gt.s32 	%p47, %r386, %r356;
	selp.b32 	%r387, 0, %r358, %p47;
	add.s32 	%r364, %r359, %r387;
	mov.b32 	%r365, 4;
	// begin inline asm
	shfl.sync.down.b32 %r363, %r364, %r365, %r356, %r377;
	// end inline asm
	add.s32 	%r388, %r252, 4;
	setp.gt.s32 	%p48, %r388, %r356;
	selp.b32 	%r389, 0, %r363, %p48;
	add.s32 	%r369, %r364, %r389;
	mov.b32 	%r370, 8;
	// begin inline asm
	shfl.sync.down.b32 %r368, %r369, %r370, %r356, %r377;
	// end inline asm
	add.s32 	%r390, %r252, 8;
	setp.gt.s32 	%p49, %r390, %r356;
	selp.b32 	%r391, 0, %r368, %p49;
	add.s32 	%r374, %r369, %r391;
	mov.b32 	%r375, 16;
	// begin inline asm
	shfl.sync.down.b32 %r373, %r374, %r375, %r356, %r377;
	// end inline asm
	add.s32 	%r392, %r252, 16;
	setp.gt.s32 	%p50, %r392, %r356;
	selp.b32 	%r393, 0, %r373, %p50;
	add.s32 	%r1029, %r374, %r393;
	add.s64 	%rd10, %rd2, 256;
	mov.b32 	%r1027, 952;
$L__BB6_84:
	setp.ne.s32 	%p51, %r1033, 101;
	mov.b32 	%r394, -1;
	vote.sync.all.pred 	%p52, %p51, %r394;
	not.pred 	%p53, %p52;
	@%p53 bra 	$L__BB6_89;
	shr.u32 	%r1027, %r1027, 1;
	mul.wide.s32 	%rd24, %r1031, 8;
	add.s64 	%rd25, %rd10, %rd24;
	add.s64 	%rd23, %rd25, -256;
	// begin inline asm
	ld.relaxed.gpu.v2.u32 {%r1033, %r1034}, [%rd23];
	// end inline asm
	mov.u32 	%r1035, %r1027;
$L__BB6_86:
	setp.eq.s32 	%p57, %r1033, 99;
	mov.b32 	%r402, -1;
	vote.sync.any.pred 	%p58, %p57, %r402;
	not.pred 	%p59, %p58;
	@%p59 bra 	$L__BB6_88;
	mul.lo.s32 	%r448, %r986, 16807;
	and.b32  	%r986, %r448, 2147483647;
	add.s32 	%r449, %r1035, 1;
	rem.u32 	%r445, %r986, %r449;
	// begin inline asm
	nanosleep.u32 %r445;
	// end inline asm
	shr.u32 	%r1035, %r1035, 1;
	// begin inline asm
	ld.relaxed.gpu.v2.u32 {%r1033, %r1034}, [%rd23];
	// end inline asm
	bra.uni 	$L__BB6_86;
$L__BB6_88:
	setp.eq.s32 	%p60, %r1033, 101;
	mov.b32 	%r428, -1;
	vote.sync.ballot.b32 	%r429, %p60, %r428;
	and.b32  	%r430, %r429, %r352;
	or.b32  	%r431, %r430, -2147483648;
	add.s32 	%r432, %r431, -1;
	not.b32 	%r433, %r431;
	and.b32  	%r434, %r433, %r432;
	popc.b32 	%r407, %r434;
	mov.b32 	%r406, 1;
	// begin inline asm
	shfl.sync.down.b32 %r404, %r1034, %r406, %r407, %r428;
	// end inline asm
	setp.lt.s32 	%p62, %r252, %r407;
	selp.b32 	%r435, %r404, 0, %p62;
	add.s32 	%r410, %r435, %r1034;
	mov.b32 	%r411, 2;
	// begin inline asm
	shfl.sync.down.b32 %r409, %r410, %r411, %r407, %r428;
	// end inline asm
	add.s32 	%r436, %r252, 2;
	setp.gt.s32 	%p63, %r436, %r407;
	selp.b32 	%r437, 0, %r409, %p63;
	add.s32 	%r415, %r410, %r437;
	mov.b32 	%r416, 4;
	// begin inline asm
	shfl.sync.down.b32 %r414, %r415, %r416, %r407, %r428;
	// end inline asm
	add.s32 	%r438, %r252, 4;
	setp.gt.s32 	%p64, %r438, %r407;
	selp.b32 	%r439, 0, %r414, %p64;
	add.s32 	%r420, %r415, %r439;
	mov.b32 	%r421, 8;
	// begin inline asm
	shfl.sync.down.b32 %r419, %r420, %r421, %r407, %r428;
	// end inline asm
	add.s32 	%r440, %r252, 8;
	setp.gt.s32 	%p65, %r440, %r407;
	selp.b32 	%r441, 0, %r419, %p65;
	add.s32 	%r425, %r420, %r441;
	mov.b32 	%r426, 16;
	// begin inline asm
	shfl.sync.down.b32 %r424, %r425, %r426, %r407, %r428;
	// end inline asm
	add.s32 	%r442, %r252, 16;
	setp.gt.s32 	%p66, %r442, %r407;
	selp.b32 	%r443, 0, %r424, %p66;
	add.s32 	%r444, %r443, %r1029;
	add.s32 	%r1029, %r444, %r425;
	add.s32 	%r1031, %r1031, -32;
	bra.uni 	$L__BB6_84;
$L__BB6_89:
	@%p40 bra 	$L__BB6_91;
	add.s32 	%r397, %r1029, %r171;
	add.s64 	%rd22, %rd9, 256;
	mov.b32 	%r396, 101;
	// begin inline asm
	st.relaxed.gpu.v2.u32 [%rd22], {%r396, %r397};
	// end inline asm
	st.shared.u32 	[_ZZN3cub18CUB_300001_SM_10006detail4scan16DeviceScanKernelINS2_10policy_hubIiiijN4cuda3std3__44plusIvEEE10Policy1000EPiSC_NS0_13ScanTileStateIiLb1EEES9_NS0_8NullTypeEjiLb0ESF_EEvT0_T1_T2_iT3_T4_T5_E12temp_storage+4], %r1029;
	st.shared.u32 	[_ZZN3cub18CUB_300001_SM_10006detail4scan16DeviceScanKernelINS2_10policy_hubIiiijN4cuda3std3__44plusIvEEE10Policy1000EPiSC_NS0_13ScanTileStateIiLb1EEES9_NS0_8NullTypeEjiLb0ESF_EEvT0_T1_T2_iT3_T4_T5_E12temp_storage+8], %r397;
$L__BB6_91:
	setp.ne.s32 	%p55, %r252, 0;
	mov.u32 	%r1036, %r173;
	@%p55 bra 	$L__BB6_93;
	st.shared.u32 	[_ZZN3cub18CUB_300001_SM_10006detail4scan16DeviceScanKernelINS2_10policy_hubIiiijN4cuda3std3__44plusIvEEE10Policy1000EPiSC_NS0_13ScanTileStateIiLb1EEES9_NS0_8NullTypeEjiLb0ESF_EEvT0_T1_T2_iT3_T4_T5_E12temp_storage+76], %r1029;
	mov.u32 	%r1036, %r1029;
$L__BB6_93:
	bar.sync 	0;
	setp.eq.s32 	%p56, %r82, 0;
	ld.shared.u32 	%r398, [_ZZN3cub18CUB_300001_SM_10006detail4scan16DeviceScanKernelINS2_10policy_hubIiiijN4cuda3std3__44plusIvEEE10Policy1000EPiSC_NS0_13ScanTileStateIiLb1EEES9_NS0_8NullTypeEjiLb0ESF_EEvT0_T1_T2_iT3_T4_T5_E12temp_storage+76];
	selp.b32 	%r399, 0, %r398, %p56;
	add.s32 	%r1037, %r399, %r1036;
$L__BB6_94:
	add.s32 	%r544, %r1037, %r144;
	add.s32 	%r545, %r145, %r544;
	add.s32 	%r546, %r146, %r545;
	add.s32 	%r547, %r147, %r546;
	add.s32 	%r548, %r148, %r547;
	add.s32 	%r549, %r149, %r548;
	add.s32 	%r550, %r150, %r549;
	add.s32 	%r551, %r151, %r550;
	add.s32 	%r552, %r152, %r551;
	add.s32 	%r553, %r153, %r552;
	add.s32 	%r554, %r154, %r553;
	add.s32 	%r555, %r155, %r554;
	add.s32 	%r556, %r156, %r555;
	add.s32 	%r557, %r157, %r556;
	add.s32 	%r558, %r158, %r557;
	add.s32 	%r559, %r159, %r558;
	add.s32 	%r560, %r160, %r559;
	add.s32 	%r561, %r161, %r560;
	add.s32 	%r562, %r162, %r561;
	add.s32 	%r563, %r163, %r562;
	add.s32 	%r564, %r164, %r563;
	add.s32 	%r565, %r165, %r564;
	bar.sync 	0;
	st.shared.v2.u32 	[%r143], {%r544, %r545};
	st.shared.v2.u32 	[%r143+8], {%r546, %r547};
	st.shared.v2.u32 	[%r143+16], {%r548, %r549};
	st.shared.v2.u32 	[%r143+24], {%r550, %r551};
	st.shared.v2.u32 	[%r143+32], {%r552, %r553};
	st.shared.v2.u32 	[%r143+40], {%r554, %r555};
	st.shared.v2.u32 	[%r143+48], {%r556, %r557};
	st.shared.v2.u32 	[%r143+56], {%r558, %r559};
	st.shared.v2.u32 	[%r143+64], {%r560, %r561};
	st.shared.v2.u32 	[%r143+72], {%r562, %r563};
	st.shared.v2.u32 	[%r143+80], {%r564, %r565};
	bar.warp.sync 	-1;
	ld.shared.u32 	%r212, [%r142];
	ld.shared.u32 	%r213, [%r142+128];
	ld.shared.u32 	%r214, [%r142+256];
	ld.shared.u32 	%r215, [%r142+384];
	ld.shared.u32 	%r216, [%r142+512];
	ld.shared.u32 	%r217, [%r142+640];
	ld.shared.u32 	%r218, [%r142+768];
	ld.shared.u32 	%r219, [%r142+896];
	ld.shared.u32 	%r220, [%r142+1024];
	ld.shared.u32 	%r221, [%r142+1152];
	ld.shared.u32 	%r222, [%r142+1280];
	ld.shared.u32 	%r223, [%r142+1408];
	ld.shared.u32 	%r224, [%r142+1536];
	ld.shared.u32 	%r225, [%r142+1664];
	ld.shared.u32 	%r226, [%r142+1792];
	ld.shared.u32 	%r227, [%r142+1920];
	ld.shared.u32 	%r228, [%r142+2048];
	ld.shared.u32 	%r229, [%r142+2176];
	ld.shared.u32 	%r230, [%r142+2304];
	ld.shared.u32 	%r231, [%r142+2432];
	ld.shared.u32 	%r232, [%r142+2560];
	ld.shared.u32 	%r233, [%r142+2688];
	setp.ne.s32 	%p81, %r82, 0;
	@%p81 bra 	$L__BB6_96;
	st.volatile.shared.u32 	[_ZZN3cub18CUB_300001_SM_10006detail4scan16DeviceScanKernelINS2_10policy_hubIiiijN4cuda3std3__44plusIvEEE10Policy1000EPiSC_NS0_13ScanTileStateIiLb1EEES9_NS0_8NullTypeEjiLb0ESF_EEvT0_T1_T2_iT3_T4_T5_E12temp_storage+33792], %r3;
$L__BB6_96:
	ld.param.u32 	%r985, [_ZN3cub18CUB_300001_SM_10006detail4scan16DeviceScanKernelINS2_10policy_hubIiiijN4cuda3std3__44plusIvEEE10Policy1000EPiSC_NS0_13ScanTileStateIiLb1EEES9_NS0_8NullTypeEjiLb0ESF_EEvT0_T1_T2_iT3_T4_T5__param_3];
	ld.param.u64 	%rd56, [_ZN3cub18CUB_300001_SM_10006detail4scan16DeviceScanKernelINS2_10policy_hubIiiijN4cuda3std3__44plusIvEEE10Policy1000EPiSC_NS0_13ScanTileStateIiLb1EEES9_NS0_8NullTypeEjiLb0ESF_EEvT0_T1_T2_iT3_T4_T5__param_1];
	bar.sync 	0;
	ld.volatile.shared.u32 	%r234, [_ZZN3cub18CUB_300001_SM_10006detail4scan16DeviceScanKernelINS2_10policy_hubIiiijN4cuda3std3__44plusIvEEE10Policy1000EPiSC_NS0_13ScanTileStateIiLb1EEES9_NS0_8NullTypeEjiLb0ESF_EEvT0_T1_T2_iT3_T4_T5_E12temp_storage+33792];
	setp.ge.s32 	%p82, %r84, %r234;
	cvt.u64.u32 	%rd32, %r84;
	mov.u32 	%r566, %ctaid.x;
	add.s32 	%r567, %r985, %r566;
	mul.lo.s32 	%r568, %r567, 8448;
	cvt.u64.u32 	%rd33, %r568;
	add.s64 	%rd34, %rd32, %rd33;
	cvta.to.global.u64 	%rd35, %rd56;
	shl.b64 	%rd36, %rd34, 2;
	add.s64 	%rd11, %rd35, %rd36;
	@%p82 bra 	$L__BB6_98;
	st.global.u32 	[%rd11], %r212;
$L__BB6_98:
	mov.u32 	%r569, %tid.x;
	and.b32  	%r570, %r569, 992;
	mul.lo.s32 	%r571, %r570, 22;
	and.b32  	%r572, %r569, 31;
	or.b32  	%r573, %r571, %r572;
	or.b32  	%r574, %r573, 32;
	setp.ge.s32 	%p83, %r574, %r234;
	@%p83 bra 	$L__BB6_100;
	st.global.u32 	[%rd11+128], %r213;
$L__BB6_100:
	setp.ge.s32 	%p84, %r89, %r234;
	@%p84 bra 	$L__BB6_102;
	st.global.u32 	[%rd11+256], %r214;
$L__BB6_102:
	setp.ge.s32 	%p85, %r92, %r234;
	@%p85 bra 	$L__BB6_104;
	st.global.u32 	[%rd11+384], %r215;
$L__BB6_104:
	setp.ge.s32 	%p86, %r95, %r234;
	@%p86 bra 	$L__BB6_106;
	st.global.u32 	[%rd11+512], %r216;
$L__BB6_106:
	add.s32 	%r580, %r573, 160;
	setp.ge.s32 	%p87, %r580, %r234;
	@%p87 bra 	$L__BB6_108;
	st.global.u32 	[%rd11+640], %r217;
$L__BB6_108:
	add.s32 	%r586, %r573, 192;
	setp.ge.s32 	%p88, %r586, %r234;
	@%p88 bra 	$L__BB6_110;
	st.global.u32 	[%rd11+768], %r218;
$L__BB6_110:
	setp.ge.s32 	%p89, %r102, %r234;
	@%p89 bra 	$L__BB6_112;
	st.global.u32 	[%rd11+896], %r219;
$L__BB6_112:
	add.s32 	%r592, %r573, 256;
	setp.ge.s32 	%p90, %r592, %r234;
	@%p90 bra 	$L__BB6_114;
	st.global.u32 	[%rd11+1024], %r220;
$L__BB6_114:
	add.s32 	%r598, %r573, 288;
	setp.ge.s32 	%p91, %r598, %r234;
	@%p91 bra 	$L__BB6_116;
	st.global.u32 	[%rd11+1152], %r221;
$L__BB6_116:
	add.s32 	%r604, %r573, 320;
	setp.ge.s32 	%p92, %r604, %r234;
	@%p92 bra 	$L__BB6_118;
	st.global.u32 	[%rd11+1280], %r222;
$L__BB6_118:
	setp.ge.s32 	%p93, %r111, %r234;
	@%p93 bra 	$L__BB6_120;
	st.global.u32 	[%rd11+1408], %r223;
$L__BB6_120:
	setp.ge.s32 	%p94, %r114, %r234;
	@%p94 bra 	$L__BB6_122;
	st.global.u32 	[%rd11+1536], %r224;
$L__BB6_122:
	setp.ge.s32 	%p95, %r117, %r234;
	@%p95 bra 	$L__BB6_124;
	st.global.u32 	[%rd11+1664], %r225;
$L__BB6_124:
	setp.ge.s32 	%p96, %r120, %r234;
	@%p96 bra 	$L__BB6_126;
	st.global.u32 	[%rd11+1792], %r226;
$L__BB6_126:
	add.s32 	%r610, %r573, 480;
	setp.ge.s32 	%p97, %r610, %r234;
	@%p97 bra 	$L__BB6_128;
	st.global.u32 	[%rd11+1920], %r227;
$L__BB6_128:
	setp.ge.s32 	%p98, %r125, %r234;
	@%p98 bra 	$L__BB6_130;
	st.global.u32 	[%rd11+2048], %r228;
$L__BB6_130:
	add.s32 	%r616, %r573, 544;
	setp.ge.s32 	%p99, %r616, %r234;
	@%p99 bra 	$L__BB6_132;
	st.global.u32 	[%rd11+2176], %r229;
$L__BB6_132:
	add.s32 	%r622, %r573, 576;
	setp.ge.s32 	%p100, %r622, %r234;
	@%p100 bra 	$L__BB6_134;
	st.global.u32 	[%rd11+2304], %r230;
$L__BB6_134:
	setp.ge.s32 	%p101, %r132, %r234;
	@%p101 bra 	$L__BB6_136;
	st.global.u32 	[%rd11+2432], %r231;
$L__BB6_136:
	add.s32 	%r628, %r573, 640;
	setp.ge.s32 	%p102, %r628, %r234;
	@%p102 bra 	$L__BB6_138;
	st.global.u32 	[%rd11+2560], %r232;
$L__BB6_138:
	setp.ge.s32 	%p103, %r137, %r234;
	@%p103 bra 	$L__BB6_140;
	st.global.u32 	[%rd11+2688], %r233;
$L__BB6_140:
	ret;

}
	// .globl	_ZN3cub18CUB_300001_SM_10006detail4scan16DeviceScanKernelINS2_10policy_hubIiiimN4cuda3std3__44plusIvEEE10Policy1000EPiSC_NS0_13ScanTileStateIiLb1EEES9_NS0_8NullTypeEmiLb0ESF_EEvT0_T1_T2_iT3_T4_T5_
.visible .entry _ZN3cub18CUB_300001_SM_10006detail4scan16DeviceScanKernelINS2_10policy_hubIiiimN4cuda3std3__44plusIvEEE10Policy1000EPiSC_NS0_13ScanTileStateIiLb1EEES9_NS0_8NullTypeEmiLb0ESF_EEvT0_T1_T2_iT3_T4_T5_(
	.param .u64 .ptr .align 1 _ZN3cub18CUB_300001_SM_10006detail4scan16DeviceScanKernelINS2_10policy_hubIiiimN4cuda3std3__44plusIvEEE10Policy1000EPiSC_NS0_13ScanTileStateIiLb1EEES9_NS0_8NullTypeEmiLb0ESF_EEvT0_T1_T2_iT3_T4_T5__param_0,
	.param .u64 .ptr .align 1 _ZN3cub18CUB_300001_SM_10006detail4scan16DeviceScanKernelINS2_10policy_hubIiiimN4cuda3std3__44plusIvEEE10Policy1000EPiSC_NS0_13ScanTileStateIiLb1EEES9_NS0_8NullTypeEmiLb0ESF_EEvT0_T1_T2_iT3_T4_T5__param_1,
	.param .align 8 .b8 _ZN3cub18CUB_300001_SM_10006detail4scan16DeviceScanKernelINS2_10policy_hubIiiimN4cuda3std3__44plusIvEEE10Policy1000EPiSC_NS0_13ScanTileStateIiLb1EEES9_NS0_8NullTypeEmiLb0ESF_EEvT0_T1_T2_iT3_T4_T5__param_2[8],
	.param .u32 _ZN3cub18CUB_300001_SM_10006detail4scan16DeviceScanKernelINS2_10policy_hubIiiimN4cuda3std3__44plusIvEEE10Policy1000EPiSC_NS0_13ScanTileStateIiLb1EEES9_NS0_8NullTypeEmiLb0ESF_EEvT0_T1_T2_iT3_T4_T5__param_3,
	.param .align 1 .b8 _ZN3cub18CUB_300001_SM_10006detail4scan16DeviceScanKernelINS2_10policy_hubIiiimN4cuda3std3__44plusIvEEE10Policy1000EPiSC_NS0_13ScanTileStateIiLb1EEES9_NS0_8NullTypeEmiLb0ESF_EEvT0_T1_T2_iT3_T4_T5__param_4[1],
	.param .align 1 .b8 _ZN3cub18CUB_300001_SM_10006detail4scan16DeviceScanKernelINS2_10policy_hubIiiimN4cuda3std3__44plusIvEEE10Policy1000EPiSC_NS0_13ScanTileStateIiLb1EEES9_NS0_8NullTypeEmiLb0ESF_EEvT0_T1_T2_iT3_T4_T5__param_5[1],
	.param .u64 _ZN3cub18CUB_300001_SM_10006detail4scan16DeviceScanKernelINS2_10policy_hubIiiimN4cuda3std3__44plusIvEEE10Policy1000EPiSC_NS0_13ScanTileStateIiLb1EEES9_NS0_8NullTypeEmiLb0ESF_EEvT0_T1_T2_iT3_T4_T5__param_6
)
.maxntid 416
{
	.reg .pred 	%p<158>;
	.reg .b32 	%r<1017>;
	.reg .b64 	%rd<94>;
	// demoted variable
	.shared .align 16 .b8 _ZZN3cub18CUB_300001_SM_10006detail4scan16DeviceScanKernelINS2_10policy_hubIiiimN4cuda3std3__44plusIvEEE10Policy1000EPiSC_NS0_13ScanTileStateIiLb1EEES9_NS0_8NullTypeEmiLb0ESF_EEvT0_T1_T2_iT3_T4_T5_E12temp_storage[31632];
	ld.param.u64 	%rd14, [_ZN3cub18CUB_300001_SM_10006detail4scan16DeviceScanKernelINS2_10policy_hubIiiimN4cuda3std3__44plusIvEEE10Policy1000EPiSC_NS0_13ScanTileStateIiLb1EEES9_NS0_8NullTypeEmiLb0ESF_EEvT0_T1_T2_iT3_T4_T5__param_0];
	ld.param.u64 	%rd1, [_ZN3cub18CUB_300001_SM_10006detail4scan16DeviceScanKernelINS2_10policy_hubIiiimN4cuda3std3__44plusIvEEE10Policy1000EPiSC_NS0_13ScanTileStateIiLb1EEES9_NS0_8NullTypeEmiLb0ESF_EEvT0_T1_T2_iT3_T4_T5__param_2];
	ld.param.u32 	%r202, [_ZN3cub18CUB_300001_SM_10006detail4scan16DeviceScanKernelINS2_10policy_hubIiiimN4cuda3std3__44plusIvEEE10Policy1000EPiSC_NS0_13ScanTileStateIiLb1EEES9_NS0_8NullTypeEmiLb0ESF_EEvT0_T1_T2_iT3_T4_T5__param_3];
	ld.param.u64 	%rd16, [_ZN3cub18CUB_300001_SM_10006detail4scan16DeviceScanKernelINS2_10policy_hubIiiimN4cuda3std3__44plusIvEEE10Policy1000EPiSC_NS0_13ScanTileStateIiLb1EEES9_NS0_8NullTypeEmiLb0ESF_EEvT0_T1_T2_iT3_T4_T5__param_6];
	mov.u32 	%r203, %ctaid.x;
	add.s32 	%r1, %r202, %r203;
	mul.wide.s32 	%rd2, %r1, 7904;
	sub.s64 	%rd3, %rd16, %rd2;
	setp.lt.u64 	%p1, %rd3, 7905;
	@%p1 bra 	$L__BB7_26;
	mov.u32 	%r2, %tid.x;
	and.b32  	%r652, %r2, 31;
	and.b32  	%r653, %r2, 992;
	mul.lo.s32 	%r654, %r653, 19;
	or.b32  	%r655, %r654, %r652;
	cvt.u64.u32 	%rd75, %r655;
	add.s64 	%rd4, %rd2, %rd75;
	shl.b64 	%rd76, %rd4, 2;
	add.s64 	%rd56, %rd14, %rd76;
	// begin inline asm
	ld.ca.u32 %r632, [%rd56];
	// end inline asm
	add.s64 	%rd57, %rd56, 128;
	// begin inline asm
	ld.ca.u32 %r633, [%rd57];
	// end inline asm
	add.s64 	%rd58, %rd56, 256;
	// begin inline asm
	ld.ca.u32 %r634, [%rd58];
	// end inline asm
	add.s64 	%rd59, %rd56, 384;
	// begin inline asm
	ld.ca.u32 %r635, [%rd59];
	// end inline asm
	add.s64 	%rd60, %rd56, 512;
	// begin inline asm
	ld.ca.u32 %r636, [%rd60];
	// end inline asm
	add.s64 	%rd61, %rd56, 640;
	// begin inline asm
	ld.ca.u32 %r637, [%rd61];
	// end inline asm
	add.s64 	%rd62, %rd56, 768;
	// begin inline asm
	ld.ca.u32 %r638, [%rd62];
	// end inline asm
	add.s64 	%rd63, %rd56, 896;
	// begin inline asm
	ld.ca.u32 %r639, [%rd63];
	// end inline asm
	add.s64 	%rd64, %rd56, 1024;
	// begin inline asm
	ld.ca.u32 %r640, [%rd64];
	// end inline asm
	add.s64 	%rd65, %rd56, 1152;
	// begin inline asm
	ld.ca.u32 %r641, [%rd65];
	// end inline asm
	add.s64 	%rd66, %rd56, 1280;
	// begin inline asm
	ld.ca.u32 %r642, [%rd66];
	// end inline asm
	add.s64 	%rd67, %rd56, 1408;
	// begin inline asm
	ld.ca.u32 %r643, [%rd67];
	// end inline asm
	add.s64 	%rd68, %rd56, 1536;
	// begin inline asm
	ld.ca.u32 %r644, [%rd68];
	// end inline asm
	add.s64 	%rd69, %rd56, 1664;
	// begin inline asm
	ld.ca.u32 %r645, [%rd69];
	// end inline asm
	add.s64 	%rd70, %rd56, 1792;
	// begin inline asm
	ld.ca.u32 %r646, [%rd70];
	// end inline asm
	add.s64 	%rd71, %rd56, 1920;
	// begin inline asm
	ld.ca.u32 %r647, [%rd71];
	// end inline asm
	add.s64 	%rd72, %rd56, 2048;
	// begin inline asm
	ld.ca.u32 %r648, [%rd72];
	// end inline asm
	add.s64 	%rd73, %rd56, 2176;
	// begin inline asm
	ld.ca.u32 %r649, [%rd73];
	// end inline asm
	add.s64 	%rd74, %rd56, 2304;
	// begin inline asm
	ld.ca.u32 %r650, [%rd74];
	// end inline asm
	// begin inline asm
	mov.u32 %r651, %laneid;
	// end inline asm
	shr.u32 	%r4, %r2, 5;
	mad.lo.s32 	%r656, %r4, 608, %r651;
	shl.b32 	%r657, %r656, 2;
	mov.u32 	%r658, _ZZN3cub18CUB_300001_SM_10006detail4scan16DeviceScanKernelINS2_10policy_hubIiiimN4cuda3std3__44plusIvEEE10Policy1000EPiSC_NS0_13ScanTileStateIiLb1EEES9_NS0_8NullTypeEmiLb0ESF_EEvT0_T1_T2_iT3_T4_T5_E12temp_storage;
	add.s32 	%r5, %r658, %r657;
	st.shared.u32 	[%r5], %r632;
	st.shared.u32 	[%r5+128], %r633;
	st.shared.u32 	[%r5+256], %r634;
	st.shared.u32 	[%r5+384], %r635;
	st.shared.u32 	[%r5+512], %r636;
	st.shared.u32 	[%r5+640], %r637;
	st.shared.u32 	[%r5+768], %r638;
	st.shared.u32 	[%r5+896], %r639;
	st.shared.u32 	[%r5+1024], %r640;
	st.shared.u32 	[%r5+1152], %r641;
	st.shared.u32 	[%r5+1280], %r642;
	st.shared.u32 	[%r5+1408], %r643;
	st.shared.u32 	[%r5+1536], %r644;
	st.shared.u32 	[%r5+1664], %r645;
	st.shared.u32 	[%r5+1792], %r646;
	st.shared.u32 	[%r5+1920], %r647;
	st.shared.u32 	[%r5+2048], %r648;
	st.shared.u32 	[%r5+2176], %r649;
	st.shared.u32 	[%r5+2304], %r650;
	bar.warp.sync 	-1;
	mad.lo.s32 	%r6, %r651, 72, %r5;
	ld.shared.u32 	%r7, [%r6];
	ld.shared.u32 	%r8, [%r6+4];
	ld.shared.u32 	%r9, [%r6+8];
	ld.shared.u32 	%r10, [%r6+12];
	ld.shared.u32 	%r11, [%r6+16];
	ld.shared.u32 	%r12, [%r6+20];
	ld.shared.u32 	%r13, [%r6+24];
	ld.shared.u32 	%r14, [%r6+28];
	ld.shared.u32 	%r15, [%r6+32];
	ld.shared.u32 	%r16, [%r6+36];
	ld.shared.u32 	%r17, [%r6+40];
	ld.shared.u32 	%r18, [%r6+44];
	ld.shared.u32 	%r19, [%r6+48];
	ld.shared.u32 	%r20, [%r6+52];
	ld.shared.u32 	%r21, [%r6+56];
	ld.shared.u32 	%r22, [%r6+60];
	ld.shared.u32 	%r23, [%r6+64];
	ld.shared.u32 	%r24, [%r6+68];
	ld.shared.u32 	%r25, [%r6+72];
	bar.sync 	0;
	setp.ne.s32 	%p100, %r1, 0;
	@%p100 bra 	$L__BB7_6;
	add.s32 	%r876, %r8, %r7;
	add.s32 	%r877, %r9, %r876;
	add.s32 	%r878, %r10, %r877;
	add.s32 	%r879, %r11, %r878;
	add.s32 	%r880, %r12, %r879;
	add.s32 	%r881, %r13, %r880;
	add.s32 	%r882, %r14, %r881;
	add.s32 	%r883, %r15, %r882;
	add.s32 	%r884, %r16, %r883;
	add.s32 	%r885, %r17, %r884;
	add.s32 	%r886, %r18, %r885;
	add.s32 	%r887, %r19, %r886;
	add.s32 	%r888, %r20, %r887;
	add.s32 	%r889, %r21, %r888;
	add.s32 	%r890, %r22, %r889;
	add.s32 	%r891, %r23, %r890;
	add.s32 	%r892, %r24, %r891;
	add.s32 	%r850, %r25, %r892;
	mov.b32 	%r848, 1;
	mov.b32 	%r873, 0;
	mov.b32 	%r875, -1;
	// begin inline asm
	{  .reg .s32 r0;  .reg .pred p;  shfl.sync.up.b32 r0|p, %r850, %r848, %r873, %r875;  @p add.s32 r0, r0, %r850;  mov.s32 %r846, r0;}
	// end inline asm
	mov.b32 	%r854, 2;
	// begin inline asm
	{  .reg .s32 r0;  .reg .pred p;  shfl.sync.up.b32 r0|p, %r846, %r854, %r873, %r875;  @p add.s32 r0, r0, %r846;  mov.s32 %r852, r0;}
	// end inline asm
	mov.b32 	%r860, 4;
	// begin inline asm
	{  .reg .s32 r0;  .reg .pred p;  shfl.sync.up.b32 r0|p, %r852, %r860, %r873, %r875;  @p add.s32 r0, r0, %r852;  mov.s32 %r858, r0;}
	// end inline asm
	mov.b32 	%r866, 8;
	// begin inline asm
	{  .reg .s32 r0;  .reg .pred p;  shfl.sync.up.b32 r0|p, %r858, %r866, %r873, %r875;  @p add.s32 r0, r0, %r858;  mov.s32 %r864, r0;}
	// end inline asm
	mov.b32 	%r872, 16;
	// begin inline asm
	{  .reg .s32 r0;  .reg .pred p;  shfl.sync.up.b32 r0|p, %r864, %r872, %r873, %r875;  @p add.s32 r0, r0, %r864;  mov.s32 %r870, r0;}
	// end inline asm
	setp.ne.s32 	%p143, %r651, 31;
	@%p143 bra 	$L__BB7_4;
	shl.b32 	%r893, %r4, 2;
	mov.u32 	%r894, _ZZN3cub18CUB_300001_SM_10006detail4scan16DeviceScanKernelINS2_10policy_hubIiiimN4cuda3std3__44plusIvEEE10Policy1000EPiSC_NS0_13ScanTileStateIiLb1EEES9_NS0_8NullTypeEmiLb0ESF_EEvT0_T1_T2_iT3_T4_T5_E12temp_storage;
	add.s32 	%r895, %r894, %r893;
	st.shared.u32 	[%r895+16], %r870;
$L__BB7_4:
	sub.s32 	%r896, %r870, %r850;
	bar.sync 	0;
	ld.shared.v4.u32 	{%r897, %r898, %r899, %r900}, [_ZZN3cub18CUB_300001_SM_10006detail4scan16DeviceScanKernelINS2_10policy_hubIiiimN4cuda3std3__44plusIvEEE10Policy1000EPiSC_NS0_13ScanTileStateIiLb1EEES9_NS0_8NullTypeEmiLb0ESF_EEvT0_T1_T2_iT3_T4_T5_E12temp_storage+16];
	add.s32 	%r901, %r898, %r897;
	setp.eq.s32 	%p144, %r4, 2;
	selp.b32 	%r902, %r901, %r897, %p144;
	add.s32 	%r903, %r901, %r899;
	setp.eq.s32 	%p145, %r4, 3;
	selp.b32 	%r904, %r903, %r902, %p145;
	add.s32 	%r905, %r903, %r900;
	setp.eq.s32 	%p146, %r4, 4;
	selp.b32 	%r906, %r905, %r904, %p146;
	ld.shared.v4.u32 	{%r907, %r908, %r909, %r910}, [_ZZN3cub18CUB_300001_SM_10006detail4scan16DeviceScanKernelINS2_10policy_hubIiiimN4cuda3std3__44plusIvEEE10Policy1000EPiSC_NS0_13ScanTileStateIiLb1EEES9_NS0_8NullTypeEmiLb0ESF_EEvT0_T1_T2_iT3_T4_T5_E12temp_storage+32];
	add.s32 	%r911, %r905, %r907;
	setp.eq.s32 	%p147, %r4, 5;
	selp.b32 	%r912, %r911, %r906, %p147;
	add.s32 	%r913, %r911, %r908;
	setp.eq.s32 	%p148, %r4, 6;
	selp.b32 	%r914, %r913, %r912, %p148;
	add.s32 	%r915, %r913, %r909;
	setp.eq.s32 	%p149, %r4, 7;
	selp.b32 	%r916, %r915, %r914, %p149;
	add.s32 	%r917, %r915, %r910;
	setp.eq.s32 	%p150, %r4, 8;
	selp.b32 	%r918, %r917, %r916, %p150;
	ld.shared.v4.u32 	{%r919, %r920, %r921, %r922}, [_ZZN3cub18CUB_300001_SM_10006detail4scan16DeviceScanKernelINS2_10policy_hubIiiimN4cuda3std3__44plusIvEEE10Policy1000EPiSC_NS0_13ScanTileStateIiLb1EEES9_NS0_8NullTypeEmiLb0ESF_EEvT0_T1_T2_iT3_T4_T5_E12temp_storage+48];
	add.s32 	%r923, %r917, %r919;
	setp.eq.s32 	%p151, %r4, 9;
	selp.b32 	%r924, %r923, %r918, %p151;
	add.s32 	%r925, %r923, %r920;
	setp.eq.s32 	%p152, %r4, 10;
	selp.b32 	%r926, %r925, %r924, %p152;
	add.s32 	%r927, %r925, %r921;
	setp.eq.s32 	%p153, %r4, 11;
	selp.b32 	%r928, %r927, %r926, %p153;
	add.s32 	%r28, %r927, %r922;
	setp.eq.s32 	%p154, %r4, 12;
	selp.b32 	%r929, %r28, %r928, %p154;
	setp.lt.u32 	%p155, %r2, 32;
	setp.eq.s32 	%p156, %r651, 0;
	selp.b32 	%r930, 0, %r896, %p156;
	add.s32 	%r931, %r929, %r930;
	selp.b32 	%r985, %r896, %r931, %p155;
	setp.ne.s32 	%p157, %r2, 0;
	@%p157 bra 	$L__BB7_25;
	ld.shared.u32 	%r935, [_ZZN3cub18CUB_300001_SM_10006detail4scan16DeviceScanKernelINS2_10policy_hubIiiimN4cuda3std3__44plusIvEEE10Policy1000EPiSC_NS0_13ScanTileStateIiLb1EEES9_NS0_8NullTypeEmiLb0ESF_EEvT0_T1_T2_iT3_T4_T5_E12temp_storage+64];
	add.s64 	%rd88, %rd1, 256;
	add.s32 	%r933, %r28, %r935;
	mov.b32 	%r932, 101;
	// begin inline asm
	st.relaxed.gpu.v2.u32 [%rd88], {%r932, %r933};
	// end inline asm
	mov.b32 	%r985, 0;
	bra.uni 	$L__BB7_25;
$L__BB7_6:
	add.s32 	%r689, %r8, %r7;
	add.s32 	%r690, %r9, %r689;
	add.s32 	%r691, %r10, %r690;
	add.s32 	%r692, %r11, %r691;
	add.s32 	%r693, %r12, %r692;
	add.s32 	%r694, %r13, %r693;
	add.s32 	%r695, %r14, %r694;
	add.s32 	%r696, %r15, %r695;
	add.s32 	%r697, %r16, %r696;
	add.s32 	%r698, %r17, %r697;
	add.s32 	%r699, %r18, %r698;
	add.s32 	%r700, %r19, %r699;
	add.s32 	%r701, %r20, %r700;
	add.s32 	%r702, %r21, %r701;
	add.s32 	%r703, %r22, %r702;
	add.s32 	%r704, %r23, %r703;
	add.s32 	%r705, %r24, %r704;
	add.s32 	%r663, %r25, %r705;
	mov.b32 	%r661, 1;
	mov.b32 	%r686, 0;
	mov.b32 	%r688, -1;
	// begin inline asm
	{  .reg .s32 r0;  .reg .pred p;  shfl.sync.up.b32 r0|p, %r663, %r661, %r686, %r688;  @p add.s32 r0, r0, %r663;  mov.s32 %r659, r0;}
	// end inline asm
	mov.b32 	%r667, 2;
	// begin inline asm
	{  .reg .s32 r0;  .reg .pred p;  shfl.sync.up.b32 r0|p, %r659, %r667, %r686, %r688;  @p add.s32 r0, r0, %r659;  mov.s32 %r665, r0;}
	// end inline asm
	mov.b32 	%r673, 4;
	// begin inline asm
	{  .reg .s32 r0;  .reg .pred p;  shfl.sync.up.b32 r0|p, %r665, %r673, %r686, %r688;  @p add.s32 r0, r0, %r665;  mov.s32 %r671, r0;}
	// end inline asm
	mov.b32 	%r679, 8;
	// begin inline asm
	{  .reg .s32 r0;  .reg .pred p;  shfl.sync.up.b32 r0|p, %r671, %r679, %r686, %r688;  @p add.s32 r0, r0, %r671;  mov.s32 %r677, r0;}
	// end inline asm
	mov.b32 	%r685, 16;
	// begin inline asm
	{  .reg .s32 r0;  .reg .pred p;  shfl.sync.up.b32 r0|p, %r677, %r685, %r686, %r688;  @p add.s32 r0, r0, %r677;  mov.s32 %r683, r0;}
	// end inline asm
	setp.ne.s32 	%p101, %r651, 31;
	@%p101 bra 	$L__BB7_8;
	shl.b32 	%r706, %r4, 2;
	mov.u32 	%r707, _ZZN3cub18CUB_300001_SM_10006detail4scan16DeviceScanKernelINS2_10policy_hubIiiimN4cuda3std3__44plusIvEEE10Policy1000EPiSC_NS0_13ScanTileStateIiLb1EEES9_NS0_8NullTypeEmiLb0ESF_EEvT0_T1_T2_iT3_T4_T5_E12temp_storage;
	add.s32 	%r708, %r707, %r706;
	st.shared.u32 	[%r708+16], %r683;
$L__BB7_8:
	sub.s32 	%r709, %r683, %r663;
	bar.sync 	0;
	ld.shared.v4.u32 	{%r710, %r711, %r712, %r713}, [_ZZN3cub18CUB_300001_SM_10006detail4scan16DeviceScanKernelINS2_10policy_hubIiiimN4cuda3std3__44plusIvEEE10Policy1000EPiSC_NS0_13ScanTileStateIiLb1EEES9_NS0_8NullTypeEmiLb0ESF_EEvT0_T1_T2_iT3_T4_T5_E12temp_storage+16];
	add.s32 	%r714, %r711, %r710;
	setp.eq.s32 	%p102, %r4, 2;
	selp.b32 	%r715, %r714, %r710, %p102;
	add.s32 	%r716, %r714, %r712;
	setp.eq.s32 	%p103, %r4, 3;
	selp.b32 	%r717, %r716, %r715, %p103;
	add.s32 	%r718, %r716, %r713;
	setp.eq.s32 	%p104, %r4, 4;
	selp.b32 	%r719, %r718, %r717, %p104;
	ld.shared.v4.u32 	{%r720, %r721, %r722, %r723}, [_ZZN3cub18CUB_300001_SM_10006detail4scan16DeviceScanKernelINS2_10policy_hubIiiimN4cuda3std3__44plusIvEEE10Policy1000EPiSC_NS0_13ScanTileStateIiLb1EEES9_NS0_8NullTypeEmiLb0ESF_EEvT0_T1_T2_iT3_T4_T5_E12temp_storage+32];
	add.s32 	%r724, %r718, %r720;
	setp.eq.s32 	%p105, %r4, 5;
	selp.b32 	%r725, %r724, %r719, %p105;
	add.s32 	%r726, %r724, %r721;
	setp.eq.s32 	%p106, %r4, 6;
	selp.b32 	%r727, %r726, %r725, %p106;
	add.s32 	%r728, %r726, %r722;
	setp.eq.s32 	%p107, %r4, 7;
	selp.b32 	%r729, %r728, %r727, %p107;
	add.s32 	%r730, %r728, %r723;
	setp.eq.s32 	%p108, %r4, 8;
	selp.b32 	%r731, %r730, %r729, %p108;
	ld.shared.v4.u32 	{%r732, %r733, %r734, %r735}, [_ZZN3cub18CUB_300001_SM_10006detail4scan16DeviceScanKernelINS2_10policy_hubIiiimN4cuda3std3__44plusIvEEE10Policy1000EPiSC_NS0_13ScanTileStateIiLb1EEES9_NS0_8NullTypeEmiLb0ESF_EEvT0_T1_T2_iT3_T4_T5_E12temp_storage+48];
	add.s32 	%r736, %r730, %r732;
	setp.eq.s32 	%p109, %r4, 9;
	selp.b32 	%r737, %r736, %r731, %p109;
	add.s32 	%r738, %r736, %r733;
	setp.eq.s32 	%p110, %r4, 10;
	selp.b32 	%r739, %r738, %r737, %p110;
	add.s32 	%r740, %r738, %r734;
	setp.eq.s32 	%p111, %r4, 11;
	selp.b32 	%r741, %r740, %r739, %p111;
	add.s32 	%r742, %r740, %r735;
	setp.eq.s32 	%p112, %r4, 12;
	selp.b32 	%r743, %r742, %r741, %p112;
	ld.shared.u32 	%r744, [_ZZN3cub18CUB_300001_SM_10006detail4scan16DeviceScanKernelINS2_10policy_hubIiiimN4cuda3std3__44plusIvEEE10Policy1000EPiSC_NS0_13ScanTileStateIiLb1EEES9_NS0_8NullTypeEmiLb0ESF_EEvT0_T1_T2_iT3_T4_T5_E12temp_storage+64];
	add.s32 	%r32, %r742, %r744;
	setp.gt.u32 	%p113, %r2, 31;
	setp.lt.u32 	%p114, %r2, 32;
	setp.eq.s32 	%p115, %r651, 0;
	selp.b32 	%r745, 0, %r709, %p115;
	add.s32 	%r984, %r743, %r745;
	selp.b32 	%r34, %r709, %r984, %p114;
	@%p113 bra 	$L__BB7_24;
	setp.ne.s32 	%p116, %r2, 0;
	mul.wide.s32 	%rd77, %r1, 8;
	add.s64 	%rd5, %rd1, %rd77;
	@%p116 bra 	$L__BB7_11;
	st.shared.u32 	[_ZZN3cub18CUB_300001_SM_10006detail4scan16DeviceScanKernelINS2_10policy_hubIiiimN4cuda3std3__44plusIvEEE10Policy1000EPiSC_NS0_13ScanTileStateIiLb1EEES9_NS0_8NullTypeEmiLb0ESF_EEvT0_T1_T2_iT3_T4_T5_E12temp_storage+12], %r32;
	add.s64 	%rd78, %rd5, 256;
	mov.b32 	%r746, 100;
	// begin inline asm
	st.relaxed.gpu.v2.u32 [%rd78], {%r746, %r32};
	// end inline asm
$L__BB7_11:
	not.b32 	%r752, %r2;
	add.s32 	%r980, %r1, %r752;
	mov.b32 	%r748, 550;
	// begin inline asm
	nanosleep.u32 %r748;
	// end inline asm
	mul.wide.s32 	%rd80, %r980, 8;
	add.s64 	%rd81, %rd1, %rd80;
	add.s64 	%rd79, %rd81, 256;
	// begin inline asm
	ld.relaxed.gpu.v2.u32 {%r981, %r975}, [%rd79];
	// end inline asm
	mov.b32 	%r976, 478;
$L__BB7_12:
	setp.eq.s32 	%p117, %r981, 99;
	mov.b32 	%r753, -1;
	vote.sync.any.pred 	%p118, %p117, %r753;
	not.pred 	%p119, %p118;
	@%p119 bra 	$L__BB7_14;
	// begin inline asm
	nanosleep.u32 %r976;
	// end inline asm
	shr.u32 	%r976, %r976, 1;
	// begin inline asm
	ld.relaxed.gpu.v2.u32 {%r981, %r975}, [%rd79];
	// end inline asm
	bra.uni 	$L__BB7_12;
$L__BB7_14:
	setp.eq.s32 	%p120, %r981, 101;
	mov.b32 	%r780, -1;
	vote.sync.ballot.b32 	%r782, %p120, %r780;
	// begin inline asm
	mov.u32 %r755, %lanemask_ge;
	// end inline asm
	and.b32  	%r783, %r782, %r755;
	or.b32  	%r784, %r783, -2147483648;
	add.s32 	%r785, %r784, -1;
	not.b32 	%r786, %r784;
	and.b32  	%r787, %r786, %r785;
	popc.b32 	%r759, %r787;
	mov.b32 	%r758, 1;
	// begin inline asm
	shfl.sync.down.b32 %r756, %r975, %r758, %r759, %r780;
	// end inline asm
	setp.lt.s32 	%p122, %r651, %r759;
	selp.b32 	%r788, %r756, 0, %p122;
	add.s32 	%r762, %r788, %r975;
	mov.b32 	%r763, 2;
	// begin inline asm
	shfl.sync.down.b32 %r761, %r762, %r763, %r759, %r780;
	// end inline asm
	add.s32 	%r47, %r651, 2;
	setp.gt.s32 	%p123, %r47, %r759;
	selp.b32 	%r789, 0, %r761, %p123;
	add.s32 	%r767, %r762, %r789;
	mov.b32 	%r768, 4;
	// begin inline asm
	shfl.sync.down.b32 %r766, %r767, %r768, %r759, %r780;
	// end inline asm
	add.s32 	%r48, %r651, 4;
	setp.gt.s32 	%p124, %r48, %r759;
	selp.b32 	%r790, 0, %r766, %p124;
	add.s32 	%r772, %r767, %r790;
	mov.b32 	%r773, 8;
	// begin inline asm
	shfl.sync.down.b32 %r771, %r772, %r773, %r759, %r780;
	// end inline asm
	add.s32 	%r49, %r651, 8;
	setp.gt.s32 	%p125, %r49, %r759;
	selp.b32 	%r791, 0, %r771, %p125;
	add.s32 	%r777, %r772, %r791;
	mov.b32 	%r778, 16;
	// begin inline asm
	shfl.sync.down.b32 %r776, %r777, %r778, %r759, %r780;
	// end inline asm
	add.s32 	%r50, %r651, 16;
	setp.gt.s32 	%p126, %r50, %r759;
	selp.b32 	%r792, 0, %r776, %p126;
	add.s32 	%r979, %r777, %r792;
	add.s64 	%rd7, %rd1, 256;
	mov.b32 	%r977, 478;
$L__BB7_15:
	setp.ne.s32 	%p127, %r981, 101;
	mov.b32 	%r793, -1;
	vote.sync.all.pred 	%p128, %p127, %r793;
	not.pred 	%p129, %p128;
	@%p129 bra 	$L__BB7_20;
	shr.u32 	%r977, %r977, 1;
	mul.wide.s32 	%rd84, %r980, 8;
	add.s64 	%rd85, %rd7, %rd84;
	add.s64 	%rd83, %rd85, -256;
	// begin inline asm
	ld.relaxed.gpu.v2.u32 {%r981, %r982}, [%rd83];
	// end inline asm
	mov.u32 	%r983, %r977;
$L__BB7_17:
	setp.eq.s32 	%p133, %r981, 99;
	mov.b32 	%r801, -1;
	vote.sync.any.pred 	%p134, %p133, %r801;
	not.pred 	%p135, %p134;
	@%p135 bra 	$L__BB7_19;
	// begin inline asm
	nanosleep.u32 %r983;
	// end inline asm
	shr.u32 	%r983, %r983, 1;
	// begin inline asm
	ld.relaxed.gpu.v2.u32 {%r981, %r982}, [%rd83];
	// end inline asm
	bra.uni 	$L__BB7_17;
$L__BB7_19:
	setp.eq.s32 	%p136, %r981, 101;
	mov.b32 	%r827, -1;
	vote.sync.ballot.b32 	%r828, %p136, %r827;
	and.b32  	%r829, %r828, %r755;
	or.b32  	%r830, %r829, -2147483648;
	add.s32 	%r831, %r830, -1;
	not.b32 	%r832, %r830;
	and.b32  	%r833, %r832, %r831;
	popc.b32 	%r806, %r833;
	mov.b32 	%r805, 1;
	// begin inline asm
	shfl.sync.down.b32 %r803, %r982, %r805, %r806, %r827;
	// end inline asm
	setp.lt.s32 	%p138, %r651, %r806;
	selp.b32 	%r834, %r803, 0, %p138;
	add.s32 	%r809, %r834, %r982;
	mov.b32 	%r810, 2;
	// begin inline asm
	shfl.sync.down.b32 %r808, %r809, %r810, %r806, %r827;
	// end inline asm
	setp.gt.s32 	%p139, %r47, %r806;
	selp.b32 	%r835, 0, %r808, %p139;
	add.s32 	%r814, %r809, %r835;
	mov.b32 	%r815, 4;
	// begin inline asm
	shfl.sync.down.b32 %r813, %r814, %r815, %r806, %r827;
	// end inline asm
	setp.gt.s32 	%p140, %r48, %r806;
	selp.b32 	%r836, 0, %r813, %p140;
	add.s32 	%r819, %r814, %r836;
	mov.b32 	%r820, 8;
	// begin inline asm
	shfl.sync.down.b32 %r818, %r819, %r820, %r806, %r827;
	// end inline asm
	setp.gt.s32 	%p141, %r49, %r806;
	selp.b32 	%r837, 0, %r818, %p141;
	add.s32 	%r824, %r819, %r837;
	mov.b32 	%r825, 16;
	// begin inline asm
	shfl.sync.down.b32 %r823, %r824, %r825, %r806, %r827;
	// end inline asm
	setp.gt.s32 	%p142, %r50, %r806;
	selp.b32 	%r838, 0, %r823, %p142;
	add.s32 	%r839, %r838, %r979;
	add.s32 	%r979, %r839, %r824;
	add.s32 	%r980, %r980, -32;
	bra.uni 	$L__BB7_15;
$L__BB7_20:
	@%p116 bra 	$L__BB7_22;
	add.s32 	%r796, %r979, %r32;
	add.s64 	%rd82, %rd5, 256;
	mov.b32 	%r795, 101;
	// begin inline asm
	st.relaxed.gpu.v2.u32 [%rd82], {%r795, %r796};
	// end inline asm
	st.shared.u32 	[_ZZN3cub18CUB_300001_SM_10006detail4scan16DeviceScanKernelINS2_10policy_hubIiiimN4cuda3std3__44plusIvEEE10Policy1000EPiSC_NS0_13ScanTileStateIiLb1EEES9_NS0_8NullTypeEmiLb0ESF_EEvT0_T1_T2_iT3_T4_T5_E12temp_storage+4], %r979;
	st.shared.u32 	[_ZZN3cub18CUB_300001_SM_10006detail4scan16DeviceScanKernelINS2_10policy_hubIiiimN4cuda3std3__44plusIvEEE10Policy1000EPiSC_NS0_13ScanTileStateIiLb1EEES9_NS0_8NullTypeEmiLb0ESF_EEvT0_T1_T2_iT3_T4_T5_E12temp_storage+8], %r796;
$L__BB7_22:
	setp.ne.s32 	%p131, %r651, 0;
	mov.u32 	%r984, %r34;
	@%p131 bra 	$L__BB7_24;
	st.shared.u32 	[_ZZN3cub18CUB_300001_SM_10006detail4scan16DeviceScanKernelINS2_10policy_hubIiiimN4cuda3std3__44plusIvEEE10Policy1000EPiSC_NS0_13ScanTileStateIiLb1EEES9_NS0_8NullTypeEmiLb0ESF_EEvT0_T1_T2_iT3_T4_T5_E12temp_storage+84], %r979;
	mov.u32 	%r984, %r979;
$L__BB7_24:
	bar.sync 	0;
	setp.eq.s32 	%p132, %r2, 0;
	ld.shared.u32 	%r797, [_ZZN3cub18CUB_300001_SM_10006detail4scan16DeviceScanKernelINS2_10policy_hubIiiimN4cuda3std3__44plusIvEEE10Policy1000EPiSC_NS0_13ScanTileStateIiLb1EEES9_NS0_8NullTypeEmiLb0ESF_EEvT0_T1_T2_iT3_T4_T5_E12temp_storage+84];
	selp.b32 	%r798, 0, %r797, %p132;
	add.s32 	%r985, %r798, %r984;
$L__BB7_25:
	ld.param.u64 	%rd93, [_ZN3cub18CUB_300001_SM_10006detail4scan16DeviceScanKernelINS2_10policy_hubIiiimN4cuda3std3__44plusIvEEE10Policy1000EPiSC_NS0_13ScanTileStateIiLb1EEES9_NS0_8NullTypeEmiLb0ESF_EEvT0_T1_T2_iT3_T4_T5__param_1];
	add.s32 	%r936, %r985, %r7;
	add.s32 	%r937, %r8, %r936;
	add.s32 	%r938, %r9, %r937;
	add.s32 	%r939, %r10, %r938;
	add.s32 	%r940, %r11, %r939;
	add.s32 	%r941, %r12, %r940;
	add.s32 	%r942, %r13, %r941;
	add.s32 	%r943, %r14, %r942;
	add.s32 	%r944, %r15, %r943;
	add.s32 	%r945, %r16, %r944;
	add.s32 	%r946, %r17, %r945;
	add.s32 	%r947, %r18, %r946;
	add.s32 	%r948, %r19, %r947;
	add.s32 	%r949, %r20, %r948;
	add.s32 	%r950, %r21, %r949;
	add.s32 	%r951, %r22, %r950;
	add.s32 	%r952, %r23, %r951;
	add.s32 	%r953, %r24, %r952;
	add.s32 	%r954, %r25, %r953;
	bar.sync 	0;
	st.shared.u32 	[%r6], %r936;
	st.shared.u32 	[%r6+4], %r937;
	st.shared.u32 	[%r6+8], %r938;
	st.shared.u32 	[%r6+12], %r939;
	st.shared.u32 	[%r6+16], %r940;
	st.shared.u32 	[%r6+20], %r941;
	st.shared.u32 	[%r6+24], %r942;
	st.shared.u32 	[%r6+28], %r943;
	st.shared.u32 	[%r6+32], %r944;
	st.shared.u32 	[%r6+36], %r945;
	st.shared.u32 	[%r6+40], %r946;
	st.shared.u32 	[%r6+44], %r947;
	st.shared.u32 	[%r6+48], %r948;
	st.shared.u32 	[%r6+52], %r949;
	st.shared.u32 	[%r6+56], %r950;
	st.shared.u32 	[%r6+60], %r951;
	st.shared.u32 	[%r6+64], %r952;
	st.shared.u32 	[%r6+68], %r953;
	st.shared.u32 	[%r6+72], %r954;
	bar.warp.sync 	-1;
	ld.shared.u32 	%r955, [%r5];
	ld.shared.u32 	%r956, [%r5+128];
	ld.shared.u32 	%r957, [%r5+256];
	ld.shared.u32 	%r958, [%r5+384];
	ld.shared.u32 	%r959, [%r5+512];
	ld.shared.u32 	%r960, [%r5+640];
	ld.shared.u32 	%r961, [%r5+768];
	ld.shared.u32 	%r962, [%r5+896];
	ld.shared.u32 	%r963, [%r5+1024];
	ld.shared.u32 	%r964, [%r5+1152];
	ld.shared.u32 	%r965, [%r5+1280];
	ld.shared.u32 	%r966, [%r5+1408];
	ld.shared.u32 	%r967, [%r5+1536];
	ld.shared.u32 	%r968, [%r5+1664];
	ld.shared.u32 	%r969, [%r5+1792];
	ld.shared.u32 	%r970, [%r5+1920];
	ld.shared.u32 	%r971, [%r5+2048];
	ld.shared.u32 	%r972, [%r5+2176];
	ld.shared.u32 	%r973, [%r5+2304];
	cvta.to.global.u64 	%rd89, %rd93;
	add.s64 	%rd91, %rd89, %rd76;
	st.global.u32 	[%rd91], %r955;
	st.global.u32 	[%rd91+128], %r956;
	st.global.u32 	[%rd91+256], %r957;
	st.global.u32 	[%rd91+384], %r958;
	st.global.u32 	[%rd91+512], %r959;
	st.global.u32 	[%rd91+640], %r960;
	st.global.u32 	[%rd91+768], %r961;
	st.global.u32 	[%rd91+896], %r962;
	st.global.u32 	[%rd91+1024], %r963;
	st.global.u32 	[%rd91+1152], %r964;
	st.global.u32 	[%rd91+1280], %r965;
	st.global.u32 	[%rd91+1408], %r966;
	st.global.u32 	[%rd91+1536], %r967;
	st.global.u32 	[%rd91+1664], %r968;
	st.global.u32 	[%rd91+1792], %r969;
	st.global.u32 	[%rd91+1920], %r970;
	st.global.u32 	[%rd91+2048], %r971;
	st.global.u32 	[%rd91+2176], %r972;
	st.global.u32 	[%rd91+2304], %r973;
	bra.uni 	$L__BB7_128;
$L__BB7_26:
	setp.eq.s64 	%p2, %rd3, 0;
	@%p2 bra 	$L__BB7_128;
	cvt.u32.u64 	%r72, %rd3;
	shl.b64 	%rd18, %rd2, 2;
	add.s64 	%rd17, %rd14, %rd18;
	// begin inline asm
	ld.ca.u32 %r1004, [%rd17];
	// end inline asm
	mov.u32 	%r74, %tid.x;
	and.b32  	%r205, %r74, 31;
	and.b32  	%r206, %r74, 992;
	mul.lo.s32 	%r207, %r206, 19;
	or.b32  	%r75, %r207, %r205;
	setp.ge.u32 	%p3, %r75, %r72;
	shl.b32 	%r208, %r75, 2;
	cvt.u64.u32 	%rd19, %r208;
	add.s64 	%rd9, %rd17, %rd19;
	mov.u32 	%r986, %r1004;
	@%p3 bra 	$L__BB7_29;
	// begin inline asm
	ld.ca.u32 %r986, [%rd9];
	// end inline asm
$L__BB7_29:
	add.s32 	%r78, %r75, 32;
	setp.ge.u32 	%p4, %r78, %r72;
	mov.u32 	%r987, %r1004;
	@%p4 bra 	$L__BB7_31;
	add.s64 	%rd21, %rd9, 128;
	// begin inline asm
	ld.ca.u32 %r987, [%rd21];
	// end inline asm
$L__BB7_31:
	add.s32 	%r211, %r75, 64;
	setp.ge.u32 	%p5, %r211, %r72;
	mov.u32 	%r988, %r1004;
	@%p5 bra 	$L__BB7_33;
	add.s64 	%rd22, %rd9, 256;
	// begin inline asm
	ld.ca.u32 %r988, [%rd22];
	// end inline asm
$L__BB7_33:
	add.s32 	%r213, %r75, 96;
	setp.ge.u32 	%p6, %r213, %r72;
	mov.u32 	%r989, %r1004;
	@%p6 bra 	$L__BB7_35;
	add.s64 	%rd23, %rd9, 384;
	// begin inline asm
	ld.ca.u32 %r989, [%rd23];
	// end inline asm
$L__BB7_35:
	add.s32 	%r215, %r75, 128;
	setp.ge.u32 	%p7, %r215, %r72;
	mov.u32 	%r990, %r1004;
	@%p7 bra 	$L__BB7_37;
	add.s64 	%rd24, %rd9, 512;
	// begin inline asm
	ld.ca.u32 %r990, [%rd24];
	// end inline asm
$L__BB7_37:
	add.s32 	%r217, %r75, 160;
	setp.ge.u32 	%p8, %r217, %r72;
	mov.u32 	%r991, %r1004;
	@%p8 bra 	$L__BB7_39;
	add.s64 	%rd25, %rd9, 640;
	// begin inline asm
	ld.ca.u32 %r991, [%rd25];
	// end inline asm
$L__BB7_39:
	add.s32 	%r219, %r75, 192;
	setp.ge.u32 	%p9, %r219, %r72;
	mov.u32 	%r992, %r1004;
	@%p9 bra 	$L__BB7_41;
	add.s64 	%rd26, %rd9, 768;
	// begin inline asm
	ld.ca.u32 %r992, [%rd26];
	// end inline asm
$L__BB7_41:
	add.s32 	%r221, %r75, 224;
	setp.ge.u32 	%p10, %r221, %r72;
	mov.u32 	%r993, %r1004;
	@%p10 bra 	$L__BB7_43;
	add.s64 	%rd27, %rd9, 896;
	// begin inline asm
	ld.ca.u32 %r993, [%rd27];
	// end inline asm
$L__BB7_43:
	add.s32 	%r93, %r75, 256;
	setp.ge.u32 	%p11, %r93, %r72;
	mov.u32 	%r994, %r1004;
	@%p11 bra 	$L__BB7_45;
	add.s64 	%rd28, %rd9, 1024;
	// begin inline asm
	ld.ca.u32 %r994, [%rd28];
	// end inline asm
$L__BB7_45:
	add.s32 	%r96, %r75, 288;
	setp.ge.u32 	%p12, %r96, %r72;
	mov.u32 	%r995, %r1004;
	@%p12 bra 	$L__BB7_47;
	add.s64 	%rd29, %rd9, 1152;
	// begin inline asm
	ld.ca.u32 %r995, [%rd29];
	// end inline asm
$L__BB7_47:
	add.s32 	%r225, %r75, 320;
	setp.ge.u32 	%p13, %r225, %r72;
	mov.u32 	%r996, %r1004;
	@%p13 bra 	$L__BB7_49;
	add.s64 	%rd30, %rd9, 1280;
	// begin inline asm
	ld.ca.u32 %r996, [%rd30];
	// end inline asm
$L__BB7_49:
	add.s32 	%r227, %r75, 352;
	setp.ge.u32 	%p14, %r227, %r72;
	mov.u32 	%r997, %r1004;
	@%p14 bra 	$L__BB7_51;
	add.s64 	%rd31, %rd9, 1408;
	// begin inline asm
	ld.ca.u32 %r997, [%rd31];
	// end inline asm
$L__BB7_51:
	add.s32 	%r229, %r75, 384;
	setp.ge.u32 	%p15, %r229, %r72;
	mov.u32 	%r998, %r1004;
	@%p15 bra 	$L__BB7_53;
	add.s64 	%rd32, %rd9, 1536;
	// begin inline asm
	ld.ca.u32 %r998, [%rd32];
	// end inline asm
$L__BB7_53:
	add.s32 	%r231, %r75, 416;
	setp.ge.u32 	%p16, %r231, %r72;
	mov.u32 	%r999, %r1004;
	@%p16 bra 	$L__BB7_55;
	add.s64 	%rd33, %rd9, 1664;
	// begin inline asm
	ld.ca.u32 %r999, [%rd33];
	// end inline asm
$L__BB7_55:
	add.s32 	%r233, %r75, 448;
	setp.ge.u32 	%p17, %r233, %r72;
	mov.u32 	%r1000, %r1004;
	@%p17 bra 	$L__BB7_57;
	add.s64 	%rd34, %rd9, 1792;
	// begin inline asm
	ld.ca.u32 %r1000, [%rd34];
	// end inline asm
$L__BB7_57:
	add.s32 	%r235, %r75, 480;
	setp.ge.u32 	%p18, %r235, %r72;
	mov.u32 	%r1001, %r1004;
	@%p18 bra 	$L__BB7_59;
	add.s64 	%rd35, %rd9, 1920;
	// begin inline asm
	ld.ca.u32 %r1001, [%rd35];
	// end inline asm
$L__BB7_59:
	add.s32 	%r237, %r75, 512;
	setp.ge.u32 	%p19, %r237, %r72;
	mov.u32 	%r1002, %r1004;
	@%p19 bra 	$L__BB7_61;
	add.s64 	%rd36, %rd9, 2048;
	// begin inline asm
	ld.ca.u32 %r1002, [%rd36];
	// end inline asm
$L__BB7_61:
	add.s32 	%r239, %r75, 544;
	setp.ge.u32 	%p20, %r239, %r72;
	mov.u32 	%r1003, %r1004;
	@%p20 bra 	$L__BB7_63;
	add.s64 	%rd37, %rd9, 2176;
	// begin inline asm
	ld.ca.u32 %r1003, [%rd37];
	// end inline asm
$L__BB7_63:
	add.s32 	%r115, %r75, 576;
	setp.ge.u32 	%p21, %r115, %r72;
	@%p21 bra 	$L__BB7_65;
	add.s64 	%rd38, %rd9, 2304;
	// begin inline asm
	ld.ca.u32 %r1004, [%rd38];
	// end inline asm
$L__BB7_65:
	// begin inline asm
	mov.u32 %r242, %laneid;
	// end inline asm
	shr.u32 	%r119, %r74, 5;
	mad.lo.s32 	%r243, %r119, 608, %r242;
	shl.b32 	%r244, %r243, 2;
	mov.u32 	%r245, _ZZN3cub18CUB_300001_SM_10006detail4scan16DeviceScanKernelINS2_10policy_hubIiiimN4cuda3std3__44plusIvEEE10Policy1000EPiSC_NS0_13ScanTileStateIiLb1EEES9_NS0_8NullTypeEmiLb0ESF_EEvT0_T1_T2_iT3_T4_T5_E12temp_storage;
	add.s32 	%r120, %r245, %r244;
	st.shared.u32 	[%r120], %r986;
	st.shared.u32 	[%r120+128], %r987;
	st.shared.u32 	[%r120+256], %r988;
	st.shared.u32 	[%r120+384], %r989;
	st.shared.u32 	[%r120+512], %r990;
	st.shared.u32 	[%r120+640], %r991;
	st.shared.u32 	[%r120+768], %r992;
	st.shared.u32 	[%r120+896], %r993;
	st.shared.u32 	[%r120+1024], %r994;
	st.shared.u32 	[%r120+1152], %r995;
	st.shared.u32 	[%r120+1280], %r996;
	st.shared.u32 	[%r120+1408], %r997;
	st.shared.u32 	[%r120+1536], %r998;
	st.shared.u32 	[%r120+1664], %r999;
	st.shared.u32 	[%r120+1792], %r1000;
	st.shared.u32 	[%r120+1920], %r1001;
	st.shared.u32 	[%r120+2048], %r1002;
	st.shared.u32 	[%r120+2176], %r1003;
	st.shared.u32 	[%r120+2304], %r1004;
	bar.warp.sync 	-1;
	mad.lo.s32 	%r121, %r242, 72, %r120;
	ld.shared.u32 	%r122, [%r121];
	ld.shared.u32 	%r123, [%r121+4];
	ld.shared.u32 	%r124, [%r121+8];
	ld.shared.u32 	%r125, [%r121+12];
	ld.shared.u32 	%r126, [%r121+16];
	ld.shared.u32 	%r127, [%r121+20];
	ld.shared.u32 	%r128, [%r121+24];
	ld.shared.u32 	%r129, [%r121+28];
	ld.shared.u32 	%r130, [%r121+32];
	ld.shared.u32 	%r131, [%r121+36];
	ld.shared.u32 	%r132, [%r121+40];
	ld.shared.u32 	%r133, [%r121+44];
	ld.shared.u32 	%r134, [%r121+48];
	ld.shared.u32 	%r135, [%r121+52];
	ld.shared.u32 	%r136, [%r121+56];
	ld.shared.u32 	%r137, [%r121+60];
	ld.shared.u32 	%r138, [%r121+64];
	ld.shared.u32 	%r139, [%r121+68];
	ld.shared.u32 	%r140, [%r121+72];
	bar.sync 	0;
	setp.ne.s32 	%p22, %r1, 0;
	@%p22 bra 	$L__BB7_69;
	add.s32 	%r471, %r123, %r122;
	add.s32 	%r472, %r124, %r471;
	add.s32 	%r473, %r125, %r472;
	add.s32 	%r474, %r126, %r473;
	add.s32 	%r475, %r127, %r474;
	add.s32 	%r476, %r128, %r475;
	add.s32 	%r477, %r129, %r476;
	add.s32 	%r478, %r130, %r477;
	add.s32 	%r479, %r131, %r478;
	add.s32 	%r480, %r132, %r479;
	add.s32 	%r481, %r133, %r480;
	add.s32 	%r482, %r134, %r481;
	add.s32 	%r483, %r135, %r482;
	add.s32 	%r484, %r136, %r483;
	add.s32 	%r485, %r137, %r484;
	add.s32 	%r486, %r138, %r485;
	add.s32 	%r487, %r139, %r486;
	add.s32 	%r445, %r140, %r487;
	mov.b32 	%r443, 1;
	mov.b32 	%r468, 0;
	mov.b32 	%r470, -1;
	// begin inline asm
	{  .reg .s32 r0;  .reg .pred p;  shfl.sync.up.b32 r0|p, %r445, %r443, %r468, %r470;  @p add.s32 r0, r0, %r445;  mov.s32 %r441, r0;}
	// end inline asm
	mov.b32 	%r449, 2;
	// begin inline asm
	{  .reg .s32 r0;  .reg .pred p;  shfl.sync.up.b32 r0|p, %r441, %r449, %r468, %r470;  @p add.s32 r0, r0, %r441;  mov.s32 %r447, r0;}
	// end inline asm
	mov.b32 	%r455, 4;
	// begin inline asm
	{  .reg .s32 r0;  .reg .pred p;  shfl.sync.up.b32 r0|p, %r447, %r455, %r468, %r470;  @p add.s32 r0, r0, %r447;  mov.s32 %r453, r0;}
	// end inline asm
	mov.b32 	%r461, 8;
	// begin inline asm
	{  .reg .s32 r0;  .reg .pred p;  shfl.sync.up.b32 r0|p, %r453, %r461, %r468, %r470;  @p add.s32 r0, r0, %r453;  mov.s32 %r459, r0;}
	// end inline asm
	mov.b32 	%r467, 16;
	// begin inline asm
	{  .reg .s32 r0;  .reg .pred p;  shfl.sync.up.b32 r0|p, %r459, %r467, %r468, %r470;  @p add.s32 r0, r0, %r459;  mov.s32 %r465, r0;}
	// end inline asm
	setp.ne.s32 	%p65, %r242, 31;
	@%p65 bra 	$L__BB7_68;
	shl.b32 	%r488, %r119, 2;
	mov.u32 	%r489, _ZZN3cub18CUB_300001_SM_10006detail4scan16DeviceScanKernelINS2_10policy_hubIiiimN4cuda3std3__44plusIvEEE10Policy1000EPiSC_NS0_13ScanTileStateIiLb1EEES9_NS0_8NullTypeEmiLb0ESF_EEvT0_T1_T2_iT3_T4_T5_E12temp_storage;
	add.s32 	%r490, %r489, %r488;
	st.shared.u32 	[%r490+16], %r465;
$L__BB7_68:
	sub.s32 	%r491, %r465, %r445;
	bar.sync 	0;
	ld.shared.v4.u32 	{%r492, %r493, %r494, %r495}, [_ZZN3cub18CUB_300001_SM_10006detail4scan16DeviceScanKernelINS2_10policy_hubIiiimN4cuda3std3__44plusIvEEE10Policy1000EPiSC_NS0_13ScanTileStateIiLb1EEES9_NS0_8NullTypeEmiLb0ESF_EEvT0_T1_T2_iT3_T4_T5_E12temp_storage+16];
	add.s32 	%r496, %r493, %r492;
	setp.eq.s32 	%p66, %r119, 2;
	selp.b32 	%r497, %r496, %r492, %p66;
	add.s32 	%r498, %r496, %r494;
	setp.eq.s32 	%p67, %r119, 3;
	selp.b32 	%r499, %r498, %r497, %p67;
	add.s32 	%r500, %r498, %r495;
	setp.eq.s32 	%p68, %r119, 4;
	selp.b32 	%r501, %r500, %r499, %p68;
	ld.shared.v4.u32 	{%r502, %r503, %r504, %r505}, [_ZZN3cub18CUB_300001_SM_10006detail4scan16DeviceScanKernelINS2_10policy_hubIiiimN4cuda3std3__44plusIvEEE10Policy1000EPiSC_NS0_13ScanTileStateIiLb1EEES9_NS0_8NullTypeEmiLb0ESF_EEvT0_T1_T2_iT3_T4_T5_E12temp_storage+32];
	add.s32 	%r506, %r500, %r502;
	setp.eq.s32 	%p69, %r119, 5;
	selp.b32 	%r507, %r506, %r501, %p69;
	add.s32 	%r508, %r506, %r503;
	setp.eq.s32 	%p70, %r119, 6;
	selp.b32 	%r509, %r508, %r507, %p70;
	add.s32 	%r510, %r508, %r504;
	setp.eq.s32 	%p71, %r119, 7;
	selp.b32 	%r511, %r510, %r509, %p71;
	add.s32 	%r512, %r510, %r505;
	setp.eq.s32 	%p72, %r119, 8;
	selp.b32 	%r513, %r512, %r511, %p72;
	ld.shared.v4.u32 	{%r514, %r515, %r516, %r517}, [_ZZN3cub18CUB_300001_SM_10006detail4scan16DeviceScanKernelINS2_10policy_hubIiiimN4cuda3std3__44plusIvEEE10Policy1000EPiSC_NS0_13ScanTileStateIiLb1EEES9_NS0_8NullTypeEmiLb0ESF_EEvT0_T1_T2_iT3_T4_T5_E12temp_storage+48];
	add.s32 	%r518, %r512, %r514;
	setp.eq.s32 	%p73, %r119, 9;
	selp.b32 	%r519, %r518, %r513, %p73;
	add.s32 	%r520, %r518, %r515;
	setp.eq.s32 	%p74, %r119, 10;
	selp.b32 	%r521, %r520, %r519, %p74;
	add.s32 	%r522, %r520, %r516;
	setp.eq.s32 	%p75, %r119, 11;
	selp.b32 	%r523, %r522, %r521, %p75;
	add.s32 	%r524, %r522, %r517;
	setp.eq.s32 	%p76, %r119, 12;
	selp.b32 	%r525, %r524, %r523, %p76;
	setp.lt.u32 	%p77, %r74, 32;
	setp.eq.s32 	%p78, %r242, 0;
	selp.b32 	%r526, 0, %r491, %p78;
	add.s32 	%r527, %r525, %r526;
	selp.b32 	%r528, %r491, %r527, %p77;
	setp.eq.s32 	%p79, %r74, 0;
	selp.b32 	%r1016, 0, %r528, %p79;
	bra.uni 	$L__BB7_88;
$L__BB7_69:
	add.s32 	%r276, %r123, %r122;
	add.s32 	%r277, %r124, %r276;
	add.s32 	%r278, %r125, %r277;
	add.s32 	%r279, %r126, %r278;
	add.s32 	%r280, %r127, %r279;
	add.s32 	%r281, %r128, %r280;
	add.s32 	%r282, %r129, %r281;
	add.s32 	%r283, %r130, %r282;
	add.s32 	%r284, %r131, %r283;
	add.s32 	%r285, %r132, %r284;
	add.s32 	%r286, %r133, %r285;
	add.s32 	%r287, %r134, %r286;
	add.s32 	%r288, %r135, %r287;
	add.s32 	%r289, %r136, %r288;
	add.s32 	%r290, %r137, %r289;
	add.s32 	%r291, %r138, %r290;
	add.s32 	%r292, %r139, %r291;
	add.s32 	%r250, %r140, %r292;
	mov.b32 	%r248, 1;
	mov.b32 	%r273, 0;
	mov.b32 	%r275, -1;
	// begin inline asm
	{  .reg .s32 r0;  .reg .pred p;  shfl.sync.up.b32 r0|p, %r250, %r248, %r273, %r275;  @p add.s32 r0, r0, %r250;  mov.s32 %r246, r0;}
	// end inline asm
	mov.b32 	%r254, 2;
	// begin inline asm
	{  .reg .s32 r0;  .reg .pred p;  shfl.sync.up.b32 r0|p, %r246, %r254, %r273, %r275;  @p add.s32 r0, r0, %r246;  mov.s32 %r252, r0;}
	// end inline asm
	mov.b32 	%r260, 4;
	// begin inline asm
	{  .reg .s32 r0;  .reg .pred p;  shfl.sync.up.b32 r0|p, %r252, %r260, %r273, %r275;  @p add.s32 r0, r0, %r252;  mov.s32 %r258, r0;}
	// end inline asm
	mov.b32 	%r266, 8;
	// begin inline asm
	{  .reg .s32 r0;  .reg .pred p;  shfl.sync.up.b32 r0|p, %r258, %r266, %r273, %r275;  @p add.s32 r0, r0, %r258;  mov.s32 %r264, r0;}
	// end inline asm
	mov.b32 	%r272, 16;
	// begin inline asm
	{  .reg .s32 r0;  .reg .pred p;  shfl.sync.up.b32 r0|p, %r264, %r272, %r273, %r275;  @p add.s32 r0, r0, %r264;  mov.s32 %r270, r0;}
	// end inline asm
	setp.ne.s32 	%p23, %r242, 31;
	@%p23 bra 	$L__BB7_71;
	shl.b32 	%r293, %r119, 2;
	mov.u32 	%r294, _ZZN3cub18CUB_300001_SM_10006detail4scan16DeviceScanKernelINS2_10policy_hubIiiimN4cuda3std3__44plusIvEEE10Policy1000EPiSC_NS0_13ScanTileStateIiLb1EEES9_NS0_8NullTypeEmiLb0ESF_EEvT0_T1_T2_iT3_T4_T5_E12temp_storage;
	add.s32 	%r295, %r294, %r293;
	st.shared.u32 	[%r295+16], %r270;
$L__BB7_71:
	sub.s32 	%r296, %r270, %r250;
	bar.sync 	0;
	ld.shared.v4.u32 	{%r297, %r298, %r299, %r300}, [_ZZN3cub18CUB_300001_SM_10006detail4scan16DeviceScanKernelINS2_10policy_hubIiiimN4cuda3std3__44plusIvEEE10Policy1000EPiSC_NS0_13ScanTileStateIiLb1EEES9_NS0_8NullTypeEmiLb0ESF_EEvT0_T1_T2_iT3_T4_T5_E12temp_storage+16];
	add.s32 	%r301, %r298, %r297;
	setp.eq.s32 	%p24, %r119, 2;
	selp.b32 	%r302, %r301, %r297, %p24;
	add.s32 	%r303, %r301, %r299;
	setp.eq.s32 	%p25, %r119, 3;
	selp.b32 	%r304, %r303, %r302, %p25;
	add.s32 	%r305, %r303, %r300;
	setp.eq.s32 	%p26, %r119, 4;
	selp.b32 	%r306, %r305, %r304, %p26;
	ld.shared.v4.u32 	{%r307, %r308, %r309, %r310}, [_ZZN3cub18CUB_300001_SM_10006detail4scan16DeviceScanKernelINS2_10policy_hubIiiimN4cuda3std3__44plusIvEEE10Policy1000EPiSC_NS0_13ScanTileStateIiLb1EEES9_NS0_8NullTypeEmiLb0ESF_EEvT0_T1_T2_iT3_T4_T5_E12temp_storage+32];
	add.s32 	%r311, %r305, %r307;
	setp.eq.s32 	%p27, %r119, 5;
	selp.b32 	%r312, %r311, %r306, %p27;
	add.s32 	%r313, %r311, %r308;
	setp.eq.s32 	%p28, %r119, 6;
	selp.b32 	%r314, %r313, %r312, %p28;
	add.s32 	%r315, %r313, %r309;
	setp.eq.s32 	%p29, %r119, 7;
	selp.b32 	%r316, %r315, %r314, %p29;
	add.s32 	%r317, %r315, %r310;
	setp.eq.s32 	%p30, %r119, 8;
	selp.b32 	%r318, %r317, %r316, %p30;
	ld.shared.v4.u32 	{%r319, %r320, %r321, %r322}, [_ZZN3cub18CUB_300001_SM_10006detail4scan16DeviceScanKernelINS2_10policy_hubIiiimN4cuda3std3__44plusIvEEE10Policy1000EPiSC_NS0_13ScanTileStateIiLb1EEES9_NS0_8NullTypeEmiLb0ESF_EEvT0_T1_T2_iT3_T4_T5_E12temp_storage+48];
	add.s32 	%r323, %r317, %r319;
	setp.eq.s32 	%p31, %r119, 9;
	selp.b32 	%r324, %r323, %r318, %p31;
	add.s32 	%r325, %r323, %r320;
	setp.eq.s32 	%p32, %r119, 10;
	selp.b32 	%r326, %r325, %r324, %p32;
	add.s32 	%r327, %r325, %r321;
	setp.eq.s32 	%p33, %r119, 11;
	selp.b32 	%r328, %r327, %r326, %p33;
	add.s32 	%r329, %r327, %r322;
	setp.eq.s32 	%p34, %r119, 12;
	selp.b32 	%r330, %r329, %r328, %p34;
	ld.shared.u32 	%r331, [_ZZN3cub18CUB_300001_SM_10006detail4scan16DeviceScanKernelINS2_10policy_hubIiiimN4cuda3std3__44plusIvEEE10Policy1000EPiSC_NS0_13ScanTileStateIiLb1EEES9_NS0_8NullTypeEmiLb0ESF_EEvT0_T1_T2_iT3_T4_T5_E12temp_storage+64];
	add.s32 	%r146, %r329, %r331;
	setp.gt.u32 	%p35, %r74, 31;
	setp.lt.u32 	%p36, %r74, 32;
	setp.eq.s32 	%p37, %r242, 0;
	selp.b32 	%r332, 0, %r296, %p37;
	add.s32 	%r1015, %r330, %r332;
	selp.b32 	%r148, %r296, %r1015, %p36;
	@%p35 bra 	$L__BB7_87;
	setp.ne.s32 	%p38, %r74, 0;
	mul.wide.s32 	%rd39, %r1, 8;
	add.s64 	%rd10, %rd1, %rd39;
	@%p38 bra 	$L__BB7_74;
	st.shared.u32 	[_ZZN3cub18CUB_300001_SM_10006detail4scan16DeviceScanKernelINS2_10policy_hubIiiimN4cuda3std3__44plusIvEEE10Policy1000EPiSC_NS0_13ScanTileStateIiLb1EEES9_NS0_8NullTypeEmiLb0ESF_EEvT0_T1_T2_iT3_T4_T5_E12temp_storage+12], %r146;
	add.s64 	%rd40, %rd10, 256;
	mov.b32 	%r333, 100;
	// begin inline asm
	st.relaxed.gpu.v2.u32 [%rd40], {%r333, %r146};
	// end inline asm
$L__BB7_74:
	not.b32 	%r339, %r74;
	add.s32 	%r1011, %r1, %r339;
	mov.b32 	%r335, 550;
	// begin inline asm
	nanosleep.u32 %r335;
	// end inline asm
	mul.wide.s32 	%rd42, %r1011, 8;
	add.s64 	%rd43, %rd1, %rd42;
	add.s64 	%rd41, %rd43, 256;
	// begin inline asm
	ld.relaxed.gpu.v2.u32 {%r1012, %r1006}, [%rd41];
	// end inline asm
	mov.b32 	%r1007, 478;
$L__BB7_75:
	setp.eq.s32 	%p39, %r1012, 99;
	mov.b32 	%r340, -1;
	vote.sync.any.pred 	%p40, %p39, %r340;
	not.pred 	%p41, %p40;
	@%p41 bra 	$L__BB7_77;
	// begin inline asm
	nanosleep.u32 %r1007;
	// end inline asm
	shr.u32 	%r1007, %r1007, 1;
	// begin inline asm
	ld.relaxed.gpu.v2.u32 {%r1012, %r1006}, [%rd41];
	// end inline asm
	bra.uni 	$L__BB7_75;
$L__BB7_77:
	setp.eq.s32 	%p42, %r1012, 101;
	mov.b32 	%r367, -1;
	vote.sync.ballot.b32 	%r369, %p42, %r367;
	// begin inline asm
	mov.u32 %r342, %lanemask_ge;
	// end inline asm
	and.b32  	%r370, %r369, %r342;
	or.b32  	%r371, %r370, -2147483648;
	add.s32 	%r372, %r371, -1;
	not.b32 	%r373, %r371;
	and.b32  	%r374, %r373, %r372;
	popc.b32 	%r346, %r374;
	mov.b32 	%r345, 1;
	// begin inline asm
	shfl.sync.down.b32 %r343, %r1006, %r345, %r346, %r367;
	// end inline asm
	setp.lt.s32 	%p44, %r242, %r346;
	selp.b32 	%r375, %r343, 0, %p44;
	add.s32 	%r349, %r375, %r1006;
	mov.b32 	%r350, 2;
	// begin inline asm
	shfl.sync.down.b32 %r348, %r349, %r350, %r346, %r367;
	// end inline asm
	add.s32 	%r376, %r242, 2;
	setp.gt.s32 	%p45, %r376, %r346;
	selp.b32 	%r377, 0, %r348, %p45;
	add.s32 	%r354, %r349, %r377;
	mov.b32 	%r355, 4;
	// begin inline asm
	shfl.sync.down.b32 %r353, %r354, %r355, %r346, %r367;
	// end inline asm
	add.s32 	%r378, %r242, 4;
	setp.gt.s32 	%p46, %r378, %r346;
	selp.b32 	%r379, 0, %r353, %p46;
	add.s32 	%r359, %r354, %r379;
	mov.b32 	%r360, 8;
	// begin inline asm
	shfl.sync.down.b32 %r358, %r359, %r360, %r346, %r367;
	// end inline asm
	add.s32 	%r380, %r242, 8;
	setp.gt.s32 	%p47, %r380, %r346;
	selp.b32 	%r381, 0, %r358, %p47;
	add.s32 	%r364, %r359, %r381;
	mov.b32 	%r365, 16;
	// begin inline asm
	shfl.sync.down.b32 %r363, %r364, %r365, %r346, %r367;
	// end inline asm
	add.s32 	%r382, %r242, 16;
	setp.gt.s32 	%p48, %r382, %r346;
	selp.b32 	%r383, 0, %r363, %p48;
	add.s32 	%r1008, %r364, %r383;
	add.s64 	%rd11, %rd1, 256;
	mov.b32 	%r1009, 478;
$L__BB7_78:
	setp.ne.s32 	%p49, %r1012, 101;
	mov.b32 	%r384, -1;
	vote.sync.all.pred 	%p50, %p49, %r384;
	not.pred 	%p51, %p50;
	@%p51 bra 	$L__BB7_83;
	shr.u32 	%r1009, %r1009, 1;
	mul.wide.s32 	%rd46, %r1011, 8;
	add.s64 	%rd47, %rd11, %rd46;
	add.s64 	%rd45, %rd47, -256;
	// begin inline asm
	ld.relaxed.gpu.v2.u32 {%r1012, %r1013}, [%rd45];
	// end inline asm
	mov.u32 	%r1014, %r1009;
$L__BB7_80:
	setp.eq.s32 	%p55, %r1012, 99;
	mov.b32 	%r392, -1;
	vote.sync.any.pred 	%p56, %p55, %r392;
	not.pred 	%p57, %p56;
	@%p57 bra 	$L__BB7_82;
	// begin inline asm
	nanosleep.u32 %r1014;
	// end inline asm
	shr.u32 	%r1014, %r1014, 1;
	// begin inline asm
	ld.relaxed.gpu.v2.u32 {%r1012, %r1013}, [%rd45];
	// end inline asm
	bra.uni 	$L__BB7_80;
$L__BB7_82:
	setp.eq.s32 	%p58, %r1012, 101;
	mov.b32 	%r418, -1;
	vote.sync.ballot.b32 	%r419, %p58, %r418;
	and.b32  	%r420, %r419, %r342;
	or.b32  	%r421, %r420, -2147483648;
	add.s32 	%r422, %r421, -1;
	not.b32 	%r423, %r421;
	and.b32  	%r424, %r423, %r422;
	popc.b32 	%r397, %r424;
	mov.b32 	%r396, 1;
	// begin inline asm
	shfl.sync.down.b32 %r394, %r1013, %r396, %r397, %r418;
	// end inline asm
	setp.lt.s32 	%p60, %r242, %r397;
	selp.b32 	%r425, %r394, 0, %p60;
	add.s32 	%r400, %r425, %r1013;
	mov.b32 	%r401, 2;
	// begin inline asm
	shfl.sync.down.b32 %r399, %r400, %r401, %r397, %r418;
	// end inline asm
	add.s32 	%r426, %r242, 2;
	setp.gt.s32 	%p61, %r426, %r397;
	selp.b32 	%r427, 0, %r399, %p61;
	add.s32 	%r405, %r400, %r427;
	mov.b32 	%r406, 4;
	// begin inline asm
	shfl.sync.down.b32 %r404, %r405, %r406, %r397, %r418;
	// end inline asm
	add.s32 	%r428, %r242, 4;
	setp.gt.s32 	%p62, %r428, %r397;
	selp.b32 	%r429, 0, %r404, %p62;
	add.s32 	%r410, %r405, %r429;
	mov.b32 	%r411, 8;
	// begin inline asm
	shfl.sync.down.b32 %r409, %r410, %r411, %r397, %r418;
	// end inline asm
	add.s32 	%r430, %r242, 8;
	setp.gt.s32 	%p63, %r430, %r397;
	selp.b32 	%r431, 0, %r409, %p63;
	add.s32 	%r415, %r410, %r431;
	mov.b32 	%r416, 16;
	// begin inline asm
	shfl.sync.down.b32 %r414, %r415, %r416, %r397, %r418;
	// end inline asm
	add.s32 	%r432, %r242, 16;
	setp.gt.s32 	%p64, %r432, %r397;
	selp.b32 	%r433, 0, %r414, %p64;
	add.s32 	%r434, %r433, %r1008;
	add.s32 	%r1008, %r434, %r415;
	add.s32 	%r1011, %r1011, -32;
	bra.uni 	$L__BB7_78;
$L__BB7_83:
	@%p38 bra 	$L__BB7_85;
	add.s32 	%r387, %r1008, %r146;
	add.s64 	%rd44, %rd10, 256;
	mov.b32 	%r386, 101;
	// begin inline asm
	st.relaxed.gpu.v2.u32 [%rd44], {%r386, %r387};
	// end inline asm
	st.shared.u32 	[_ZZN3cub18CUB_300001_SM_10006detail4scan16DeviceScanKernelINS2_10policy_hubIiiimN4cuda3std3__44plusIvEEE10Policy1000EPiSC_NS0_13ScanTileStateIiLb1EEES9_NS0_8NullTypeEmiLb0ESF_EEvT0_T1_T2_iT3_T4_T5_E12temp_storage+4], %r1008;
	st.shared.u32 	[_ZZN3cub18CUB_300001_SM_10006detail4scan16DeviceScanKernelINS2_10policy_hubIiiimN4cuda3std3__44plusIvEEE10Policy1000EPiSC_NS0_13ScanTileStateIiLb1EEES9_NS0_8NullTypeEmiLb0ESF_EEvT0_T1_T2_iT3_T4_T5_E12temp_storage+8], %r387;
$L__BB7_85:
	setp.ne.s32 	%p53, %r242, 0;
	mov.u32 	%r1015, %r148;
	@%p53 bra 	$L__BB7_87;
	st.shared.u32 	[_ZZN3cub18CUB_300001_SM_10006detail4scan16DeviceScanKernelINS2_10policy_hubIiiimN4cuda3std3__44plusIvEEE10Policy1000EPiSC_NS0_13ScanTileStateIiLb1EEES9_NS0_8NullTypeEmiLb0ESF_EEvT0_T1_T2_iT3_T4_T5_E12temp_storage+84], %r1008;
	mov.u32 	%r1015, %r1008;
$L__BB7_87:
	bar.sync 	0;
	setp.eq.s32 	%p54, %r74, 0;
	ld.shared.u32 	%r388, [_ZZN3cub18CUB_300001_SM_10006detail4scan16DeviceScanKernelINS2_10policy_hubIiiimN4cuda3std3__44plusIvEEE10Policy1000EPiSC_NS0_13ScanTileStateIiLb1EEES9_NS0_8NullTypeEmiLb0ESF_EEvT0_T1_T2_iT3_T4_T5_E12temp_storage+84];
	selp.b32 	%r389, 0, %r388, %p54;
	add.s32 	%r1016, %r389, %r1015;
$L__BB7_88:
	add.s32 	%r529, %r1016, %r122;
	add.s32 	%r530, %r123, %r529;
	add.s32 	%r531, %r124, %r530;
	add.s32 	%r532, %r125, %r531;
	add.s32 	%r533, %r126, %r532;
	add.s32 	%r534, %r127, %r533;
	add.s32 	%r535, %r128, %r534;
	add.s32 	%r536, %r129, %r535;
	add.s32 	%r537, %r130, %r536;
	add.s32 	%r538, %r131, %r537;
	add.s32 	%r539, %r132, %r538;
	add.s32 	%r540, %r133, %r539;
	add.s32 	%r541, %r134, %r540;
	add.s32 	%r542, %r135, %r541;
	add.s32 	%r543, %r136, %r542;
	add.s32 	%r544, %r137, %r543;
	add.s32 	%r545, %r138, %r544;
	add.s32 	%r546, %r139, %r545;
	add.s32 	%r547, %r140, %r546;
	bar.sync 	0;
	st.shared.u32 	[%r121], %r529;
	st.shared.u32 	[%r121+4], %r530;
	st.shared.u32 	[%r121+8], %r531;
	st.shared.u32 	[%r121+12], %r532;
	st.shared.u32 	[%r121+16], %r533;
	st.shared.u32 	[%r121+20], %r534;
	st.shared.u32 	[%r121+24], %r535;
	st.shared.u32 	[%r121+28], %r536;
	st.shared.u32 	[%r121+32], %r537;
	st.shared.u32 	[%r121+36], %r538;
	st.shared.u32 	[%r121+40], %r539;
	st.shared.u32 	[%r121+44], %r540;
	st.shared.u32 	[%r121+48], %r541;
	st.shared.u32 	[%r121+52], %r542;
	st.shared.u32 	[%r121+56], %r543;
	st.shared.u32 	[%r121+60], %r544;
	st.shared.u32 	[%r121+64], %r545;
	st.shared.u32 	[%r121+68], %r546;
	st.shared.u32 	[%r121+72], %r547;
	bar.warp.sync 	-1;
	ld.shared.u32 	%r182, [%r120];
	ld.shared.u32 	%r183, [%r120+128];
	ld.shared.u32 	%r184, [%r120+256];
	ld.shared.u32 	%r185, [%r120+384];
	ld.shared.u32 	%r186, [%r120+512];
	ld.shared.u32 	%r187, [%r120+640];
	ld.shared.u32 	%r188, [%r120+768];
	ld.shared.u32 	%r189, [%r120+896];
	ld.shared.u32 	%r190, [%r120+1024];
	ld.shared.u32 	%r191, [%r120+1152];
	ld.shared.u32 	%r192, [%r120+1280];
	ld.shared.u32 	%r193, [%r120+1408];
	ld.shared.u32 	%r194, [%r120+1536];
	ld.shared.u32 	%r195, [%r120+1664];
	ld.shared.u32 	%r196, [%r120+1792];
	ld.shared.u32 	%r197, [%r120+1920];
	ld.shared.u32 	%r198, [%r120+2048];
	ld.shared.u32 	%r199, [%r120+2176];
	ld.shared.u32 	%r200, [%r120+2304];
	setp.ne.s32 	%p80, %r74, 0;
	@%p80 bra 	$L__BB7_90;
	st.volatile.shared.u32 	[_ZZN3cub18CUB_300001_SM_10006detail4scan16DeviceScanKernelINS2_10policy_hubIiiimN4cuda3std3__44plusIvEEE10Policy1000EPiSC_NS0_13ScanTileStateIiLb1EEES9_NS0_8NullTypeEmiLb0ESF_EEvT0_T1_T2_iT3_T4_T5_E12temp_storage+31616], %r72;
$L__BB7_90:
	ld.param.u64 	%rd92, [_ZN3cub18CUB_300001_SM_10006detail4scan16DeviceScanKernelINS2_10policy_hubIiiimN4cuda3std3__44plusIvEEE10Policy1000EPiSC_NS0_13ScanTileStateIiLb1EEES9_NS0_8NullTypeEmiLb0ESF_EEvT0_T1_T2_iT3_T4_T5__param_1];
	bar.sync 	0;
	ld.volatile.shared.u32 	%r201, [_ZZN3cub18CUB_300001_SM_10006detail4scan16DeviceScanKernelINS2_10policy_hubIiiimN4cuda3std3__44plusIvEEE10Policy1000EPiSC_NS0_13ScanTileStateIiLb1EEES9_NS0_8NullTypeEmiLb0ESF_EEvT0_T1_T2_iT3_T4_T5_E12temp_storage+31616];
	setp.ge.s32 	%p81, %r75, %r201;
	cvt.u64.u32 	%rd52, %r75;
	add.s64 	%rd53, %rd2, %rd52;
	cvta.to.global.u64 	%rd54, %rd92;
	shl.b64 	%rd55, %rd53, 2;
	add.s64 	%rd13, %rd54, %rd55;
	@%p81 bra 	$L__BB7_92;
	st.global.u32 	[%rd13], %r182;
$L__BB7_92:
	setp.ge.s32 	%p82, %r78, %r201;
	@%p82 bra 	$L__BB7_94;
	st.global.u32 	[%rd13+128], %r183;
$L__BB7_94:
	mov.u32 	%r548, %tid.x;
	and.b32  	%r549, %r548, 992;
	mul.lo.s32 	%r550, %r549, 19;
	and.b32  	%r551, %r548, 31;
	or.b32  	%r552, %r550, %r551;
	add.s32 	%r553, %r552, 64;
	setp.ge.s32 	%p83, %r553, %r201;
	@%p83 bra 	$L__BB7_96;
	st.global.u32 	[%rd13+256], %r184;
$L__BB7_96:
	add.s32 	%r559, %r552, 96;
	setp.ge.s32 	%p84, %r559, %r201;
	@%p84 bra 	$L__BB7_98;
	st.global.u32 	[%rd13+384], %r185;
$L__BB7_98:
	add.s32 	%r565, %r552, 128;
	setp.ge.s32 	%p85, %r565, %r201;
	@%p85 bra 	$L__BB7_100;
	st.global.u32 	[%rd13+512], %r186;
$L__BB7_100:
	add.s32 	%r571, %r552, 160;
	setp.ge.s32 	%p86, %r571, %r201;
	@%p86 bra 	$L__BB7_102;
	st.global.u32 	[%rd13+640], %r187;
$L__BB7_102:
	add.s32 	%r577, %r552, 192;
	setp.ge.s32 	%p87, %r577, %r201;
	@%p87 bra 	$L__BB7_104;
	st.global.u32 	[%rd13+768], %r188;
$L__BB7_104:
	add.s32 	%r583, %r552, 224;
	setp.ge.s32 	%p88, %r583, %r201;
	@%p88 bra 	$L__BB7_106;
	st.global.u32 	[%rd13+896], %r189;
$L__BB7_106:
	setp.ge.s32 	%p89, %r93, %r201;
	@%p89 bra 	$L__BB7_108;
	st.global.u32 	[%rd13+1024], %r190;
$L__BB7_108:
	setp.ge.s32 	%p90, %r96, %r201;
	@%p90 bra 	$L__BB7_110;
	st.global.u32 	[%rd13+1152], %r191;
$L__BB7_110:
	add.s32 	%r589, %r552, 320;
	setp.ge.s32 	%p91, %r589, %r201;
	@%p91 bra 	$L__BB7_112;
	st.global.u32 	[%rd13+1280], %r192;
$L__BB7_112:
	add.s32 	%r595, %r552, 352;
	setp.ge.s32 	%p92, %r595, %r201;
	@%p92 bra 	$L__BB7_114;
	st.global.u32 	[%rd13+1408], %r193;
$L__BB7_114:
	add.s32 	%r601, %r552, 384;
	setp.ge.s32 	%p93, %r601, %r201;
	@%p93 bra 	$L__BB7_116;
	st.global.u32 	[%rd13+1536], %r194;
$L__BB7_116:
	add.s32 	%r607, %r552, 416;
	setp.ge.s32 	%p94, %r607, %r201;
	@%p94 bra 	$L__BB7_118;
	st.global.u32 	[%rd13+1664], %r195;
$L__BB7_118:
	add.s32 	%r613, %r552, 448;
	setp.ge.s32 	%p95, %r613, %r201;
	@%p95 bra 	$L__BB7_120;
	st.global.u32 	[%rd13+1792], %r196;
$L__BB7_120:
	add.s32 	%r619, %r552, 480;
	setp.ge.s32 	%p96, %r619, %r201;
	@%p96 bra 	$L__BB7_122;
	st.global.u32 	[%rd13+1920], %r197;
$L__BB7_122:
	add.s32 	%r625, %r552, 512;
	setp.ge.s32 	%p97, %r625, %r201;
	@%p97 bra 	$L__BB7_124;
	st.global.u32 	[%rd13+2048], %r198;
$L__BB7_124:
	add.s32 	%r631, %r552, 544;
	setp.ge.s32 	%p98, %r631, %r201;
	@%p98 bra 	$L__BB7_126;
	st.global.u32 	[%rd13+2176], %r199;
$L__BB7_126:
	setp.ge.s32 	%p99, %r115, %r201;
	@%p99 bra 	$L__BB7_128;
	st.global.u32 	[%rd13+2304], %r200;
$L__BB7_128:
	ret;

}
	// .globl	_ZN3cub18CUB_300001_SM_10006detail6reduce28DeviceReduceSingleTileKernelINS2_10policy_hubIijN4cuda3std3__44plusIiEEE10Policy1000EPiSC_jS9_iiNS7_10__identityEEEvT0_T1_T2_T3_T4_T6_
.visible .entry _ZN3cub18CUB_300001_SM_10006detail6reduce28DeviceReduceSingleTileKernelINS2_10policy_hubIijN4cuda3std3__44plusIiEEE10Policy1000EPiSC_jS9_iiNS7_10__identityEEEvT0_T1_T2_T3_T4_T6_(
	.param .u64 .ptr .align 1 _ZN3cub18CUB_300001_SM_10006detail6reduce28DeviceReduceSingleTileKernelINS2_10policy_hubIijN4cuda3std3__44plusIiEEE10Policy1000EPiSC_jS9_iiNS7_10__identityEEEvT0_T1_T2_T3_T4_T6__param_0,
	.param .u64 .ptr .align 1 _ZN3cub18CUB_300001_SM_10006detail6reduce28DeviceReduceSingleTileKernelINS2_10policy_hubIijN4cuda3std3__44plusIiEEE10Policy1000EPiSC_jS9_iiNS7_10__identityEEEvT0_T1_T2_T3_T4_T6__param_1,
	.param .u32 _ZN3cub18CUB_300001_SM_10006detail6reduce28DeviceReduceSingleTileKernelINS2_10policy_hubIijN4cuda3std3__44plusIiEEE10Policy1000EPiSC_jS9_iiNS7_10__identityEEEvT0_T1_T2_T3_T4_T6__param_2,
	.param .align 1 .b8 _ZN3cub18CUB_300001_SM_10006detail6reduce28DeviceReduceSingleTileKernelINS2_10policy_hubIijN4cuda3std3__44plusIiEEE10Policy1000EPiSC_jS9_iiNS7_10__identityEEEvT0_T1_T2_T3_T4_T6__param_3[1],
	.param .u32 _ZN3cub18CUB_300001_SM_10006detail6reduce28DeviceReduceSingleTileKernelINS2_10policy_hubIijN4cuda3std3__44plusIiEEE10Policy1000EPiSC_jS9_iiNS7_10__identityEEEvT0_T1_T2_T3_T4_T6__param_4,
	.param .align 1 .b8 _ZN3cub18CUB_300001_SM_10006detail6reduce28DeviceReduceSingleTileKernelINS2_10policy_hubIijN4cuda3std3__44plusIiEEE10Policy1000EPiSC_jS9_iiNS7_10__identityEEEvT0_T1_T2_T3_T4_T6__param_5[1]
)
.maxntid 256
.minnctapersm 1
{
	.reg .pred 	%p<97>;
	.reg .b32 	%r<699>;
	.reg .b64 	%rd<122>;
	// demoted variable
	.shared .align 4 .b8 _ZZN3cub18CUB_300001_SM_10006detail6reduce28DeviceReduceSingleTileKernelINS2_10policy_hubIijN4cuda3std3__44plusIiEEE10Policy1000EPiSC_jS9_iiNS7_10__identityEEEvT0_T1_T2_T3_T4_T6_E12temp_storage[44];
	ld.param.u64 	%rd15, [_ZN3cub18CUB_300001_SM_10006detail6reduce28DeviceReduceSingleTileKernelINS2_10policy_hubIijN4cuda3std3__44plusIiEEE10Policy1000EPiSC_jS9_iiNS7_10__identityEEEvT0_T1_T2_T3_T4_T6__param_0];
	ld.param.u64 	%rd16, [_ZN3cub18CUB_300001_SM_10006detail6reduce28DeviceReduceSingleTileKernelINS2_10policy_hubIijN4cuda3std3__44plusIiEEE10Policy1000EPiSC_jS9_iiNS7_10__identityEEEvT0_T1_T2_T3_T4_T6__param_1];
	ld.param.u32 	%r123, [_ZN3cub18CUB_300001_SM_10006detail6reduce28DeviceReduceSingleTileKernelINS2_10policy_hubIijN4cuda3std3__44plusIiEEE10Policy1000EPiSC_jS9_iiNS7_10__identityEEEvT0_T1_T2_T3_T4_T6__param_2];
	ld.param.u32 	%r124, [_ZN3cub18CUB_300001_SM_10006detail6reduce28DeviceReduceSingleTileKernelINS2_10policy_hubIijN4cuda3std3__44plusIiEEE10Policy1000EPiSC_jS9_iiNS7_10__identityEEEvT0_T1_T2_T3_T4_T6__param_4];
	cvta.to.global.u64 	%rd1, %rd16;
	setp.ne.s32 	%p1, %r123, 0;
	@%p1 bra 	$L__BB8_3;
	mov.u32 	%r645, %tid.x;
	setp.ne.s32 	%p96, %r645, 0;
	@%p96 bra 	$L__BB8_76;
	st.global.u32 	[%rd1], %r124;
	bra.uni 	$L__BB8_76;
$L__BB8_3:
	and.b64  	%rd17, %rd15, 15;
	setp.ne.s64 	%p2, %rd17, 0;
	@%p2 bra 	$L__BB8_39;
	setp.gt.u32 	%p49, %r123, 4095;
	@%p49 bra 	$L__BB8_23;
	mov.u32 	%r1, %tid.x;
	setp.ge.u32 	%p66, %r1, %r123;
	mov.b32 	%r656, 0;
	mov.u32 	%r651, %r1;
	@%p66 bra 	$L__BB8_7;
	mul.wide.u32 	%rd110, %r1, 4;
	add.s64 	%rd109, %rd15, %rd110;
	// begin inline asm
	ld.global.nc.u32 %r656, [%rd109];
	// end inline asm
	add.s32 	%r651, %r1, 256;
$L__BB8_7:
	setp.ge.u32 	%p67, %r651, %r123;
	@%p67 bra 	$L__BB8_14;
	not.b32 	%r519, %r651;
	add.s32 	%r6, %r123, %r519;
	and.b32  	%r520, %r6, 768;
	setp.eq.s32 	%p68, %r520, 768;
	@%p68 bra 	$L__BB8_11;
	mul.wide.u32 	%rd111, %r651, 4;
	add.s64 	%rd118, %rd15, %rd111;
	shr.u32 	%r521, %r6, 8;
	add.s32 	%r522, %r521, 1;
	and.b32  	%r523, %r522, 3;
	neg.s32 	%r648, %r523;
$L__BB8_10:
	.pragma "nounroll";
	// begin inline asm
	ld.global.nc.u32 %r524, [%rd118];
	// end inline asm
	add.s32 	%r656, %r524, %r656;
	add.s32 	%r651, %r651, 256;
	add.s64 	%rd118, %rd118, 1024;
	add.s32 	%r648, %r648, 1;
	setp.ne.s32 	%p69, %r648, 0;
	@%p69 bra 	$L__BB8_10;
$L__BB8_11:
	setp.lt.u32 	%p70, %r6, 768;
	@%p70 bra 	$L__BB8_14;
	mul.wide.u32 	%rd113, %r651, 4;
	add.s64 	%rd119, %rd15, %rd113;
$L__BB8_13:
	// begin inline asm
	ld.global.nc.u32 %r525, [%rd119];
	// end inline asm
	add.s32 	%r529, %r525, %r656;
	add.s64 	%rd115, %rd119, 1024;
	// begin inline asm
	ld.global.nc.u32 %r526, [%rd115];
	// end inline asm
	add.s32 	%r530, %r526, %r529;
	add.s64 	%rd116, %rd119, 2048;
	// begin inline asm
	ld.global.nc.u32 %r527, [%rd116];
	// end inline asm
	add.s32 	%r531, %r527, %r530;
	add.s64 	%rd117, %rd119, 3072;
	// begin inline asm
	ld.global.nc.u32 %r528, [%rd117];
	// end inline asm
	add.s32 	%r656, %r528, %r531;
	add.s32 	%r651, %r651, 1024;
	add.s64 	%rd119, %rd119, 4096;
	setp.lt.s32 	%p71, %r651, %r123;
	@%p71 bra 	$L__BB8_13;
$L__BB8_14:
	setp.lt.u32 	%p72, %r123, 256;
	@%p72 bra 	$L__BB8_19;
	// begin inline asm
	mov.u32 %r595, %laneid;
	// end inline asm
	mov.b32 	%r598, 1;
	mov.b32 	%r619, 31;
	mov.b32 	%r620, -1;
	// begin inline asm
	shfl.sync.down.b32 %r596, %r656, %r598, %r619, %r620;
	// end inline asm
	setp.gt.s32 	%p88, %r595, 30;
	selp.b32 	%r621, 0, %r596, %p88;
	add.s32 	%r602, %r621, %r656;
	mov.b32 	%r603, 2;
	// begin inline asm
	shfl.sync.down.b32 %r601, %r602, %r603, %r619, %r620;
	// end inline asm
	setp.gt.s32 	%p89, %r595, 29;
	selp.b32 	%r622, 0, %r601, %p89;
	add.s32 	%r607, %r602, %r622;
	mov.b32 	%r608, 4;
	// begin inline asm
	shfl.sync.down.b32 %r606, %r607, %r608, %r619, %r620;
	// end inline asm
	setp.gt.s32 	%p90, %r595, 27;
	selp.b32 	%r623, 0, %r606, %p90;
	add.s32 	%r612, %r607, %r623;
	mov.b32 	%r613, 8;
	// begin inline asm
	shfl.sync.down.b32 %r611, %r612, %r613, %r619, %r620;
	// end inline asm
	setp.gt.s32 	%p91, %r595, 23;
	selp.b32 	%r624, 0, %r611, %p91;
	add.s32 	%r617, %r612, %r624;
	mov.b32 	%r618, 16;
	// begin inline asm
	shfl.sync.down.b32 %r616, %r617, %r618, %r619, %r620;
	// end inline asm
	setp.gt.s32 	%p92, %r595, 15;
	selp.b32 	%r625, 0, %r616, %p92;
	add.s32 	%r698, %r617, %r625;
	setp.ne.s32 	%p93, %r595, 0;
	@%p93 bra 	$L__BB8_17;
	shr.u32 	%r626, %r1, 3;
	and.b32  	%r627, %r626, 124;
	mov.u32 	%r628, _ZZN3cub18CUB_300001_SM_10006detail6reduce28DeviceReduceSingleTileKernelINS2_10policy_hubIijN4cuda3std3__44plusIiEEE10Policy1000EPiSC_jS9_iiNS7_10__identityEEEvT0_T1_T2_T3_T4_T6_E12temp_storage;
	add.s32 	%r629, %r628, %r627;
	st.shared.u32 	[%r629+8], %r698;
$L__BB8_17:
	bar.sync 	0;
	setp.ne.s32 	%p94, %r1, 0;
	@%p94 bra 	$L__BB8_74;
	ld.shared.u32 	%r630, [_ZZN3cub18CUB_300001_SM_10006detail6reduce28DeviceReduceSingleTileKernelINS2_10policy_hubIijN4cuda3std3__44plusIiEEE10Policy1000EPiSC_jS9_iiNS7_10__identityEEEvT0_T1_T2_T3_T4_T6_E12temp_storage+12];
	add.s32 	%r631, %r630, %r698;
	ld.shared.u32 	%r632, [_ZZN3cub18CUB_300001_SM_10006detail6reduce28DeviceReduceSingleTileKernelINS2_10policy_hubIijN4cuda3std3__44plusIiEEE10Policy1000EPiSC_jS9_iiNS7_10__identityEEEvT0_T1_T2_T3_T4_T6_E12temp_storage+16];
	add.s32 	%r633, %r631, %r632;
	ld.shared.u32 	%r634, [_ZZN3cub18CUB_300001_SM_10006detail6reduce28DeviceReduceSingleTileKernelINS2_10policy_hubIijN4cuda3std3__44plusIiEEE10Policy1000EPiSC_jS9_iiNS7_10__identityEEEvT0_T1_T2_T3_T4_T6_E12temp_storage+20];
	add.s32 	%r635, %r633, %r634;
	ld.shared.u32 	%r636, [_ZZN3cub18CUB_300001_SM_10006detail6reduce28DeviceReduceSingleTileKernelINS2_10policy_hubIijN4cuda3std3__44plusIiEEE10Policy1000EPiSC_jS9_iiNS7_10__identityEEEvT0_T1_T2_T3_T4_T6_E12temp_storage+24];
	add.s32 	%r637, %r635, %r636;
	ld.shared.u32 	%r638, [_ZZN3cub18CUB_300001_SM_10006detail6reduce28DeviceReduceSingleTileKernelINS2_10policy_hubIijN4cuda3std3__44plusIiEEE10Policy1000EPiSC_jS9_iiNS7_10__identityEEEvT0_T1_T2_T3_T4_T6_E12temp_storage+28];
	add.s32 	%r639, %r637, %r638;
	ld.shared.u32 	%r640, [_ZZN3cub18CUB_300001_SM_10006detail6reduce28DeviceReduceSingleTileKernelINS2_10policy_hubIijN4cuda3std3__44plusIiEEE10Policy1000EPiSC_jS9_iiNS7_10__identityEEEvT0_T1_T2_T3_T4_T6_E12temp_storage+32];
	add.s32 	%r641, %r639, %r640;
	ld.shared.u32 	%r642, [_ZZN3cub18CUB_300001_SM_10006detail6reduce28DeviceReduceSingleTileKernelINS2_10policy_hubIijN4cuda3std3__44plusIiEEE10Policy1000EPiSC_jS9_iiNS7_10__identityEEEvT0_T1_T2_T3_T4_T6_E12temp_storage+36];
	add.s32 	%r698, %r641, %r642;
	bra.uni 	$L__BB8_74;
$L__BB8_19:
	// begin inline asm
	mov.u32 %r532, %laneid;
	// end inline asm
	and.b32  	%r558, %r1, 992;
	add.s32 	%r559, %r558, 32;
	setp.gt.u32 	%p73, %r559, %r123;
	not.b32 	%r560, %r558;
	add.s32 	%r561, %r123, %r560;
	selp.b32 	%r556, %r561, 31, %p73;
	mov.b32 	%r535, 1;
	mov.b32 	%r557, -1;
	// begin inline asm
	shfl.sync.down.b32 %r533, %r656, %r535, %r556, %r557;
	// end inline asm
	setp.lt.s32 	%p74, %r532, %r556;
	selp.b32 	%r562, %r533, 0, %p74;
	add.s32 	%r539, %r562, %r656;
	mov.b32 	%r540, 2;
	// begin inline asm
	shfl.sync.down.b32 %r538, %r539, %r540, %r556, %r557;
	// end inline asm
	add.s32 	%r563, %r532, 2;
	setp.gt.s32 	%p75, %r563, %r556;
	selp.b32 	%r564, 0, %r538, %p75;
	add.s32 	%r544, %r539, %r564;
	mov.b32 	%r545, 4;
	// begin inline asm
	shfl.sync.down.b32 %r543, %r544, %r545, %r556, %r557;
	// end inline asm
	add.s32 	%r565, %r532, 4;
	setp.gt.s32 	%p76, %r565, %r556;
	selp.b32 	%r566, 0, %r543, %p76;
	add.s32 	%r549, %r544, %r566;
	mov.b32 	%r550, 8;
	// begin inline asm
	shfl.sync.down.b32 %r548, %r549, %r550, %r556, %r557;
	// end inline asm
	add.s32 	%r567, %r532, 8;
	setp.gt.s32 	%p77, %r567, %r556;
	selp.b32 	%r568, 0, %r548, %p77;
	add.s32 	%r554, %r549, %r568;
	mov.b32 	%r555, 16;
	// begin inline asm
	shfl.sync.down.b32 %r553, %r554, %r555, %r556, %r557;
	// end inline asm
	add.s32 	%r569, %r532, 16;
	setp.gt.s32 	%p78, %r569, %r556;
	selp.b32 	%r570, 0, %r553, %p78;
	add.s32 	%r698, %r554, %r570;
	setp.ne.s32 	%p79, %r532, 0;
	@%p79 bra 	$L__BB8_21;
	shr.u32 	%r571, %r1, 3;
	and.b32  	%r572, %r571, 124;
	mov.u32 	%r573, _ZZN3cub18CUB_300001_SM_10006detail6reduce28DeviceReduceSingleTileKernelINS2_10policy_hubIijN4cuda3std3__44plusIiEEE10Policy1000EPiSC_jS9_iiNS7_10__identityEEEvT0_T1_T2_T3_T4_T6_E12temp_storage;
	add.s32 	%r574, %r573, %r572;
	st.shared.u32 	[%r574+8], %r698;
$L__BB8_21:
	bar.sync 	0;
	setp.ne.s32 	%p80, %r1, 0;
	@%p80 bra 	$L__BB8_74;
	setp.gt.u32 	%p81, %r123, 32;
	ld.shared.u32 	%r575, [_ZZN3cub18CUB_300001_SM_10006detail6reduce28DeviceReduceSingleTileKernelINS2_10policy_hubIijN4cuda3std3__44plusIiEEE10Policy1000EPiSC_jS9_iiNS7_10__identityEEEvT0_T1_T2_T3_T4_T6_E12temp_storage+12];
	selp.b32 	%r576, %r575, 0, %p81;
	add.s32 	%r577, %r576, %r698;
	setp.gt.u32 	%p82, %r123, 64;
	ld.shared.u32 	%r578, [_ZZN3cub18CUB_300001_SM_10006detail6reduce28DeviceReduceSingleTileKernelINS2_10policy_hubIijN4cuda3std3__44plusIiEEE10Policy1000EPiSC_jS9_iiNS7_10__identityEEEvT0_T1_T2_T3_T4_T6_E12temp_storage+16];
	selp.b32 	%r579, %r578, 0, %p82;
	add.s32 	%r580, %r577, %r579;
	setp.gt.u32 	%p83, %r123, 96;
	ld.shared.u32 	%r581, [_ZZN3cub18CUB_300001_SM_10006detail6reduce28DeviceReduceSingleTileKernelINS2_10policy_hubIijN4cuda3std3__44plusIiEEE10Policy1000EPiSC_jS9_iiNS7_10__identityEEEvT0_T1_T2_T3_T4_T6_E12temp_storage+20];
	selp.b32 	%r582, %r581, 0, %p83;
	add.s32 	%r583, %r580, %r582;
	setp.gt.u32 	%p84, %r123, 128;
	ld.shared.u32 	%r584, [_ZZN3cub18CUB_300001_SM_10006detail6reduce28DeviceReduceSingleTileKernelINS2_10policy_hubIijN4cuda3std3__44plusIiEEE10Policy1000EPiSC_jS9_iiNS7_10__identityEEEvT0_T1_T2_T3_T4_T6_E12temp_storage+24];
	selp.b32 	%r585, %r584, 0, %p84;
	add.s32 	%r586, %r583, %r585;
	setp.gt.u32 	%p85, %r123, 160;
	ld.shared.u32 	%r587, [_ZZN3cub18CUB_300001_SM_10006detail6reduce28DeviceReduceSingleTileKernelINS2_10policy_hubIijN4cuda3std3__44plusIiEEE10Policy1000EPiSC_jS9_iiNS7_10__identityEEEvT0_T1_T2_T3_T4_T6_E12temp_storage+28];
	selp.b32 	%r588, %r587, 0, %p85;
	add.s32 	%r589, %r586, %r588;
	setp.gt.u32 	%p86, %r123, 192;
	ld.shared.u32 	%r590, [_ZZN3cub18CUB_300001_SM_10006detail6reduce28DeviceReduceSingleTileKernelINS2_10policy_hubIijN4cuda3std3__44plusIiEEE10Policy1000EPiSC_jS9_iiNS7_10__identityEEEvT0_T1_T2_T3_T4_T6_E12temp_storage+32];
	selp.b32 	%r591, %r590, 0, %p86;
	add.s32 	%r592, %r589, %r591;
	setp.gt.u32 	%p87, %r123, 224;
	ld.shared.u32 	%r593, [_ZZN3cub18CUB_300001_SM_10006detail6reduce28DeviceReduceSingleTileKernelINS2_10policy_hubIijN4cuda3std3__44plusIiEEE10Policy1000EPiSC_jS9_iiNS7_10__identityEEEvT0_T1_T2_T3_T4_T6_E12temp_storage+36];
	selp.b32 	%r594, %r593, 0, %p87;
	add.s32 	%r698, %r592, %r594;
	bra.uni 	$L__BB8_74;
$L__BB8_23:
	mov.u32 	%r26, %tid.x;
	shl.b32 	%r27, %r26, 2;
	mul.wide.u32 	%rd85, %r27, 4;
	add.s64 	%rd75, %rd15, %rd85;
	// begin inline asm
	ld.global.nc.v2.u64 {%rd73, %rd74}, [%rd75];
	// end inline asm
	mov.b64 	{%r385, %r386}, %rd74;
	mov.b64 	{%r387, %r388}, %rd73;
	add.s64 	%rd78, %rd75, 4096;
	// begin inline asm
	ld.global.nc.v2.u64 {%rd76, %rd77}, [%rd78];
	// end inline asm
	mov.b64 	{%r389, %r390}, %rd77;
	mov.b64 	{%r391, %r392}, %rd76;
	add.s64 	%rd81, %rd75, 8192;
	// begin inline asm
	ld.global.nc.v2.u64 {%rd79, %rd80}, [%rd81];
	// end inline asm
	mov.b64 	{%r393, %r394}, %rd80;
	mov.b64 	{%r395, %r396}, %rd79;
	add.s64 	%rd84, %rd75, 12288;
	// begin inline asm
	ld.global.nc.v2.u64 {%rd82, %rd83}, [%rd84];
	// end inline asm
	mov.b64 	{%r397, %r398}, %rd83;
	mov.b64 	{%r399, %r400}, %rd82;
	add.s32 	%r401, %r388, %r387;
	add.s32 	%r402, %r385, %r401;
	add.s32 	%r403, %r386, %r402;
	add.s32 	%r404, %r391, %r403;
	add.s32 	%r405, %r392, %r404;
	add.s32 	%r406, %r389, %r405;
	add.s32 	%r407, %r390, %r406;
	add.s32 	%r408, %r395, %r407;
	add.s32 	%r409, %r396, %r408;
	add.s32 	%r410, %r393, %r409;
	add.s32 	%r411, %r394, %r410;
	add.s32 	%r412, %r399, %r411;
	add.s32 	%r413, %r400, %r412;
	add.s32 	%r414, %r397, %r413;
	add.s32 	%r671, %r398, %r414;
	add.s32 	%r29, %r123, -4096;
	setp.lt.u32 	%p50, %r29, 4096;
	mov.b32 	%r660, 4096;
	@%p50 bra 	$L__BB8_27;
	mov.b32 	%r660, 4096;
$L__BB8_25:
	add.s32 	%r416, %r660, %r27;
	mul.wide.u32 	%rd98, %r416, 4;
	add.s64 	%rd88, %rd15, %rd98;
	// begin inline asm
	ld.global.nc.v2.u64 {%rd86, %rd87}, [%rd88];
	// end inline asm
	mov.b64 	{%r417, %r418}, %rd87;
	mov.b64 	{%r419, %r420}, %rd86;
	add.s64 	%rd91, %rd88, 4096;
	// begin inline asm
	ld.global.nc.v2.u64 {%rd89, %rd90}, [%rd91];
	// end inline asm
	mov.b64 	{%r421, %r422}, %rd90;
	mov.b64 	{%r423, %r424}, %rd89;
	add.s64 	%rd94, %rd88, 8192;
	// begin inline asm
	ld.global.nc.v2.u64 {%rd92, %rd93}, [%rd94];
	// end inline asm
	mov.b64 	{%r425, %r426}, %rd93;
	mov.b64 	{%r427, %r428}, %rd92;
	add.s64 	%rd97, %rd88, 12288;
	// begin inline asm
	ld.global.nc.v2.u64 {%rd95, %rd96}, [%rd97];
	// end inline asm
	mov.b64 	{%r429, %r430}, %rd96;
	mov.b64 	{%r431, %r432}, %rd95;
	add.s32 	%r433, %r419, %r671;
	add.s32 	%r434, %r420, %r433;
	add.s32 	%r435, %r417, %r434;
	add.s32 	%r436, %r418, %r435;
	add.s32 	%r437, %r423, %r436;
	add.s32 	%r438, %r424, %r437;
	add.s32 	%r439, %r421, %r438;
	add.s32 	%r440, %r422, %r439;
	add.s32 	%r441, %r427, %r440;
	add.s32 	%r442, %r428, %r441;
	add.s32 	%r443, %r425, %r442;
	add.s32 	%r444, %r426, %r443;
	add.s32 	%r445, %r431, %r444;
	add.s32 	%r446, %r432, %r445;
	add.s32 	%r447, %r429, %r446;
	add.s32 	%r671, %r430, %r447;
	sub.s32 	%r448, %r123, %r660;
	setp.lt.u32 	%p51, %r448, 4096;
	@%p51 bra 	$L__BB8_35;
	add.s32 	%r660, %r660, 4096;
	setp.le.u32 	%p52, %r660, %r29;
	@%p52 bra 	$L__BB8_25;
$L__BB8_27:
	setp.le.u32 	%p53, %r123, %r660;
	@%p53 bra 	$L__BB8_35;
	sub.s32 	%r36, %r123, %r660;
	setp.ge.s32 	%p54, %r26, %r36;
	@%p54 bra 	$L__BB8_35;
	not.b32 	%r450, %r26;
	add.s32 	%r451, %r123, %r450;
	sub.s32 	%r37, %r451, %r660;
	and.b32  	%r452, %r37, 768;
	setp.eq.s32 	%p55, %r452, 768;
	mov.u32 	%r665, %r26;
	@%p55 bra 	$L__BB8_32;
	add.s32 	%r662, %r26, %r660;
	shr.u32 	%r453, %r37, 8;
	add.s32 	%r454, %r453, 1;
	and.b32  	%r455, %r454, 3;
	neg.s32 	%r661, %r455;
	mov.u32 	%r665, %r26;
$L__BB8_31:
	.pragma "nounroll";
	mul.wide.u32 	%rd100, %r662, 4;
	add.s64 	%rd99, %rd15, %rd100;
	// begin inline asm
	ld.global.nc.u32 %r456, [%rd99];
	// end inline asm
	add.s32 	%r671, %r456, %r671;
	add.s32 	%r665, %r665, 256;
	add.s32 	%r662, %r662, 256;
	add.s32 	%r661, %r661, 1;
	setp.ne.s32 	%p56, %r661, 0;
	@%p56 bra 	$L__BB8_31;
$L__BB8_32:
	setp.lt.u32 	%p57, %r37, 768;
	@%p57 bra 	$L__BB8_35;
	add.s32 	%r669, %r665, 512;
	add.s32 	%r668, %r665, %r660;
$L__BB8_34:
	mul.wide.u32 	%rd105, %r668, 4;
	add.s64 	%rd101, %rd15, %rd105;
	// begin inline asm
	ld.global.nc.u32 %r457, [%rd101];
	// end inline asm
	add.s32 	%r461, %r457, %r671;
	add.s32 	%r462, %r668, 256;
	mul.wide.u32 	%rd106, %r462, 4;
	add.s64 	%rd102, %rd15, %rd106;
	// begin inline asm
	ld.global.nc.u32 %r458, [%rd102];
	// end inline asm
	add.s32 	%r463, %r458, %r461;
	add.s32 	%r464, %r668, 512;
	mul.wide.u32 	%rd107, %r464, 4;
	add.s64 	%rd103, %rd15, %rd107;
	// begin inline asm
	ld.global.nc.u32 %r459, [%rd103];
	// end inline asm
	add.s32 	%r465, %r459, %r463;
	add.s32 	%r466, %r668, 768;
	mul.wide.u32 	%rd108, %r466, 4;
	add.s64 	%rd104, %rd15, %rd108;
	// begin inline asm
	ld.global.nc.u32 %r460, [%rd104];
	// end inline asm
	add.s32 	%r671, %r460, %r465;
	add.s32 	%r57, %r669, 1024;
	add.s32 	%r467, %r669, 512;
	add.s32 	%r668, %r668, 1024;
	setp.lt.s32 	%p58, %r467, %r36;
	mov.u32 	%r669, %r57;
	@%p58 bra 	$L__BB8_34;
$L__BB8_35:
	// begin inline asm
	mov.u32 %r468, %laneid;
	// end inline asm
	mov.b32 	%r471, 1;
	mov.b32 	%r492, 31;
	mov.b32 	%r493, -1;
	// begin inline asm
	shfl.sync.down.b32 %r469, %r671, %r471, %r492, %r493;
	// end inline asm
	setp.gt.s32 	%p59, %r468, 30;
	selp.b32 	%r494, 0, %r469, %p59;
	add.s32 	%r475, %r494, %r671;
	mov.b32 	%r476, 2;
	// begin inline asm
	shfl.sync.down.b32 %r474, %r475, %r476, %r492, %r493;
	// end inline asm
	setp.gt.s32 	%p60, %r468, 29;
	selp.b32 	%r495, 0, %r474, %p60;
	add.s32 	%r480, %r475, %r495;
	mov.b32 	%r481, 4;
	// begin inline asm
	shfl.sync.down.b32 %r479, %r480, %r481, %r492, %r493;
	// end inline asm
	setp.gt.s32 	%p61, %r468, 27;
	selp.b32 	%r496, 0, %r479, %p61;
	add.s32 	%r485, %r480, %r496;
	mov.b32 	%r486, 8;
	// begin inline asm
	shfl.sync.down.b32 %r484, %r485, %r486, %r492, %r493;
	// end inline asm
	setp.gt.s32 	%p62, %r468, 23;
	selp.b32 	%r497, 0, %r484, %p62;
	add.s32 	%r490, %r485, %r497;
	mov.b32 	%r491, 16;
	// begin inline asm
	shfl.sync.down.b32 %r489, %r490, %r491, %r492, %r493;
	// end inline asm
	setp.gt.s32 	%p63, %r468, 15;
	selp.b32 	%r498, 0, %r489, %p63;
	add.s32 	%r698, %r490, %r498;
	setp.ne.s32 	%p64, %r468, 0;
	@%p64 bra 	$L__BB8_37;
	shr.u32 	%r499, %r26, 3;
	and.b32  	%r500, %r499, 124;
	mov.u32 	%r501, _ZZN3cub18CUB_300001_SM_10006detail6reduce28DeviceReduceSingleTileKernelINS2_10policy_hubIijN4cuda3std3__44plusIiEEE10Policy1000EPiSC_jS9_iiNS7_10__identityEEEvT0_T1_T2_T3_T4_T6_E12temp_storage;
	add.s32 	%r502, %r501, %r500;
	st.shared.u32 	[%r502+8], %r698;
$L__BB8_37:
	bar.sync 	0;
	setp.ne.s32 	%p65, %r26, 0;
	@%p65 bra 	$L__BB8_74;
	ld.shared.u32 	%r503, [_ZZN3cub18CUB_300001_SM_10006detail6reduce28DeviceReduceSingleTileKernelINS2_10policy_hubIijN4cuda3std3__44plusIiEEE10Policy1000EPiSC_jS9_iiNS7_10__identityEEEvT0_T1_T2_T3_T4_T6_E12temp_storage+12];
	add.s32 	%r504, %r503, %r698;
	ld.shared.u32 	%r505, [_ZZN3cub18CUB_300001_SM_10006detail6reduce28DeviceReduceSingleTileKernelINS2_10policy_hubIijN4cuda3std3__44plusIiEEE10Policy1000EPiSC_jS9_iiNS7_10__identityEEEvT0_T1_T2_T3_T4_T6_E12temp_storage+16];
	add.s32 	%r506, %r504, %r505;
	ld.shared.u32 	%r507, [_ZZN3cub18CUB_300001_SM_10006detail6reduce28DeviceReduceSingleTileKernelINS2_10policy_hubIijN4cuda3std3__44plusIiEEE10Policy1000EPiSC_jS9_iiNS7_10__identityEEEvT0_T1_T2_T3_T4_T6_E12temp_storage+20];
	add.s32 	%r508, %r506, %r507;
	ld.shared.u32 	%r509, [_ZZN3cub18CUB_300001_SM_10006detail6reduce28DeviceReduceSingleTileKernelINS2_10policy_hubIijN4cuda3std3__44plusIiEEE10Policy1000EPiSC_jS9_iiNS7_10__identityEEEvT0_T1_T2_T3_T4_T6_E12temp_storage+24];
	add.s32 	%r510, %r508, %r509;
	ld.shared.u32 	%r511, [_ZZN3cub18CUB_300001_SM_10006detail6reduce28DeviceReduceSingleTileKernelINS2_10policy_hubIijN4cuda3std3__44plusIiEEE10Policy1000EPiSC_jS9_iiNS7_10__identityEEEvT0_T1_T2_T3_T4_T6_E12temp_storage+28];
	add.s32 	%r512, %r510, %r511;
	ld.shared.u32 	%r513, [_ZZN3cub18CUB_300001_SM_10006detail6reduce28DeviceReduceSingleTileKernelINS2_10policy_hubIijN4cuda3std3__44plusIiEEE10Policy1000EPiSC_jS9_iiNS7_10__identityEEEvT0_T1_T2_T3_T4_T6_E12temp_storage+32];
	add.s32 	%r514, %r512, %r513;
	ld.shared.u32 	%r515, [_ZZN3cub18CUB_300001_SM_10006detail6reduce28DeviceReduceSingleTileKernelINS2_10policy_hubIijN4cuda3std3__44plusIiEEE10Policy1000EPiSC_jS9_iiNS7_10__identityEEEvT0_T1_T2_T3_T4_T6_E12temp_storage+36];
	add.s32 	%r698, %r514, %r515;
	bra.uni 	$L__BB8_74;
$L__BB8_39:
	setp.gt.u32 	%p3, %r123, 4095;
	@%p3 bra 	$L__BB8_58;
	mov.u32 	%r62, %tid.x;
	setp.ge.u32 	%p20, %r62, %r123;
	mov.b32 	%r682, 0;
	mov.u32 	%r677, %r62;
	@%p20 bra 	$L__BB8_42;
	mul.wide.u32 	%rd65, %r62, 4;
	add.s64 	%rd64, %rd15, %rd65;
	// begin inline asm
	ld.global.nc.u32 %r682, [%rd64];
	// end inline asm
	add.s32 	%r677, %r62, 256;
$L__BB8_42:
	setp.ge.u32 	%p21, %r677, %r123;
	@%p21 bra 	$L__BB8_49;
	not.b32 	%r260, %r677;
	add.s32 	%r67, %r123, %r260;
	and.b32  	%r261, %r67, 768;
	setp.eq.s32 	%p22, %r261, 768;
	@%p22 bra 	$L__BB8_46;
	mul.wide.u32 	%rd66, %r677, 4;
	add.s64 	%rd120, %rd15, %rd66;
	shr.u32 	%r262, %r67, 8;
	add.s32 	%r263, %r262, 1;
	and.b32  	%r264, %r263, 3;
	neg.s32 	%r674, %r264;
$L__BB8_45:
	.pragma "nounroll";
	// begin inline asm
	ld.global.nc.u32 %r265, [%rd120];
	// end inline asm
	add.s32 	%r682, %r265, %r682;
	add.s32 	%r677, %r677, 256;
	add.s64 	%rd120, %rd120, 1024;
	add.s32 	%r674, %r674, 1;
	setp.ne.s32 	%p23, %r674, 0;
	@%p23 bra 	$L__BB8_45;
$L__BB8_46:
	setp.lt.u32 	%p24, %r67, 768;
	@%p24 bra 	$L__BB8_49;
	mul.wide.u32 	%rd68, %r677, 4;
	add.s64 	%rd121, %rd15, %rd68;
$L__BB8_48:
	// begin inline asm
	ld.global.nc.u32 %r266, [%rd121];
	// end inline asm
	add.s32 	%r270, %r266, %r682;
	add.s64 	%rd70, %rd121, 1024;
	// begin inline asm
	ld.global.nc.u32 %r267, [%rd70];
	// end inline asm
	add.s32 	%r271, %r267, %r270;
	add.s64 	%rd71, %rd121, 2048;
	// begin inline asm
	ld.global.nc.u32 %r268, [%rd71];
	// end inline asm
	add.s32 	%r272, %r268, %r271;
	add.s64 	%rd72, %rd121, 3072;
	// begin inline asm
	ld.global.nc.u32 %r269, [%rd72];
	// end inline asm
	add.s32 	%r682, %r269, %r272;
	add.s32 	%r677, %r677, 1024;
	add.s64 	%rd121, %rd121, 4096;
	setp.lt.s32 	%p25, %r677, %r123;
	@%p25 bra 	$L__BB8_48;
$L__BB8_49:
	setp.lt.u32 	%p26, %r123, 256;
	@%p26 bra 	$L__BB8_54;
	// begin inline asm
	mov.u32 %r336, %laneid;
	// end inline asm
	mov.b32 	%r339, 1;
	mov.b32 	%r360, 31;
	mov.b32 	%r361, -1;
	// begin inline asm
	shfl.sync.down.b32 %r337, %r682, %r339, %r360, %r361;
	// end inline asm
	setp.gt.s32 	%p42, %r336, 30;
	selp.b32 	%r362, 0, %r337, %p42;
	add.s32 	%r343, %r362, %r682;
	mov.b32 	%r344, 2;
	// begin inline asm
	shfl.sync.down.b32 %r342, %r343, %r344, %r360, %r361;
	// end inline asm
	setp.gt.s32 	%p43, %r336, 29;
	selp.b32 	%r363, 0, %r342, %p43;
	add.s32 	%r348, %r343, %r363;
	mov.b32 	%r349, 4;
	// begin inline asm
	shfl.sync.down.b32 %r347, %r348, %r349, %r360, %r361;
	// end inline asm
	setp.gt.s32 	%p44, %r336, 27;
	selp.b32 	%r364, 0, %r347, %p44;
	add.s32 	%r353, %r348, %r364;
	mov.b32 	%r354, 8;
	// begin inline asm
	shfl.sync.down.b32 %r352, %r353, %r354, %r360, %r361;
	// end inline asm
	setp.gt.s32 	%p45, %r336, 23;
	selp.b32 	%r365, 0, %r352, %p45;
	add.s32 	%r358, %r353, %r365;
	mov.b32 	%r359, 16;
	// begin inline asm
	shfl.sync.down.b32 %r357, %r358, %r359, %r360, %r361;
	// end inline asm
	setp.gt.s32 	%p46, %r336, 15;
	selp.b32 	%r366, 0, %r357, %p46;
	add.s32 	%r698, %r358, %r366;
	setp.ne.s32 	%p47, %r336, 0;
	@%p47 bra 	$L__BB8_52;
	shr.u32 	%r367, %r62, 3;
	and.b32  	%r368, %r367, 124;
	mov.u32 	%r369, _ZZN3cub18CUB_300001_SM_10006detail6reduce28DeviceReduceSingleTileKernelINS2_10policy_hubIijN4cuda3std3__44plusIiEEE10Policy1000EPiSC_jS9_iiNS7_10__identityEEEvT0_T1_T2_T3_T4_T6_E12temp_storage;
	add.s32 	%r370, %r369, %r368;
	st.shared.u32 	[%r370+8], %r698;
$L__BB8_52:
	bar.sync 	0;
	setp.ne.s32 	%p48, %r62, 0;
	@%p48 bra 	$L__BB8_74;
	ld.shared.u32 	%r371, [_ZZN3cub18CUB_300001_SM_10006detail6reduce28DeviceReduceSingleTileKernelINS2_10policy_hubIijN4cuda3std3__44plusIiEEE10Policy1000EPiSC_jS9_iiNS7_10__identityEEEvT0_T1_T2_T3_T4_T6_E12temp_storage+12];
	add.s32 	%r372, %r371, %r698;
	ld.shared.u32 	%r373, [_ZZN3cub18CUB_300001_SM_10006detail6reduce28DeviceReduceSingleTileKernelINS2_10policy_hubIijN4cuda3std3__44plusIiEEE10Policy1000EPiSC_jS9_iiNS7_10__identityEEEvT0_T1_T2_T3_T4_T6_E12temp_storage+16];
	add.s32 	%r374, %r372, %r373;
	ld.shared.u32 	%r375, [_ZZN3cub18CUB_300001_SM_10006detail6reduce28DeviceReduceSingleTileKernelINS2_10policy_hubIijN4cuda3std3__44plusIiEEE10Policy1000EPiSC_jS9_iiNS7_10__identityEEEvT0_T1_T2_T3_T4_T6_E12temp_storage+20];
	add.s32 	%r376, %r374, %r375;
	ld.shared.u32 	%r377, [_ZZN3cub18CUB_300001_SM_10006detail6reduce28DeviceReduceSingleTileKernelINS2_10policy_hubIijN4cuda3std3__44plusIiEEE10Policy1000EPiSC_jS9_iiNS7_10__identityEEEvT0_T1_T2_T3_T4_T6_E12temp_storage+24];
	add.s32 	%r378, %r376, %r377;
	ld.shared.u32 	%r379, [_ZZN3cub18CUB_300001_SM_10006detail6reduce28DeviceReduceSingleTileKernelINS2_10policy_hubIijN4cuda3std3__44plusIiEEE10Policy1000EPiSC_jS9_iiNS7_10__identityEEEvT0_T1_T2_T3_T4_T6_E12temp_storage+28];
	add.s32 	%r380, %r378, %r379;
	ld.shared.u32 	%r381, [_ZZN3cub18CUB_300001_SM_10006detail6reduce28DeviceReduceSingleTileKernelINS2_10policy_hubIijN4cuda3std3__44plusIiEEE10Policy1000EPiSC_jS9_iiNS7_10__identityEEEvT0_T1_T2_T3_T4_T6_E12temp_storage+32];
	add.s32 	%r382, %r380, %r381;
	ld.shared.u32 	%r383, [_ZZN3cub18CUB_300001_SM_10006detail6reduce28DeviceReduceSingleTileKernelINS2_10policy_hubIijN4cuda3std3__44plusIiEEE10Policy1000EPiSC_jS9_iiNS7_10__identityEEEvT0_T1_T2_T3_T4_T6_E12temp_storage+36];
	add.s32 	%r698, %r382, %r383;
	bra.uni 	$L__BB8_74;
$L__BB8_54:
	// begin inline asm
	mov.u32 %r273, %laneid;
	// end inline asm
	and.b32  	%r299, %r62, 992;
	add.s32 	%r300, %r299, 32;
	setp.gt.u32 	%p27, %r300, %r123;
	not.b32 	%r301, %r299;
	add.s32 	%r302, %r123, %r301;
	selp.b32 	%r297, %r302, 31, %p27;
	mov.b32 	%r276, 1;
	mov.b32 	%r298, -1;
	// begin inline asm
	shfl.sync.down.b32 %r274, %r682, %r276, %r297, %r298;
	// end inline asm
	setp.lt.s32 	%p28, %r273, %r297;
	selp.b32 	%r303, %r274, 0, %p28;
	add.s32 	%r280, %r303, %r682;
	mov.b32 	%r281, 2;
	// begin inline asm
	shfl.sync.down.b32 %r279, %r280, %r281, %r297, %r298;
	// end inline asm
	add.s32 	%r304, %r273, 2;
	setp.gt.s32 	%p29, %r304, %r297;
	selp.b32 	%r305, 0, %r279, %p29;
	add.s32 	%r285, %r280, %r305;
	mov.b32 	%r286, 4;
	// begin inline asm
	shfl.sync.down.b32 %r284, %r285, %r286, %r297, %r298;
	// end inline asm
	add.s32 	%r306, %r273, 4;
	setp.gt.s32 	%p30, %r306, %r297;
	selp.b32 	%r307, 0, %r284, %p30;
	add.s32 	%r290, %r285, %r307;
	mov.b32 	%r291, 8;
	// begin inline asm
	shfl.sync.down.b32 %r289, %r290, %r291, %r297, %r298;
	// end inline asm
	add.s32 	%r308, %r273, 8;
	setp.gt.s32 	%p31, %r308, %r297;
	selp.b32 	%r309, 0, %r289, %p31;
	add.s32 	%r295, %r290, %r309;
	mov.b32 	%r296, 16;
	// begin inline asm
	shfl.sync.down.b32 %r294, %r295, %r296, %r297, %r298;
	// end inline asm
	add.s32 	%r310, %r273, 16;
	setp.gt.s32 	%p32, %r310, %r297;
	selp.b32 	%r311, 0, %r294, %p32;
	add.s32 	%r698, %r295, %r311;
	setp.ne.s32 	%p33, %r273, 0;
	@%p33 bra 	$L__BB8_56;
	shr.u32 	%r312, %r62, 3;
	and.b32  	%r313, %r312, 124;
	mov.u32 	%r314, _ZZN3cub18CUB_300001_SM_10006detail6reduce28DeviceReduceSingleTileKernelINS2_10policy_hubIijN4cuda3std3__44plusIiEEE10Policy1000EPiSC_jS9_iiNS7_10__identityEEEvT0_T1_T2_T3_T4_T6_E12temp_storage;
	add.s32 	%r315, %r314, %r313;
	st.shared.u32 	[%r315+8], %r698;
$L__BB8_56:
	bar.sync 	0;
	setp.ne.s32 	%p34, %r62, 0;
	@%p34 bra 	$L__BB8_74;
	setp.gt.u32 	%p35, %r123, 32;
	ld.shared.u32 	%r316, [_ZZN3cub18CUB_300001_SM_10006detail6reduce28DeviceReduceSingleTileKernelINS2_10policy_hubIijN4cuda3std3__44plusIiEEE10Policy1000EPiSC_jS9_iiNS7_10__identityEEEvT0_T1_T2_T3_T4_T6_E12temp_storage+12];
	selp.b32 	%r317, %r316, 0, %p35;
	add.s32 	%r318, %r317, %r698;
	setp.gt.u32 	%p36, %r123, 64;
	ld.shared.u32 	%r319, [_ZZN3cub18CUB_300001_SM_10006detail6reduce28DeviceReduceSingleTileKernelINS2_10policy_hubIijN4cuda3std3__44plusIiEEE10Policy1000EPiSC_jS9_iiNS7_10__identityEEEvT0_T1_T2_T3_T4_T6_E12temp_storage+16];
	selp.b32 	%r320, %r319, 0, %p36;
	add.s32 	%r321, %r318, %r320;
	setp.gt.u32 	%p37, %r123, 96;
	ld.shared.u32 	%r322, [_ZZN3cub18CUB_300001_SM_10006detail6reduce28DeviceReduceSingleTileKernelINS2_10policy_hubIijN4cuda3std3__44plusIiEEE10Policy1000EPiSC_jS9_iiNS7_10__identityEEEvT0_T1_T2_T3_T4_T6_E12temp_storage+20];
	selp.b32 	%r323, %r322, 0, %p37;
	add.s32 	%r324, %r321, %r323;
	setp.gt.u32 	%p38, %r123, 128;
	ld.shared.u32 	%r325, [_ZZN3cub18CUB_300001_SM_10006detail6reduce28DeviceReduceSingleTileKernelINS2_10policy_hubIijN4cuda3std3__44plusIiEEE10Policy1000EPiSC_jS9_iiNS7_10__identityEEEvT0_T1_T2_T3_T4_T6_E12temp_storage+24];
	selp.b32 	%r326, %r325, 0, %p38;
	add.s32 	%r327, %r324, %r326;
	setp.gt.u32 	%p39, %r123, 160;
	ld.shared.u32 	%r328, [_ZZN3cub18CUB_300001_SM_10006detail6reduce28DeviceReduceSingleTileKernelINS2_10policy_hubIijN4cuda3std3__44plusIiEEE10Policy1000EPiSC_jS9_iiNS7_10__identityEEEvT0_T1_T2_T3_T4_T6_E12temp_storage+28];
	selp.b32 	%r329, %r328, 0, %p39;
	add.s32 	%r330, %r327, %r329;
	setp.gt.u32 	%p40, %r123, 192;
	ld.shared.u32 	%r331, [_ZZN3cub18CUB_300001_SM_10006detail6reduce28DeviceReduceSingleTileKernelINS2_10policy_hubIijN4cuda3std3__44plusIiEEE10Policy1000EPiSC_jS9_iiNS7_10__identityEEEvT0_T1_T2_T3_T4_T6_E12temp_storage+32];
	selp.b32 	%r332, %r331, 0, %p40;
	add.s32 	%r333, %r330, %r332;
	setp.gt.u32 	%p41, %r123, 224;
	ld.shared.u32 	%r334, [_ZZN3cub18CUB_300001_SM_10006detail6reduce28DeviceReduceSingleTileKernelINS2_10policy_hubIijN4cuda3std3__44plusIiEEE10Policy1000EPiSC_jS9_iiNS7_10__identityEEEvT0_T1_T2_T3_T4_T6_E12temp_storage+36];
	selp.b32 	%r335, %r334, 0, %p41;
	add.s32 	%r698, %r333, %r335;
	bra.uni 	$L__BB8_74;
$L__BB8_58:
	mov.u32 	%r87, %tid.x;
	mul.wide.u32 	%rd34, %r87, 4;
	add.s64 	%rd18, %rd15, %rd34;
	// begin inline asm
	ld.global.nc.u32 %r125, [%rd18];
	// end inline asm
	add.s64 	%rd19, %rd18, 1024;
	// begin inline asm
	ld.global.nc.u32 %r126, [%rd19];
	// end inline asm
	add.s64 	%rd20, %rd18, 2048;
	// begin inline asm
	ld.global.nc.u32 %r127, [%rd20];
	// end inline asm
	add.s64 	%rd21, %rd18, 3072;
	// begin inline asm
	ld.global.nc.u32 %r128, [%rd21];
	// end inline asm
	add.s64 	%rd22, %rd18, 4096;
	// begin inline asm
	ld.global.nc.u32 %r129, [%rd22];
	// end inline asm
	add.s64 	%rd23, %rd18, 5120;
	// begin inline asm
	ld.global.nc.u32 %r130, [%rd23];
	// end inline asm
	add.s64 	%rd24, %rd18, 6144;
	// begin inline asm
	ld.global.nc.u32 %r131, [%rd24];
	// end inline asm
	add.s64 	%rd25, %rd18, 7168;
	// begin inline asm
	ld.global.nc.u32 %r132, [%rd25];
	// end inline asm
	add.s64 	%rd26, %rd18, 8192;
	// begin inline asm
	ld.global.nc.u32 %r133, [%rd26];
	// end inline asm
	add.s64 	%rd27, %rd18, 9216;
	// begin inline asm
	ld.global.nc.u32 %r134, [%rd27];
	// end inline asm
	add.s64 	%rd28, %rd18, 10240;
	// begin inline asm
	ld.global.nc.u32 %r135, [%rd28];
	// end inline asm
	add.s64 	%rd29, %rd18, 11264;
	// begin inline asm
	ld.global.nc.u32 %r136, [%rd29];
	// end inline asm
	add.s64 	%rd30, %rd18, 12288;
	// begin inline asm
	ld.global.nc.u32 %r137, [%rd30];
	// end inline asm
	add.s64 	%rd31, %rd18, 13312;
	// begin inline asm
	ld.global.nc.u32 %r138, [%rd31];
	// end inline asm
	add.s64 	%rd32, %rd18, 14336;
	// begin inline asm
	ld.global.nc.u32 %r139, [%rd32];
	// end inline asm
	add.s64 	%rd33, %rd18, 15360;
	// begin inline asm
	ld.global.nc.u32 %r140, [%rd33];
	// end inline asm
	add.s32 	%r142, %r126, %r125;
	add.s32 	%r143, %r127, %r142;
	add.s32 	%r144, %r128, %r143;
	add.s32 	%r145, %r129, %r144;
	add.s32 	%r146, %r130, %r145;
	add.s32 	%r147, %r131, %r146;
	add.s32 	%r148, %r132, %r147;
	add.s32 	%r149, %r133, %r148;
	add.s32 	%r150, %r134, %r149;
	add.s32 	%r151, %r135, %r150;
	add.s32 	%r152, %r136, %r151;
	add.s32 	%r153, %r137, %r152;
	add.s32 	%r154, %r138, %r153;
	add.s32 	%r155, %r139, %r154;
	add.s32 	%r697, %r140, %r155;
	add.s32 	%r89, %r123, -4096;
	setp.lt.u32 	%p4, %r89, 4096;
	mov.b32 	%r686, 4096;
	@%p4 bra 	$L__BB8_62;
	mov.b32 	%r686, 4096;
$L__BB8_60:
	add.s32 	%r173, %r87, %r686;
	mul.wide.u32 	%rd51, %r173, 4;
	add.s64 	%rd35, %rd15, %rd51;
	// begin inline asm
	ld.global.nc.u32 %r157, [%rd35];
	// end inline asm
	mul.wide.u32 	%rd52, %r686, 4;
	add.s64 	%rd53, %rd18, %rd52;
	add.s64 	%rd36, %rd53, 1024;
	// begin inline asm
	ld.global.nc.u32 %r158, [%rd36];
	// end inline asm
	add.s64 	%rd37, %rd53, 2048;
	// begin inline asm
	ld.global.nc.u32 %r159, [%rd37];
	// end inline asm
	add.s64 	%rd38, %rd53, 3072;
	// begin inline asm
	ld.global.nc.u32 %r160, [%rd38];
	// end inline asm
	add.s64 	%rd39, %rd53, 4096;
	// begin inline asm
	ld.global.nc.u32 %r161, [%rd39];
	// end inline asm
	add.s64 	%rd40, %rd53, 5120;
	// begin inline asm
	ld.global.nc.u32 %r162, [%rd40];
	// end inline asm
	add.s64 	%rd41, %rd53, 6144;
	// begin inline asm
	ld.global.nc.u32 %r163, [%rd41];
	// end inline asm
	add.s64 	%rd42, %rd53, 7168;
	// begin inline asm
	ld.global.nc.u32 %r164, [%rd42];
	// end inline asm
	add.s64 	%rd43, %rd53, 8192;
	// begin inline asm
	ld.global.nc.u32 %r165, [%rd43];
	// end inline asm
	add.s64 	%rd44, %rd53, 9216;
	// begin inline asm
	ld.global.nc.u32 %r166, [%rd44];
	// end inline asm
	add.s64 	%rd45, %rd53, 10240;
	// begin inline asm
	ld.global.nc.u32 %r167, [%rd45];
	// end inline asm
	add.s64 	%rd46, %rd53, 11264;
	// begin inline asm
	ld.global.nc.u32 %r168, [%rd46];
	// end inline asm
	add.s64 	%rd47, %rd53, 12288;
	// begin inline asm
	ld.global.nc.u32 %r169, [%rd47];
	// end inline asm
	add.s64 	%rd48, %rd53, 13312;
	// begin inline asm
	ld.global.nc.u32 %r170, [%rd48];
	// end inline asm
	add.s64 	%rd49, %rd53, 14336;
	// begin inline asm
	ld.global.nc.u32 %r171, [%rd49];
	// end inline asm
	add.s64 	%rd50, %rd53, 15360;
	// begin inline asm
	ld.global.nc.u32 %r172, [%rd50];
	// end inline asm
	add.s32 	%r174, %r157, %r697;
	add.s32 	%r175, %r158, %r174;
	add.s32 	%r176, %r159, %r175;
	add.s32 	%r177, %r160, %r176;
	add.s32 	%r178, %r161, %r177;
	add.s32 	%r179, %r162, %r178;
	add.s32 	%r180, %r163, %r179;
	add.s32 	%r181, %r164, %r180;
	add.s32 	%r182, %r165, %r181;
	add.s32 	%r183, %r166, %r182;
	add.s32 	%r184, %r167, %r183;
	add.s32 	%r185, %r168, %r184;
	add.s32 	%r186, %r169, %r185;
	add.s32 	%r187, %r170, %r186;
	add.s32 	%r188, %r171, %r187;
	add.s32 	%r697, %r172, %r188;
	sub.s32 	%r189, %r123, %r686;
	setp.lt.u32 	%p5, %r189, 4096;
	@%p5 bra 	$L__BB8_70;
	add.s32 	%r686, %r686, 4096;
	setp.le.u32 	%p6, %r686, %r89;
	@%p6 bra 	$L__BB8_60;
$L__BB8_62:
	setp.le.u32 	%p7, %r123, %r686;
	@%p7 bra 	$L__BB8_70;
	sub.s32 	%r96, %r123, %r686;
	setp.ge.s32 	%p8, %r87, %r96;
	@%p8 bra 	$L__BB8_70;
	not.b32 	%r191, %r87;
	add.s32 	%r192, %r123, %r191;
	sub.s32 	%r97, %r192, %r686;
	and.b32  	%r193, %r97, 768;
	setp.eq.s32 	%p9, %r193, 768;
	mov.u32 	%r691, %r87;
	@%p9 bra 	$L__BB8_67;
	add.s32 	%r688, %r87, %r686;
	shr.u32 	%r194, %r97, 8;
	add.s32 	%r195, %r194, 1;
	and.b32  	%r196, %r195, 3;
	neg.s32 	%r687, %r196;
	mov.u32 	%r691, %r87;
$L__BB8_66:
	.pragma "nounroll";
	mul.wide.u32 	%rd55, %r688, 4;
	add.s64 	%rd54, %rd15, %rd55;
	// begin inline asm
	ld.global.nc.u32 %r197, [%rd54];
	// end inline asm
	add.s32 	%r697, %r197, %r697;
	add.s32 	%r691, %r691, 256;
	add.s32 	%r688, %r688, 256;
	add.s32 	%r687, %r687, 1;
	setp.ne.s32 	%p10, %r687, 0;
	@%p10 bra 	$L__BB8_66;
$L__BB8_67:
	setp.lt.u32 	%p11, %r97, 768;
	@%p11 bra 	$L__BB8_70;
	add.s32 	%r695, %r691, 512;
	add.s32 	%r694, %r691, %r686;
$L__BB8_69:
	mul.wide.u32 	%rd60, %r694, 4;
	add.s64 	%rd56, %rd15, %rd60;
	// begin inline asm
	ld.global.nc.u32 %r198, [%rd56];
	// end inline asm
	add.s32 	%r202, %r198, %r697;
	add.s32 	%r203, %r694, 256;
	mul.wide.u32 	%rd61, %r203, 4;
	add.s64 	%rd57, %rd15, %rd61;
	// begin inline asm
	ld.global.nc.u32 %r199, [%rd57];
	// end inline asm
	add.s32 	%r204, %r199, %r202;
	add.s32 	%r205, %r694, 512;
	mul.wide.u32 	%rd62, %r205, 4;
	add.s64 	%rd58, %rd15, %rd62;
	// begin inline asm
	ld.global.nc.u32 %r200, [%rd58];
	// end inline asm
	add.s32 	%r206, %r200, %r204;
	add.s32 	%r207, %r694, 768;
	mul.wide.u32 	%rd63, %r207, 4;
	add.s64 	%rd59, %rd15, %rd63;
	// begin inline asm
	ld.global.nc.u32 %r201, [%rd59];
	// end inline asm
	add.s32 	%r697, %r201, %r206;
	add.s32 	%r117, %r695, 1024;
	add.s32 	%r208, %r695, 512;
	add.s32 	%r694, %r694, 1024;
	setp.lt.s32 	%p12, %r208, %r96;
	mov.u32 	%r695, %r117;
	@%p12 bra 	$L__BB8_69;
$L__BB8_70:
	// begin inline asm
	mov.u32 %r209, %laneid;
	// end inline asm
	mov.b32 	%r212, 1;
	mov.b32 	%r233, 31;
	mov.b32 	%r234, -1;
	// begin inline asm
	shfl.sync.down.b32 %r210, %r697, %r212, %r233, %r234;
	// end inline asm
	setp.gt.s32 	%p13, %r209, 30;
	selp.b32 	%r235, 0, %r210, %p13;
	add.s32 	%r216, %r235, %r697;
	mov.b32 	%r217, 2;
	// begin inline asm
	shfl.sync.down.b32 %r215, %r216, %r217, %r233, %r234;
	// end inline asm
	setp.gt.s32 	%p14, %r209, 29;
	selp.b32 	%r236, 0, %r215, %p14;
	add.s32 	%r221, %r216, %r236;
	mov.b32 	%r222, 4;
	// begin inline asm
	shfl.sync.down.b32 %r220, %r221, %r222, %r233, %r234;
	// end inline asm
	setp.gt.s32 	%p15, %r209, 27;
	selp.b32 	%r237, 0, %r220, %p15;
	add.s32 	%r226, %r221, %r237;
	mov.b32 	%r227, 8;
	// begin inline asm
	shfl.sync.down.b32 %r225, %r226, %r227, %r233, %r234;
	// end inline asm
	setp.gt.s32 	%p16, %r209, 23;
	selp.b32 	%r238, 0, %r225, %p16;
	add.s32 	%r231, %r226, %r238;
	mov.b32 	%r232, 16;
	// begin inline asm
	shfl.sync.down.b32 %r230, %r231, %r232, %r233, %r234;
	// end inline asm
	setp.gt.s32 	%p17, %r209, 15;
	selp.b32 	%r239, 0, %r230, %p17;
	add.s32 	%r698, %r231, %r239;
	setp.ne.s32 	%p18, %r209, 0;
	@%p18 bra 	$L__BB8_72;
	shr.u32 	%r240, %r87, 3;
	and.b32  	%r241, %r240, 124;
	mov.u32 	%r242, _ZZN3cub18CUB_300001_SM_10006detail6reduce28DeviceReduceSingleTileKernelINS2_10policy_hubIijN4cuda3std3__44plusIiEEE10Policy1000EPiSC_jS9_iiNS7_10__identityEEEvT0_T1_T2_T3_T4_T6_E12temp_storage;
	add.s32 	%r243, %r242, %r241;
	st.shared.u32 	[%r243+8], %r698;
$L__BB8_72:
	bar.sync 	0;
	setp.ne.s32 	%p19, %r87, 0;
	@%p19 bra 	$L__BB8_74;
	ld.shared.u32 	%r244, [_ZZN3cub18CUB_300001_SM_10006detail6reduce28DeviceReduceSingleTileKernelINS2_10policy_hubIijN4cuda3std3__44plusIiEEE10Policy1000EPiSC_jS9_iiNS7_10__identityEEEvT0_T1_T2_T3_T4_T6_E12temp_storage+12];
	add.s32 	%r245, %r244, %r698;
	ld.shared.u32 	%r246, [_ZZN3cub18CUB_300001_SM_10006detail6reduce28DeviceReduceSingleTileKernelINS2_10policy_hubIijN4cuda3std3__44plusIiEEE10Policy1000EPiSC_jS9_iiNS7_10__identityEEEvT0_T1_T2_T3_T4_T6_E12temp_storage+16];
	add.s32 	%r247, %r245, %r246;
	ld.shared.u32 	%r248, [_ZZN3cub18CUB_300001_SM_10006detail6reduce28DeviceReduceSingleTileKernelINS2_10policy_hubIijN4cuda3std3__44plusIiEEE10Policy1000EPiSC_jS9_iiNS7_10__identityEEEvT0_T1_T2_T3_T4_T6_E12temp_storage+20];
	add.s32 	%r249, %r247, %r248;
	ld.shared.u32 	%r250, [_ZZN3cub18CUB_300001_SM_10006detail6reduce28DeviceReduceSingleTileKernelINS2_10policy_hubIijN4cuda3std3__44plusIiEEE10Policy1000EPiSC_jS9_iiNS7_10__identityEEEvT0_T1_T2_T3_T4_T6_E12temp_storage+24];
	add.s32 	%r251, %r249, %r250;
	ld.shared.u32 	%r252, [_ZZN3cub18CUB_300001_SM_10006detail6reduce28DeviceReduceSingleTileKernelINS2_10policy_hubIijN4cuda3std3__44plusIiEEE10Policy1000EPiSC_jS9_iiNS7_10__identityEEEvT0_T1_T2_T3_T4_T6_E12temp_storage+28];
	add.s32 	%r253, %r251, %r252;
	ld.shared.u32 	%r254, [_ZZN3cub18CUB_300001_SM_10006detail6reduce28DeviceReduceSingleTileKernelINS2_10policy_hubIijN4cuda3std3__44plusIiEEE10Policy1000EPiSC_jS9_iiNS7_10__identityEEEvT0_T1_T2_T3_T4_T6_E12temp_storage+32];
	add.s32 	%r255, %r253, %r254;
	ld.shared.u32 	%r256, [_ZZN3cub18CUB_300001_SM_10006detail6reduce28DeviceReduceSingleTileKernelINS2_10policy_hubIijN4cuda3std3__44plusIiEEE10Policy1000EPiSC_jS9_iiNS7_10__identityEEEvT0_T1_T2_T3_T4_T6_E12temp_storage+36];
	add.s32 	%r698, %r255, %r256;
$L__BB8_74:
	mov.u32 	%r643, %tid.x;
	setp.ne.s32 	%p95, %r643, 0;
	@%p95 bra 	$L__BB8_76;
	add.s32 	%r644, %r698, %r124;
	st.global.u32 	[%rd1], %r644;
$L__BB8_76:
	ret;

}
	// .globl	_ZN3cub18CUB_300001_SM_10006detail6reduce18DeviceReduceKernelINS2_10policy_hubIijN4cuda3std3__44plusIiEEE10Policy1000EPijS9_iNS7_10__identityEEEvT0_PT3_T1_NS0_13GridEvenShareISH_EET2_T4_
.visible .entry _ZN3cub18CUB_300001_SM_10006detail6reduce18DeviceReduceKernelINS2_10policy_hubIijN4cuda3std3__44plusIiEEE10Policy1000EPijS9_iNS7_10__identityEEEvT0_PT3_T1_NS0_13GridEvenShareISH_EET2_T4_(
	.param .u64 .ptr .align 1 _ZN3cub18CUB_300001_SM_10006detail6reduce18DeviceReduceKernelINS2_10policy_hubIijN4cuda3std3__44plusIiEEE10Policy1000EPijS9_iNS7_10__identityEEEvT0_PT3_T1_NS0_13GridEvenShareISH_EET2_T4__param_0,
	.param .u64 .ptr .align 1 _ZN3cub18CUB_300001_SM_10006detail6reduce18DeviceReduceKernelINS2_10policy_hubIijN4cuda3std3__44plusIiEEE10Policy1000EPijS9_iNS7_10__identityEEEvT0_PT3_T1_NS0_13GridEvenShareISH_EET2_T4__param_1,
	.param .u32 _ZN3cub18CUB_300001_SM_10006detail6reduce18DeviceReduceKernelINS2_10policy_hubIijN4cuda3std3__44plusIiEEE10Policy1000EPijS9_iNS7_10__identityEEEvT0_PT3_T1_NS0_13GridEvenShareISH_EET2_T4__param_2,
	.param .align 4 .b8 _ZN3cub18CUB_300001_SM_10006detail6reduce18DeviceReduceKernelINS2_10policy_hubIijN4cuda3std3__44plusIiEEE10Policy1000EPijS9_iNS7_10__identityEEEvT0_PT3_T1_NS0_13GridEvenShareISH_EET2_T4__param_3[40],
	.param .align 1 .b8 _ZN3cub18CUB_300001_SM_10006detail6reduce18DeviceReduceKernelINS2_10policy_hubIijN4cuda3std3__44plusIiEEE10Policy1000EPijS9_iNS7_10__identityEEEvT0_PT3_T1_NS0_13GridEvenShareISH_EET2_T4__param_4[1],
	.param .align 1 .b8 _ZN3cub18CUB_300001_SM_10006detail6reduce18DeviceReduceKernelINS2_10policy_hubIijN4cuda3std3__44plusIiEEE10Policy1000EPijS9_iNS7_10__identityEEEvT0_PT3_T1_NS0_13GridEvenShareISH_EET2_T4__param_5[1]
)
.maxntid 256
{
	.reg .pred 	%p<95>;
	.reg .b32 	%r<752>;
	.reg .b64 	%rd<112>;
	// demoted variable
	.shared .align 4 .b8 _ZZN3cub18CUB_300001_SM_10006detail6reduce18DeviceReduceKernelINS2_10policy_hubIijN4cuda3std3__44plusIiEEE10Policy1000EPijS9_iNS7_10__identityEEEvT0_PT3_T1_NS0_13GridEvenShareISH_EET2_T4_E12temp_storage[44];
	ld.param.u32 	%r1, [_ZN3cub18CUB_300001_SM_10006detail6reduce18DeviceReduceKernelINS2_10policy_hubIijN4cuda3std3__44plusIiEEE10Policy1000EPijS9_iNS7_10__identityEEEvT0_PT3_T1_NS0_13GridEvenShareISH_EET2_T4__param_3+20];
	ld.param.u64 	%rd1, [_ZN3cub18CUB_300001_SM_10006detail6reduce18DeviceReduceKernelINS2_10policy_hubIijN4cuda3std3__44plusIiEEE10Policy1000EPijS9_iNS7_10__identityEEEvT0_PT3_T1_NS0_13GridEvenShareISH_EET2_T4__param_0];
	ld.param.u32 	%r2, [_ZN3cub18CUB_300001_SM_10006detail6reduce18DeviceReduceKernelINS2_10policy_hubIijN4cuda3std3__44plusIiEEE10Policy1000EPijS9_iNS7_10__identityEEEvT0_PT3_T1_NS0_13GridEvenShareISH_EET2_T4__param_3+24];
	mov.u32 	%r3, %ctaid.x;
	shl.b32 	%r4, %r2, 12;
	shl.b32 	%r5, %r3, 12;
	and.b64  	%rd3, %rd1, 15;
	setp.ne.s64 	%p1, %rd3, 0;
	@%p1 bra 	$L__BB9_36;
	sub.s32 	%r6, %r1, %r5;
	setp.gt.u32 	%p48, %r6, 4095;
	@%p48 bra 	$L__BB9_20;
	mov.u32 	%r7, %tid.x;
	setp.ge.u32 	%p65, %r7, %r6;
	mov.b32 	%r705, 0;
	mov.u32 	%r699, %r7;
	@%p65 bra 	$L__BB9_4;
	add.s32 	%r561, %r5, %r7;
	mul.wide.u32 	%rd97, %r561, 4;
	add.s64 	%rd96, %rd1, %rd97;
	// begin inline asm
	ld.global.nc.u32 %r705, [%rd96];
	// end inline asm
	add.s32 	%r699, %r7, 256;
$L__BB9_4:
	setp.ge.u32 	%p66, %r699, %r6;
	@%p66 bra 	$L__BB9_11;
	not.b32 	%r563, %r699;
	add.s32 	%r12, %r1, %r563;
	and.b32  	%r564, %r12, 768;
	setp.eq.s32 	%p67, %r564, 768;
	@%p67 bra 	$L__BB9_8;
	add.s32 	%r696, %r699, %r5;
	shr.u32 	%r565, %r12, 8;
	add.s32 	%r566, %r565, 1;
	and.b32  	%r567, %r566, 3;
	neg.s32 	%r695, %r567;
$L__BB9_7:
	.pragma "nounroll";
	mul.wide.u32 	%rd99, %r696, 4;
	add.s64 	%rd98, %rd1, %rd99;
	// begin inline asm
	ld.global.nc.u32 %r568, [%rd98];
	// end inline asm
	add.s32 	%r705, %r568, %r705;
	add.s32 	%r699, %r699, 256;
	add.s32 	%r696, %r696, 256;
	add.s32 	%r695, %r695, 1;
	setp.ne.s32 	%p68, %r695, 0;
	@%p68 bra 	$L__BB9_7;
$L__BB9_8:
	sub.s32 	%r569, %r12, %r5;
	setp.lt.u32 	%p69, %r569, 768;
	@%p69 bra 	$L__BB9_11;
	add.s32 	%r703, %r699, 512;
	add.s32 	%r702, %r699, %r5;
$L__BB9_10:
	mul.wide.u32 	%rd104, %r702, 4;
	add.s64 	%rd100, %rd1, %rd104;
	// begin inline asm
	ld.global.nc.u32 %r570, [%rd100];
	// end inline asm
	add.s32 	%r574, %r570, %r705;
	add.s32 	%r575, %r702, 256;
	mul.wide.u32 	%rd105, %r575, 4;
	add.s64 	%rd101, %rd1, %rd105;
	// begin inline asm
	ld.global.nc.u32 %r571, [%rd101];
	// end inline asm
	add.s32 	%r576, %r571, %r574;
	add.s32 	%r577, %r702, 512;
	mul.wide.u32 	%rd106, %r577, 4;
	add.s64 	%rd102, %rd1, %rd106;
	// begin inline asm
	ld.global.nc.u32 %r572, [%rd102];
	// end inline asm
	add.s32 	%r578, %r572, %r576;
	add.s32 	%r579, %r702, 768;
	mul.wide.u32 	%rd107, %r579, 4;
	add.s64 	%rd103, %rd1, %rd107;
	// begin inline asm
	ld.global.nc.u32 %r573, [%rd103];
	// end inline asm
	add.s32 	%r705, %r573, %r578;
	add.s32 	%r32, %r703, 1024;
	add.s32 	%r580, %r703, 512;
	add.s32 	%r702, %r702, 1024;
	setp.lt.s32 	%p70, %r580, %r6;
	mov.u32 	%r703, %r32;
	@%p70 bra 	$L__BB9_10;
$L__BB9_11:
	setp.lt.u32 	%p71, %r6, 256;
	@%p71 bra 	$L__BB9_16;
	// begin inline asm
	mov.u32 %r644, %laneid;
	// end inline asm
	mov.b32 	%r647, 1;
	mov.b32 	%r668, 31;
	mov.b32 	%r669, -1;
	// begin inline asm
	shfl.sync.down.b32 %r645, %r705, %r647, %r668, %r669;
	// end inline asm
	setp.gt.s32 	%p87, %r644, 30;
	selp.b32 	%r670, 0, %r645, %p87;
	add.s32 	%r651, %r670, %r705;
	mov.b32 	%r652, 2;
	// begin inline asm
	shfl.sync.down.b32 %r650, %r651, %r652, %r668, %r669;
	// end inline asm
	setp.gt.s32 	%p88, %r644, 29;
	selp.b32 	%r671, 0, %r650, %p88;
	add.s32 	%r656, %r651, %r671;
	mov.b32 	%r657, 4;
	// begin inline asm
	shfl.sync.down.b32 %r655, %r656, %r657, %r668, %r669;
	// end inline asm
	setp.gt.s32 	%p89, %r644, 27;
	selp.b32 	%r672, 0, %r655, %p89;
	add.s32 	%r661, %r656, %r672;
	mov.b32 	%r662, 8;
	// begin inline asm
	shfl.sync.down.b32 %r660, %r661, %r662, %r668, %r669;
	// end inline asm
	setp.gt.s32 	%p90, %r644, 23;
	selp.b32 	%r673, 0, %r660, %p90;
	add.s32 	%r666, %r661, %r673;
	mov.b32 	%r667, 16;
	// begin inline asm
	shfl.sync.down.b32 %r665, %r666, %r667, %r668, %r669;
	// end inline asm
	setp.gt.s32 	%p91, %r644, 15;
	selp.b32 	%r674, 0, %r665, %p91;
	add.s32 	%r751, %r666, %r674;
	setp.ne.s32 	%p92, %r644, 0;
	@%p92 bra 	$L__BB9_14;
	shr.u32 	%r675, %r7, 3;
	and.b32  	%r676, %r675, 124;
	mov.u32 	%r677, _ZZN3cub18CUB_300001_SM_10006detail6reduce18DeviceReduceKernelINS2_10policy_hubIijN4cuda3std3__44plusIiEEE10Policy1000EPijS9_iNS7_10__identityEEEvT0_PT3_T1_NS0_13GridEvenShareISH_EET2_T4_E12temp_storage;
	add.s32 	%r678, %r677, %r676;
	st.shared.u32 	[%r678+8], %r751;
$L__BB9_14:
	bar.sync 	0;
	setp.ne.s32 	%p93, %r7, 0;
	@%p93 bra 	$L__BB9_71;
	ld.shared.u32 	%r679, [_ZZN3cub18CUB_300001_SM_10006detail6reduce18DeviceReduceKernelINS2_10policy_hubIijN4cuda3std3__44plusIiEEE10Policy1000EPijS9_iNS7_10__identityEEEvT0_PT3_T1_NS0_13GridEvenShareISH_EET2_T4_E12temp_storage+12];
	add.s32 	%r680, %r679, %r751;
	ld.shared.u32 	%r681, [_ZZN3cub18CUB_300001_SM_10006detail6reduce18DeviceReduceKernelINS2_10policy_hubIijN4cuda3std3__44plusIiEEE10Policy1000EPijS9_iNS7_10__identityEEEvT0_PT3_T1_NS0_13GridEvenShareISH_EET2_T4_E12temp_storage+16];
	add.s32 	%r682, %r680, %r681;
	ld.shared.u32 	%r683, [_ZZN3cub18CUB_300001_SM_10006detail6reduce18DeviceReduceKernelINS2_10policy_hubIijN4cuda3std3__44plusIiEEE10Policy1000EPijS9_iNS7_10__identityEEEvT0_PT3_T1_NS0_13GridEvenShareISH_EET2_T4_E12temp_storage+20];
	add.s32 	%r684, %r682, %r683;
	ld.shared.u32 	%r685, [_ZZN3cub18CUB_300001_SM_10006detail6reduce18DeviceReduceKernelINS2_10policy_hubIijN4cuda3std3__44plusIiEEE10Policy1000EPijS9_iNS7_10__identityEEEvT0_PT3_T1_NS0_13GridEvenShareISH_EET2_T4_E12temp_storage+24];
	add.s32 	%r686, %r684, %r685;
	ld.shared.u32 	%r687, [_ZZN3cub18CUB_300001_SM_10006detail6reduce18DeviceReduceKernelINS2_10policy_hubIijN4cuda3std3__44plusIiEEE10Policy1000EPijS9_iNS7_10__identityEEEvT0_PT3_T1_NS0_13GridEvenShareISH_EET2_T4_E12temp_storage+28];
	add.s32 	%r688, %r686, %r687;
	ld.shared.u32 	%r689, [_ZZN3cub18CUB_300001_SM_10006detail6reduce18DeviceReduceKernelINS2_10policy_hubIijN4cuda3std3__44plusIiEEE10Policy1000EPijS9_iNS7_10__identityEEEvT0_PT3_T1_NS0_13GridEvenShareISH_EET2_T4_E12temp_storage+32];
	add.s32 	%r690, %r688, %r689;
	ld.shared.u32 	%r691, [_ZZN3cub18CUB_300001_SM_10006detail6reduce18DeviceReduceKernelINS2_10policy_hubIijN4cuda3std3__44plusIiEEE10Policy1000EPijS9_iNS7_10__identityEEEvT0_PT3_T1_NS0_13GridEvenShareISH_EET2_T4_E12temp_storage+36];
	add.s32 	%r751, %r690, %r691;
	bra.uni 	$L__BB9_71;
$L__BB9_16:
	// begin inline asm
	mov.u32 %r581, %laneid;
	// end inline asm
	and.b32  	%r607, %r7, 992;
	add.s32 	%r608, %r607, 32;
	setp.gt.u32 	%p72, %r608, %r6;
	not.b32 	%r609, %r607;
	add.s32 	%r610, %r6, %r609;
	selp.b32 	%r605, %r610, 31, %p72;
	mov.b32 	%r584, 1;
	mov.b32 	%r606, -1;
	// begin inline asm
	shfl.sync.down.b32 %r582, %r705, %r584, %r605, %r606;
	// end inline asm
	setp.lt.s32 	%p73, %r581, %r605;
	selp.b32 	%r611, %r582, 0, %p73;
	add.s32 	%r588, %r611, %r705;
	mov.b32 	%r589, 2;
	// begin inline asm
	shfl.sync.down.b32 %r587, %r588, %r589, %r605, %r606;
	// end inline asm
	add.s32 	%r612, %r581, 2;
	setp.gt.s32 	%p74, %r612, %r605;
	selp.b32 	%r613, 0, %r587, %p74;
	add.s32 	%r593, %r588, %r613;
	mov.b32 	%r594, 4;
	// begin inline asm
	shfl.sync.down.b32 %r592, %r593, %r594, %r605, %r606;
	// end inline asm
	add.s32 	%r614, %r581, 4;
	setp.gt.s32 	%p75, %r614, %r605;
	selp.b32 	%r615, 0, %r592, %p75;
	add.s32 	%r598, %r593, %r615;
	mov.b32 	%r599, 8;
	// begin inline asm
	shfl.sync.down.b32 %r597, %r598, %r599, %r605, %r606;
	// end inline asm
	add.s32 	%r616, %r581, 8;
	setp.gt.s32 	%p76, %r616, %r605;
	selp.b32 	%r617, 0, %r597, %p76;
	add.s32 	%r603, %r598, %r617;
	mov.b32 	%r604, 16;
	// begin inline asm
	shfl.sync.down.b32 %r602, %r603, %r604, %r605, %r606;
	// end inline asm
	add.s32 	%r618, %r581, 16;
	setp.gt.s32 	%p77, %r618, %r605;
	selp.b32 	%r619, 0, %r602, %p77;
	add.s32 	%r751, %r603, %r619;
	setp.ne.s32 	%p78, %r581, 0;
	@%p78 bra 	$L__BB9_18;
	shr.u32 	%r620, %r7, 3;
	and.b32  	%r621, %r620, 124;
	mov.u32 	%r622, _ZZN3cub18CUB_300001_SM_10006detail6reduce18DeviceReduceKernelINS2_10policy_hubIijN4cuda3std3__44plusIiEEE10Policy1000EPijS9_iNS7_10__identityEEEvT0_PT3_T1_NS0_13GridEvenShareISH_EET2_T4_E12temp_storage;
	add.s32 	%r623, %r622, %r621;
	st.shared.u32 	[%r623+8], %r751;
$L__BB9_18:
	bar.sync 	0;
	setp.ne.s32 	%p79, %r7, 0;
	@%p79 bra 	$L__BB9_71;
	setp.gt.u32 	%p80, %r6, 32;
	ld.shared.u32 	%r624, [_ZZN3cub18CUB_300001_SM_10006detail6reduce18DeviceReduceKernelINS2_10policy_hubIijN4cuda3std3__44plusIiEEE10Policy1000EPijS9_iNS7_10__identityEEEvT0_PT3_T1_NS0_13GridEvenShareISH_EET2_T4_E12temp_storage+12];
	selp.b32 	%r625, %r624, 0, %p80;
	add.s32 	%r626, %r625, %r751;
	setp.gt.u32 	%p81, %r6, 64;
	ld.shared.u32 	%r627, [_ZZN3cub18CUB_300001_SM_10006detail6reduce18DeviceReduceKernelINS2_10policy_hubIijN4cuda3std3__44plusIiEEE10Policy1000EPijS9_iNS7_10__identityEEEvT0_PT3_T1_NS0_13GridEvenShareISH_EET2_T4_E12temp_storage+16];
	selp.b32 	%r628, %r627, 0, %p81;
	add.s32 	%r629, %r626, %r628;
	setp.gt.u32 	%p82, %r6, 96;
	ld.shared.u32 	%r630, [_ZZN3cub18CUB_300001_SM_10006detail6reduce18DeviceReduceKernelINS2_10policy_hubIijN4cuda3std3__44plusIiEEE10Policy1000EPijS9_iNS7_10__identityEEEvT0_PT3_T1_NS0_13GridEvenShareISH_EET2_T4_E12temp_storage+20];
	selp.b32 	%r631, %r630, 0, %p82;
	add.s32 	%r632, %r629, %r631;
	setp.gt.u32 	%p83, %r6, 128;
	ld.shared.u32 	%r633, [_ZZN3cub18CUB_300001_SM_10006detail6reduce18DeviceReduceKernelINS2_10policy_hubIijN4cuda3std3__44plusIiEEE10Policy1000EPijS9_iNS7_10__identityEEEvT0_PT3_T1_NS0_13GridEvenShareISH_EET2_T4_E12temp_storage+24];
	selp.b32 	%r634, %r633, 0, %p83;
	add.s32 	%r635, %r632, %r634;
	setp.gt.u32 	%p84, %r6, 160;
	ld.shared.u32 	%r636, [_ZZN3cub18CUB_300001_SM_10006detail6reduce18DeviceReduceKernelINS2_10policy_hubIijN4cuda3std3__44plusIiEEE10Policy1000EPijS9_iNS7_10__identityEEEvT0_PT3_T1_NS0_13GridEvenShareISH_EET2_T4_E12temp_storage+28];
	selp.b32 	%r637, %r636, 0, %p84;
	add.s32 	%r638, %r635, %r637;
	setp.gt.u32 	%p85, %r6, 192;
	ld.shared.u32 	%r639, [_ZZN3cub18CUB_300001_SM_10006detail6reduce18DeviceReduceKernelINS2_10policy_hubIijN4cuda3std3__44plusIiEEE10Policy1000EPijS9_iNS7_10__identityEEEvT0_PT3_T1_NS0_13GridEvenShareISH_EET2_T4_E12temp_storage+32];
	selp.b32 	%r640, %r639, 0, %p85;
	add.s32 	%r641, %r638, %r640;
	setp.gt.u32 	%p86, %r6, 224;
	ld.shared.u32 	%r642, [_ZZN3cub18CUB_300001_SM_10006detail6reduce18DeviceReduceKernelINS2_10policy_hubIijN4cuda3std3__44plusIiEEE10Policy1000EPijS9_iNS7_10__identityEEEvT0_PT3_T1_NS0_13GridEvenShareISH_EET2_T4_E12temp_storage+36];
	selp.b32 	%r643, %r642, 0, %p86;
	add.s32 	%r751, %r641, %r643;
	bra.uni 	$L__BB9_71;
$L__BB9_20:
	mov.u32 	%r39, %tid.x;
	shl.b32 	%r40, %r39, 2;
	add.s32 	%r424, %r5, %r40;
	mul.wide.u32 	%rd72, %r424, 4;
	add.s64 	%rd62, %rd1, %rd72;
	// begin inline asm
	ld.global.nc.v2.u64 {%rd60, %rd61}, [%rd62];
	// end inline asm
	mov.b64 	{%r425, %r426}, %rd61;
	mov.b64 	{%r427, %r428}, %rd60;
	add.s64 	%rd65, %rd62, 4096;
	// begin inline asm
	ld.global.nc.v2.u64 {%rd63, %rd64}, [%rd65];
	// end inline asm
	mov.b64 	{%r429, %r430}, %rd64;
	mov.b64 	{%r431, %r432}, %rd63;
	add.s64 	%rd68, %rd62, 8192;
	// begin inline asm
	ld.global.nc.v2.u64 {%rd66, %rd67}, [%rd68];
	// end inline asm
	mov.b64 	{%r433, %r434}, %rd67;
	mov.b64 	{%r435, %r436}, %rd66;
	add.s64 	%rd71, %rd62, 12288;
	// begin inline asm
	ld.global.nc.v2.u64 {%rd69, %rd70}, [%rd71];
	// end inline asm
	mov.b64 	{%r437, %r438}, %rd70;
	mov.b64 	{%r439, %r440}, %rd69;
	add.s32 	%r441, %r428, %r427;
	add.s32 	%r442, %r425, %r441;
	add.s32 	%r443, %r426, %r442;
	add.s32 	%r444, %r431, %r443;
	add.s32 	%r445, %r432, %r444;
	add.s32 	%r446, %r429, %r445;
	add.s32 	%r447, %r430, %r446;
	add.s32 	%r448, %r435, %r447;
	add.s32 	%r449, %r436, %r448;
	add.s32 	%r450, %r433, %r449;
	add.s32 	%r451, %r434, %r450;
	add.s32 	%r452, %r439, %r451;
	add.s32 	%r453, %r440, %r452;
	add.s32 	%r454, %r437, %r453;
	add.s32 	%r721, %r438, %r454;
	setp.lt.u32 	%p49, %r6, %r4;
	@%p49 bra 	$L__BB9_32;
	add.s32 	%r42, %r4, %r5;
	add.s32 	%r707, %r42, 256;
	add.s32 	%r706, %r42, %r39;
	mov.b32 	%r708, 0;
$L__BB9_22:
	add.s32 	%r5, %r5, %r4;
	add.s32 	%r456, %r1, -4096;
	setp.gt.u32 	%p50, %r5, %r456;
	@%p50 bra 	$L__BB9_24;
	add.s32 	%r457, %r5, %r40;
	mul.wide.u32 	%rd85, %r457, 4;
	add.s64 	%rd75, %rd1, %rd85;
	// begin inline asm
	ld.global.nc.v2.u64 {%rd73, %rd74}, [%rd75];
	// end inline asm
	mov.b64 	{%r458, %r459}, %rd74;
	mov.b64 	{%r460, %r461}, %rd73;
	add.s64 	%rd78, %rd75, 4096;
	// begin inline asm
	ld.global.nc.v2.u64 {%rd76, %rd77}, [%rd78];
	// end inline asm
	mov.b64 	{%r462, %r463}, %rd77;
	mov.b64 	{%r464, %r465}, %rd76;
	add.s64 	%rd81, %rd75, 8192;
	// begin inline asm
	ld.global.nc.v2.u64 {%rd79, %rd80}, [%rd81];
	// end inline asm
	mov.b64 	{%r466, %r467}, %rd80;
	mov.b64 	{%r468, %r469}, %rd79;
	add.s64 	%rd84, %rd75, 12288;
	// begin inline asm
	ld.global.nc.v2.u64 {%rd82, %rd83}, [%rd84];
	// end inline asm
	mov.b64 	{%r470, %r471}, %rd83;
	mov.b64 	{%r472, %r473}, %rd82;
	add.s32 	%r474, %r460, %r721;
	add.s32 	%r475, %r461, %r474;
	add.s32 	%r476, %r458, %r475;
	add.s32 	%r477, %r459, %r476;
	add.s32 	%r478, %r464, %r477;
	add.s32 	%r479, %r465, %r478;
	add.s32 	%r480, %r462, %r479;
	add.s32 	%r481, %r463, %r480;
	add.s32 	%r482, %r468, %r481;
	add.s32 	%r483, %r469, %r482;
	add.s32 	%r484, %r466, %r483;
	add.s32 	%r485, %r467, %r484;
	add.s32 	%r486, %r472, %r485;
	add.s32 	%r487, %r473, %r486;
	add.s32 	%r488, %r470, %r487;
	add.s32 	%r721, %r471, %r488;
	sub.s32 	%r489, %r1, %r5;
	setp.lt.u32 	%p51, %r489, %r4;
	add.s32 	%r708, %r708, 1;
	add.s32 	%r707, %r707, %r4;
	add.s32 	%r706, %r706, %r4;
	@%p51 bra 	$L__BB9_32;
	bra.uni 	$L__BB9_22;
$L__BB9_24:
	setp.le.u32 	%p52, %r1, %r5;
	@%p52 bra 	$L__BB9_32;
	sub.s32 	%r55, %r1, %r5;
	setp.ge.s32 	%p53, %r39, %r55;
	@%p53 bra 	$L__BB9_32;
	not.b32 	%r491, %r39;
	add.s32 	%r492, %r1, %r491;
	sub.s32 	%r493, %r492, %r42;
	mul.lo.s32 	%r494, %r2, %r708;
	shl.b32 	%r495, %r494, 12;
	sub.s32 	%r56, %r493, %r495;
	shr.u32 	%r496, %r492, 8;
	add.s32 	%r57, %r496, 1;
	and.b32  	%r497, %r492, 768;
	setp.eq.s32 	%p54, %r497, 768;
	mov.u32 	%r715, %r39;
	@%p54 bra 	$L__BB9_29;
	and.b32  	%r498, %r57, 3;
	neg.s32 	%r711, %r498;
	mov.u32 	%r715, %r39;
$L__BB9_28:
	.pragma "nounroll";
	mul.wide.u32 	%rd87, %r706, 4;
	add.s64 	%rd86, %rd1, %rd87;
	// begin inline asm
	ld.global.nc.u32 %r499, [%rd86];
	// end inline asm
	add.s32 	%r721, %r499, %r721;
	add.s32 	%r715, %r715, 256;
	add.s32 	%r706, %r706, 256;
	add.s32 	%r711, %r711, 1;
	setp.ne.s32 	%p55, %r711, 0;
	@%p55 bra 	$L__BB9_28;
$L__BB9_29:
	setp.lt.u32 	%p56, %r56, 768;
	@%p56 bra 	$L__BB9_32;
	add.s32 	%r719, %r715, 512;
	add.s32 	%r718, %r715, %r707;
$L__BB9_31:
	add.s32 	%r504, %r718, -256;
	mul.wide.u32 	%rd92, %r504, 4;
	add.s64 	%rd88, %rd1, %rd92;
	// begin inline asm
	ld.global.nc.u32 %r500, [%rd88];
	// end inline asm
	add.s32 	%r505, %r500, %r721;
	mul.wide.u32 	%rd93, %r718, 4;
	add.s64 	%rd89, %rd1, %rd93;
	// begin inline asm
	ld.global.nc.u32 %r501, [%rd89];
	// end inline asm
	add.s32 	%r506, %r501, %r505;
	add.s32 	%r507, %r718, 256;
	mul.wide.u32 	%rd94, %r507, 4;
	add.s64 	%rd90, %rd1, %rd94;
	// begin inline asm
	ld.global.nc.u32 %r502, [%rd90];
	// end inline asm
	add.s32 	%r508, %r502, %r506;
	add.s32 	%r509, %r718, 512;
	mul.wide.u32 	%rd95, %r509, 4;
	add.s64 	%rd91, %rd1, %rd95;
	// begin inline asm
	ld.global.nc.u32 %r503, [%rd91];
	// end inline asm
	add.s32 	%r721, %r503, %r508;
	add.s32 	%r76, %r719, 1024;
	add.s32 	%r510, %r719, 512;
	add.s32 	%r718, %r718, 1024;
	setp.lt.s32 	%p57, %r510, %r55;
	mov.u32 	%r719, %r76;
	@%p57 bra 	$L__BB9_31;
$L__BB9_32:
	// begin inline asm
	mov.u32 %r511, %laneid;
	// end inline asm
	mov.b32 	%r514, 1;
	mov.b32 	%r535, 31;
	mov.b32 	%r536, -1;
	// begin inline asm
	shfl.sync.down.b32 %r512, %r721, %r514, %r535, %r536;
	// end inline asm
	setp.gt.s32 	%p58, %r511, 30;
	selp.b32 	%r537, 0, %r512, %p58;
	add.s32 	%r518, %r537, %r721;
	mov.b32 	%r519, 2;
	// begin inline asm
	shfl.sync.down.b32 %r517, %r518, %r519, %r535, %r536;
	// end inline asm
	setp.gt.s32 	%p59, %r511, 29;
	selp.b32 	%r538, 0, %r517, %p59;
	add.s32 	%r523, %r518, %r538;
	mov.b32 	%r524, 4;
	// begin inline asm
	shfl.sync.down.b32 %r522, %r523, %r524, %r535, %r536;
	// end inline asm
	setp.gt.s32 	%p60, %r511, 27;
	selp.b32 	%r539, 0, %r522, %p60;
	add.s32 	%r528, %r523, %r539;
	mov.b32 	%r529, 8;
	// begin inline asm
	shfl.sync.down.b32 %r527, %r528, %r529, %r535, %r536;
	// end inline asm
	setp.gt.s32 	%p61, %r511, 23;
	selp.b32 	%r540, 0, %r527, %p61;
	add.s32 	%r533, %r528, %r540;
	mov.b32 	%r534, 16;
	// begin inline asm
	shfl.sync.down.b32 %r532, %r533, %r534, %r535, %r536;
	// end inline asm
	setp.gt.s32 	%p62, %r511, 15;
	selp.b32 	%r541, 0, %r532, %p62;
	add.s32 	%r751, %r533, %r541;
	setp.ne.s32 	%p63, %r511, 0;
	@%p63 bra 	$L__BB9_34;
	shr.u32 	%r542, %r39, 3;
	and.b32  	%r543, %r542, 124;
	mov.u32 	%r544, _ZZN3cub18CUB_300001_SM_10006detail6reduce18DeviceReduceKernelINS2_10policy_hubIijN4cuda3std3__44plusIiEEE10Policy1000EPijS9_iNS7_10__identityEEEvT0_PT3_T1_NS0_13GridEvenShareISH_EET2_T4_E12temp_storage;
	add.s32 	%r545, %r544, %r543;
	st.shared.u32 	[%r545+8], %r751;
$L__BB9_34:
	bar.sync 	0;
	setp.ne.s32 	%p64, %r39, 0;
	@%p64 bra 	$L__BB9_71;
	ld.shared.u32 	%r546, [_ZZN3cub18CUB_300001_SM_10006detail6reduce18DeviceReduceKernelINS2_10policy_hubIijN4cuda3std3__44plusIiEEE10Policy1000EPijS9_iNS7_10__identityEEEvT0_PT3_T1_NS0_13GridEvenShareISH_EET2_T4_E12temp_storage+12];
	add.s32 	%r547, %r546, %r751;
	ld.shared.u32 	%r548, [_ZZN3cub18CUB_300001_SM_10006detail6reduce18DeviceReduceKernelINS2_10policy_hubIijN4cuda3std3__44plusIiEEE10Policy1000EPijS9_iNS7_10__identityEEEvT0_PT3_T1_NS0_13GridEvenShareISH_EET2_T4_E12temp_storage+16];
	add.s32 	%r549, %r547, %r548;
	ld.shared.u32 	%r550, [_ZZN3cub18CUB_300001_SM_10006detail6reduce18DeviceReduceKernelINS2_10policy_hubIijN4cuda3std3__44plusIiEEE10Policy1000EPijS9_iNS7_10__identityEEEvT0_PT3_T1_NS0_13GridEvenShareISH_EET2_T4_E12temp_storage+20];
	add.s32 	%r551, %r549, %r550;
	ld.shared.u32 	%r552, [_ZZN3cub18CUB_300001_SM_10006detail6reduce18DeviceReduceKernelINS2_10policy_hubIijN4cuda3std3__44plusIiEEE10Policy1000EPijS9_iNS7_10__identityEEEvT0_PT3_T1_NS0_13GridEvenShareISH_EET2_T4_E12temp_storage+24];
	add.s32 	%r553, %r551, %r552;
	ld.shared.u32 	%r554, [_ZZN3cub18CUB_300001_SM_10006detail6reduce18DeviceReduceKernelINS2_10policy_hubIijN4cuda3std3__44plusIiEEE10Policy1000EPijS9_iNS7_10__identityEEEvT0_PT3_T1_NS0_13GridEvenShareISH_EET2_T4_E12temp_storage+28];
	add.s32 	%r555, %r553, %r554;
	ld.shared.u32 	%r556, [_ZZN3cub18CUB_300001_SM_10006detail6reduce18DeviceReduceKernelINS2_10policy_hubIijN4cuda3std3__44plusIiEEE10Policy1000EPijS9_iNS7_10__identityEEEvT0_PT3_T1_NS0_13GridEvenShareISH_EET2_T4_E12temp_storage+32];
	add.s32 	%r557, %r555, %r556;
	ld.shared.u32 	%r558, [_ZZN3cub18CUB_300001_SM_10006detail6reduce18DeviceReduceKernelINS2_10policy_hubIijN4cuda3std3__44plusIiEEE10Policy1000EPijS9_iNS7_10__identityEEEvT0_PT3_T1_NS0_13GridEvenShareISH_EET2_T4_E12temp_storage+36];
	add.s32 	%r751, %r557, %r558;
	bra.uni 	$L__BB9_71;
$L__BB9_36:
	sub.s32 	%r81, %r1, %r5;
	setp.gt.u32 	%p2, %r81, 4095;
	@%p2 bra 	$L__BB9_55;
	mov.u32 	%r82, %tid.x;
	setp.ge.u32 	%p19, %r82, %r81;
	mov.b32 	%r734, 0;
	mov.u32 	%r728, %r82;
	@%p19 bra 	$L__BB9_39;
	add.s32 	%r293, %r5, %r82;
	mul.wide.u32 	%rd49, %r293, 4;
	add.s64 	%rd48, %rd1, %rd49;
	// begin inline asm
	ld.global.nc.u32 %r734, [%rd48];
	// end inline asm
	add.s32 	%r728, %r82, 256;
$L__BB9_39:
	setp.ge.u32 	%p20, %r728, %r81;
	@%p20 bra 	$L__BB9_46;
	not.b32 	%r295, %r728;
	add.s32 	%r87, %r1, %r295;
	and.b32  	%r296, %r87, 768;
	setp.eq.s32 	%p21, %r296, 768;
	@%p21 bra 	$L__BB9_43;
	add.s32 	%r725, %r728, %r5;
	shr.u32 	%r297, %r87, 8;
	add.s32 	%r298, %r297, 1;
	and.b32  	%r299, %r298, 3;
	neg.s32 	%r724, %r299;
$L__BB9_42:
	.pragma "nounroll";
	mul.wide.u32 	%rd51, %r725, 4;
	add.s64 	%rd50, %rd1, %rd51;
	// begin inline asm
	ld.global.nc.u32 %r300, [%rd50];
	// end inline asm
	add.s32 	%r734, %r300, %r734;
	add.s32 	%r728, %r728, 256;
	add.s32 	%r725, %r725, 256;
	add.s32 	%r724, %r724, 1;
	setp.ne.s32 	%p22, %r724, 0;
	@%p22 bra 	$L__BB9_42;
$L__BB9_43:
	sub.s32 	%r301, %r87, %r5;
	setp.lt.u32 	%p23, %r301, 768;
	@%p23 bra 	$L__BB9_46;
	add.s32 	%r732, %r728, 512;
	add.s32 	%r731, %r728, %r5;
$L__BB9_45:
	mul.wide.u32 	%rd56, %r731, 4;
	add.s64 	%rd52, %rd1, %rd56;
	// begin inline asm
	ld.global.nc.u32 %r302, [%rd52];
	// end inline asm
	add.s32 	%r306, %r302, %r734;
	add.s32 	%r307, %r731, 256;
	mul.wide.u32 	%rd57, %r307, 4;
	add.s64 	%rd53, %rd1, %rd57;
	// begin inline asm
	ld.global.nc.u32 %r303, [%rd53];
	// end inline asm
	add.s32 	%r308, %r303, %r306;
	add.s32 	%r309, %r731, 512;
	mul.wide.u32 	%rd58, %r309, 4;
	add.s64 	%rd54, %rd1, %rd58;
	// begin inline asm
	ld.global.nc.u32 %r304, [%rd54];
	// end inline asm
	add.s32 	%r310, %r304, %r308;
	add.s32 	%r311, %r731, 768;
	mul.wide.u32 	%rd59, %r311, 4;
	add.s64 	%rd55, %rd1, %rd59;
	// begin inline asm
	ld.global.nc.u32 %r305, [%rd55];
	// end inline asm
	add.s32 	%r734, %r305, %r310;
	add.s32 	%r107, %r732, 1024;
	add.s32 	%r312, %r732, 512;
	add.s32 	%r731, %r731, 1024;
	setp.lt.s32 	%p24, %r312, %r81;
	mov.u32 	%r732, %r107;
	@%p24 bra 	$L__BB9_45;
$L__BB9_46:
	setp.lt.u32 	%p25, %r81, 256;
	@%p25 bra 	$L__BB9_51;
	// begin inline asm
	mov.u32 %r376, %laneid;
	// end inline asm
	mov.b32 	%r379, 1;
	mov.b32 	%r400, 31;
	mov.b32 	%r401, -1;
	// begin inline asm
	shfl.sync.down.b32 %r377, %r734, %r379, %r400, %r401;
	// end inline asm
	setp.gt.s32 	%p41, %r376, 30;
	selp.b32 	%r402, 0, %r377, %p41;
	add.s32 	%r383, %r402, %r734;
	mov.b32 	%r384, 2;
	// begin inline asm
	shfl.sync.down.b32 %r382, %r383, %r384, %r400, %r401;
	// end inline asm
	setp.gt.s32 	%p42, %r376, 29;
	selp.b32 	%r403, 0, %r382, %p42;
	add.s32 	%r388, %r383, %r403;
	mov.b32 	%r389, 4;
	// begin inline asm
	shfl.sync.down.b32 %r387, %r388, %r389, %r400, %r401;
	// end inline asm
	setp.gt.s32 	%p43, %r376, 27;
	selp.b32 	%r404, 0, %r387, %p43;
	add.s32 	%r393, %r388, %r404;
	mov.b32 	%r394, 8;
	// begin inline asm
	shfl.sync.down.b32 %r392, %r393, %r394, %r400, %r401;
	// end inline asm
	setp.gt.s32 	%p44, %r376, 23;
	selp.b32 	%r405, 0, %r392, %p44;
	add.s32 	%r398, %r393, %r405;
	mov.b32 	%r399, 16;
	// begin inline asm
	shfl.sync.down.b32 %r397, %r398, %r399, %r400, %r401;
	// end inline asm
	setp.gt.s32 	%p45, %r376, 15;
	selp.b32 	%r406, 0, %r397, %p45;
	add.s32 	%r751, %r398, %r406;
	setp.ne.s32 	%p46, %r376, 0;
	@%p46 bra 	$L__BB9_49;
	shr.u32 	%r407, %r82, 3;
	and.b32  	%r408, %r407, 124;
	mov.u32 	%r409, _ZZN3cub18CUB_300001_SM_10006detail6reduce18DeviceReduceKernelINS2_10policy_hubIijN4cuda3std3__44plusIiEEE10Policy1000EPijS9_iNS7_10__identityEEEvT0_PT3_T1_NS0_13GridEvenShareISH_EET2_T4_E12temp_storage;
	add.s32 	%r410, %r409, %r408;
	st.shared.u32 	[%r410+8], %r751;
$L__BB9_49:
	bar.sync 	0;
	setp.ne.s32 	%p47, %r82, 0;
	@%p47 bra 	$L__BB9_71;
	ld.shared.u32 	%r411, [_ZZN3cub18CUB_300001_SM_10006detail6reduce18DeviceReduceKernelINS2_10policy_hubIijN4cuda3std3__44plusIiEEE10Policy1000EPijS9_iNS7_10__identityEEEvT0_PT3_T1_NS0_13GridEvenShareISH_EET2_T4_E12temp_storage+12];
	add.s32 	%r412, %r411, %r751;
	ld.shared.u32 	%r413, [_ZZN3cub18CUB_300001_SM_10006detail6reduce18DeviceReduceKernelINS2_10policy_hubIijN4cuda3std3__44plusIiEEE10Policy1000EPijS9_iNS7_10__identityEEEvT0_PT3_T1_NS0_13GridEvenShareISH_EET2_T4_E12temp_storage+16];
	add.s32 	%r414, %r412, %r413;
	ld.shared.u32 	%r415, [_ZZN3cub18CUB_300001_SM_10006detail6reduce18DeviceReduceKernelINS2_10policy_hubIijN4cuda3std3__44plusIiEEE10Policy1000EPijS9_iNS7_10__identityEEEvT0_PT3_T1_NS0_13GridEvenShareISH_EET2_T4_E12temp_storage+20];
	add.s32 	%r416, %r414, %r415;
	ld.shared.u32 	%r417, [_ZZN3cub18CUB_300001_SM_10006detail6reduce18DeviceReduceKernelINS2_10policy_hubIijN4cuda3std3__44plusIiEEE10Policy1000EPijS9_iNS7_10__identityEEEvT0_PT3_T1_NS0_13GridEvenShareISH_EET2_T4_E12temp_storage+24];
	add.s32 	%r418, %r416, %r417;
	ld.shared.u32 	%r419, [_ZZN3cub18CUB_300001_SM_10006detail6reduce18DeviceReduceKernelINS2_10policy_hubIijN4cuda3std3__44plusIiEEE10Policy1000EPijS9_iNS7_10__identityEEEvT0_PT3_T1_NS0_13GridEvenShareISH_EET2_T4_E12temp_storage+28];
	add.s32 	%r420, %r418, %r419;
	ld.shared.u32 	%r421, [_ZZN3cub18CUB_300001_SM_10006detail6reduce18DeviceReduceKernelINS2_10policy_hubIijN4cuda3std3__44plusIiEEE10Policy1000EPijS9_iNS7_10__identityEEEvT0_PT3_T1_NS0_13GridEvenShareISH_EET2_T4_E12temp_storage+32];
	add.s32 	%r422, %r420, %r421;
	ld.shared.u32 	%r423, [_ZZN3cub18CUB_300001_SM_10006detail6reduce18DeviceReduceKernelINS2_10policy_hubIijN4cuda3std3__44plusIiEEE10Policy1000EPijS9_iNS7_10__identityEEEvT0_PT3_T1_NS0_13GridEvenShareISH_EET2_T4_E12temp_storage+36];
	add.s32 	%r751, %r422, %r423;
	bra.uni 	$L__BB9_71;
$L__BB9_51:
	// begin inline asm
	mov.u32 %r313, %laneid;
	// end inline asm
	and.b32  	%r339, %r82, 992;
	add.s32 	%r340, %r339, 32;
	setp.gt.u32 	%p26, %r340, %r81;
	not.b32 	%r341, %r339;
	add.s32 	%r342, %r81, %r341;
	selp.b32 	%r337, %r342, 31, %p26;
	mov.b32 	%r316, 1;
	mov.b32 	%r338, -1;
	// begin inline asm
	shfl.sync.down.b32 %r314, %r734, %r316, %r337, %r338;
	// end inline asm
	setp.lt.s32 	%p27, %r313, %r337;
	selp.b32 	%r343, %r314, 0, %p27;
	add.s32 	%r320, %r343, %r734;
	mov.b32 	%r321, 2;
	// begin inline asm
	shfl.sync.down.b32 %r319, %r320, %r321, %r337, %r338;
	// end inline asm
	add.s32 	%r344, %r313, 2;
	setp.gt.s32 	%p28, %r344, %r337;
	selp.b32 	%r345, 0, %r319, %p28;
	add.s32 	%r325, %r320, %r345;
	mov.b32 	%r326, 4;
	// begin inline asm
	shfl.sync.down.b32 %r324, %r325, %r326, %r337, %r338;
	// end inline asm
	add.s32 	%r346, %r313, 4;
	setp.gt.s32 	%p29, %r346, %r337;
	selp.b32 	%r347, 0, %r324, %p29;
	add.s32 	%r330, %r325, %r347;
	mov.b32 	%r331, 8;
	// begin inline asm
	shfl.sync.down.b32 %r329, %r330, %r331, %r337, %r338;
	// end inline asm
	add.s32 	%r348, %r313, 8;
	setp.gt.s32 	%p30, %r348, %r337;
	selp.b32 	%r349, 0, %r329, %p30;
	add.s32 	%r335, %r330, %r349;
	mov.b32 	%r336, 16;
	// begin inline asm
	shfl.sync.down.b32 %r334, %r335, %r336, %r337, %r338;
	// end inline asm
	add.s32 	%r350, %r313, 16;
	setp.gt.s32 	%p31, %r350, %r337;
	selp.b32 	%r351, 0, %r334, %p31;
	add.s32 	%r751, %r335, %r351;
	setp.ne.s32 	%p32, %r313, 0;
	@%p32 bra 	$L__BB9_53;
	shr.u32 	%r352, %r82, 3;
	and.b32  	%r353, %r352, 124;
	mov.u32 	%r354, _ZZN3cub18CUB_300001_SM_10006detail6reduce18DeviceReduceKernelINS2_10policy_hubIijN4cuda3std3__44plusIiEEE10Policy1000EPijS9_iNS7_10__identityEEEvT0_PT3_T1_NS0_13GridEvenShareISH_EET2_T4_E12temp_storage;
	add.s32 	%r355, %r354, %r353;
	st.shared.u32 	[%r355+8], %r751;
$L__BB9_53:
	bar.sync 	0;
	setp.ne.s32 	%p33, %r82, 0;
	@%p33 bra 	$L__BB9_71;
	setp.gt.u32 	%p34, %r81, 32;
	ld.shared.u32 	%r356, [_ZZN3cub18CUB_300001_SM_10006detail6reduce18DeviceReduceKernelINS2_10policy_hubIijN4cuda3std3__44plusIiEEE10Policy1000EPijS9_iNS7_10__identityEEEvT0_PT3_T1_NS0_13GridEvenShareISH_EET2_T4_E12temp_storage+12];
	selp.b32 	%r357, %r356, 0, %p34;
	add.s32 	%r358, %r357, %r751;
	setp.gt.u32 	%p35, %r81, 64;
	ld.shared.u32 	%r359, [_ZZN3cub18CUB_300001_SM_10006detail6reduce18DeviceReduceKernelINS2_10policy_hubIijN4cuda3std3__44plusIiEEE10Policy1000EPijS9_iNS7_10__identityEEEvT0_PT3_T1_NS0_13GridEvenShareISH_EET2_T4_E12temp_storage+16];
	selp.b32 	%r360, %r359, 0, %p35;
	add.s32 	%r361, %r358, %r360;
	setp.gt.u32 	%p36, %r81, 96;
	ld.shared.u32 	%r362, [_ZZN3cub18CUB_300001_SM_10006detail6reduce18DeviceReduceKernelINS2_10policy_hubIijN4cuda3std3__44plusIiEEE10Policy1000EPijS9_iNS7_10__identityEEEvT0_PT3_T1_NS0_13GridEvenShareISH_EET2_T4_E12temp_storage+20];
	selp.b32 	%r363, %r362, 0, %p36;
	add.s32 	%r364, %r361, %r363;
	setp.gt.u32 	%p37, %r81, 128;
	ld.shared.u32 	%r365, [_ZZN3cub18CUB_300001_SM_10006detail6reduce18DeviceReduceKernelINS2_10policy_hubIijN4cuda3std3__44plusIiEEE10Policy1000EPijS9_iNS7_10__identityEEEvT0_PT3_T1_NS0_13GridEvenShareISH_EET2_T4_E12temp_storage+24];
	selp.b32 	%r366, %r365, 0, %p37;
	add.s32 	%r367, %r364, %r366;
	setp.gt.u32 	%p38, %r81, 160;
	ld.shared.u32 	%r368, [_ZZN3cub18CUB_300001_SM_10006detail6reduce18DeviceReduceKernelINS2_10policy_hubIijN4cuda3std3__44plusIiEEE10Policy1000EPijS9_iNS7_10__identityEEEvT0_PT3_T1_NS0_13GridEvenShareISH_EET2_T4_E12temp_storage+28];
	selp.b32 	%r369, %r368, 0, %p38;
	add.s32 	%r370, %r367, %r369;
	setp.gt.u32 	%p39, %r81, 192;
	ld.shared.u32 	%r371, [_ZZN3cub18CUB_300001_SM_10006detail6reduce18DeviceReduceKernelINS2_10policy_hubIijN4cuda3std3__44plusIiEEE10Policy1000EPijS9_iNS7_10__identityEEEvT0_PT3_T1_NS0_13GridEvenShareISH_EET2_T4_E12temp_storage+32];
	selp.b32 	%r372, %r371, 0, %p39;
	add.s32 	%r373, %r370, %r372;
	setp.gt.u32 	%p40, %r81, 224;
	ld.shared.u32 	%r374, [_ZZN3cub18CUB_300001_SM_10006detail6reduce18DeviceReduceKernelINS2_10policy_hubIijN4cuda3std3__44plusIiEEE10Policy1000EPijS9_iNS7_10__identityEEEvT0_PT3_T1_NS0_13GridEvenShareISH_EET2_T4_E12temp_storage+36];
	selp.b32 	%r375, %r374, 0, %p40;
	add.s32 	%r751, %r373, %r375;
	bra.uni 	$L__BB9_71;
$L__BB9_55:
	mov.u32 	%r114, %tid.x;
	add.s32 	%r172, %r114, %r5;
	mul.wide.u32 	%rd20, %r172, 4;
	add.s64 	%rd4, %rd1, %rd20;
	// begin inline asm
	ld.global.nc.u32 %r156, [%rd4];
	// end inline asm
	add.s64 	%rd5, %rd4, 1024;
	// begin inline asm
	ld.global.nc.u32 %r157, [%rd5];
	// end inline asm
	add.s64 	%rd6, %rd4, 2048;
	// begin inline asm
	ld.global.nc.u32 %r158, [%rd6];
	// end inline asm
	add.s64 	%rd7, %rd4, 3072;
	// begin inline asm
	ld.global.nc.u32 %r159, [%rd7];
	// end inline asm
	add.s64 	%rd8, %rd4, 4096;
	// begin inline asm
	ld.global.nc.u32 %r160, [%rd8];
	// end inline asm
	add.s64 	%rd9, %rd4, 5120;
	// begin inline asm
	ld.global.nc.u32 %r161, [%rd9];
	// end inline asm
	add.s64 	%rd10, %rd4, 6144;
	// begin inline asm
	ld.global.nc.u32 %r162, [%rd10];
	// end inline asm
	add.s64 	%rd11, %rd4, 7168;
	// begin inline asm
	ld.global.nc.u32 %r163, [%rd11];
	// end inline asm
	add.s64 	%rd12, %rd4, 8192;
	// begin inline asm
	ld.global.nc.u32 %r164, [%rd12];
	// end inline asm
	add.s64 	%rd13, %rd4, 9216;
	// begin inline asm
	ld.global.nc.u32 %r165, [%rd13];
	// end inline asm
	add.s64 	%rd14, %rd4, 10240;
	// begin inline asm
	ld.global.nc.u32 %r166, [%rd14];
	// end inline asm
	add.s64 	%rd15, %rd4, 11264;
	// begin inline asm
	ld.global.nc.u32 %r167, [%rd15];
	// end inline asm
	add.s64 	%rd16, %rd4, 12288;
	// begin inline asm
	ld.global.nc.u32 %r168, [%rd16];
	// end inline asm
	add.s64 	%rd17, %rd4, 13312;
	// begin inline asm
	ld.global.nc.u32 %r169, [%rd17];
	// end inline asm
	add.s64 	%rd18, %rd4, 14336;
	// begin inline asm
	ld.global.nc.u32 %r170, [%rd18];
	// end inline asm
	add.s64 	%rd19, %rd4, 15360;
	// begin inline asm
	ld.global.nc.u32 %r171, [%rd19];
	// end inline asm
	add.s32 	%r173, %r157, %r156;
	add.s32 	%r174, %r158, %r173;
	add.s32 	%r175, %r159, %r174;
	add.s32 	%r176, %r160, %r175;
	add.s32 	%r177, %r161, %r176;
	add.s32 	%r178, %r162, %r177;
	add.s32 	%r179, %r163, %r178;
	add.s32 	%r180, %r164, %r179;
	add.s32 	%r181, %r165, %r180;
	add.s32 	%r182, %r166, %r181;
	add.s32 	%r183, %r167, %r182;
	add.s32 	%r184, %r168, %r183;
	add.s32 	%r185, %r169, %r184;
	add.s32 	%r186, %r170, %r185;
	add.s32 	%r750, %r171, %r186;
	setp.lt.u32 	%p3, %r81, %r4;
	@%p3 bra 	$L__BB9_67;
	add.s32 	%r116, %r4, %r5;
	add.s32 	%r736, %r116, 256;
	add.s32 	%r735, %r116, %r114;
	mov.b32 	%r737, 0;
$L__BB9_57:
	add.s32 	%r5, %r5, %r4;
	add.s32 	%r188, %r1, -4096;
	setp.gt.u32 	%p4, %r5, %r188;
	@%p4 bra 	$L__BB9_59;
	add.s32 	%r205, %r114, %r5;
	mul.wide.u32 	%rd37, %r205, 4;
	add.s64 	%rd21, %rd1, %rd37;
	// begin inline asm
	ld.global.nc.u32 %r189, [%rd21];
	// end inline asm
	add.s64 	%rd22, %rd21, 1024;
	// begin inline asm
	ld.global.nc.u32 %r190, [%rd22];
	// end inline asm
	add.s64 	%rd23, %rd21, 2048;
	// begin inline asm
	ld.global.nc.u32 %r191, [%rd23];
	// end inline asm
	add.s64 	%rd24, %rd21, 3072;
	// begin inline asm
	ld.global.nc.u32 %r192, [%rd24];
	// end inline asm
	add.s64 	%rd25, %rd21, 4096;
	// begin inline asm
	ld.global.nc.u32 %r193, [%rd25];
	// end inline asm
	add.s64 	%rd26, %rd21, 5120;
	// begin inline asm
	ld.global.nc.u32 %r194, [%rd26];
	// end inline asm
	add.s64 	%rd27, %rd21, 6144;
	// begin inline asm
	ld.global.nc.u32 %r195, [%rd27];
	// end inline asm
	add.s64 	%rd28, %rd21, 7168;
	// begin inline asm
	ld.global.nc.u32 %r196, [%rd28];
	// end inline asm
	add.s64 	%rd29, %rd21, 8192;
	// begin inline asm
	ld.global.nc.u32 %r197, [%rd29];
	// end inline asm
	add.s64 	%rd30, %rd21, 9216;
	// begin inline asm
	ld.global.nc.u32 %r198, [%rd30];
	// end inline asm
	add.s64 	%rd31, %rd21, 10240;
	// begin inline asm
	ld.global.nc.u32 %r199, [%rd31];
	// end inline asm
	add.s64 	%rd32, %rd21, 11264;
	// begin inline asm
	ld.global.nc.u32 %r200, [%rd32];
	// end inline asm
	add.s64 	%rd33, %rd21, 12288;
	// begin inline asm
	ld.global.nc.u32 %r201, [%rd33];
	// end inline asm
	add.s64 	%rd34, %rd21, 13312;
	// begin inline asm
	ld.global.nc.u32 %r202, [%rd34];
	// end inline asm
	add.s64 	%rd35, %rd21, 14336;
	// begin inline asm
	ld.global.nc.u32 %r203, [%rd35];
	// end inline asm
	add.s64 	%rd36, %rd21, 15360;
	// begin inline asm
	ld.global.nc.u32 %r204, [%rd36];
	// end inline asm
	add.s32 	%r206, %r189, %r750;
	add.s32 	%r207, %r190, %r206;
	add.s32 	%r208, %r191, %r207;
	add.s32 	%r209, %r192, %r208;
	add.s32 	%r210, %r193, %r209;
	add.s32 	%r211, %r194, %r210;
	add.s32 	%r212, %r195, %r211;
	add.s32 	%r213, %r196, %r212;
	add.s32 	%r214, %r197, %r213;
	add.s32 	%r215, %r198, %r214;
	add.s32 	%r216, %r199, %r215;
	add.s32 	%r217, %r200, %r216;
	add.s32 	%r218, %r201, %r217;
	add.s32 	%r219, %r202, %r218;
	add.s32 	%r220, %r203, %r219;
	add.s32 	%r750, %r204, %r220;
	sub.s32 	%r221, %r1, %r5;
	setp.lt.u32 	%p5, %r221, %r4;
	add.s32 	%r737, %r737, 1;
	add.s32 	%r736, %r736, %r4;
	add.s32 	%r735, %r735, %r4;
	@%p5 bra 	$L__BB9_67;
	bra.uni 	$L__BB9_57;
$L__BB9_59:
	setp.le.u32 	%p6, %r1, %r5;
	@%p6 bra 	$L__BB9_67;
	sub.s32 	%r129, %r1, %r5;
	setp.ge.s32 	%p7, %r114, %r129;
	@%p7 bra 	$L__BB9_67;
	not.b32 	%r223, %r114;
	add.s32 	%r224, %r1, %r223;
	sub.s32 	%r225, %r224, %r116;
	mul.lo.s32 	%r226, %r2, %r737;
	shl.b32 	%r227, %r226, 12;
	sub.s32 	%r130, %r225, %r227;
	shr.u32 	%r228, %r224, 8;
	add.s32 	%r131, %r228, 1;
	and.b32  	%r229, %r224, 768;
	setp.eq.s32 	%p8, %r229, 768;
	mov.u32 	%r744, %r114;
	@%p8 bra 	$L__BB9_64;
	and.b32  	%r230, %r131, 3;
	neg.s32 	%r740, %r230;
	mov.u32 	%r744, %r114;
$L__BB9_63:
	.pragma "nounroll";
	mul.wide.u32 	%rd39, %r735, 4;
	add.s64 	%rd38, %rd1, %rd39;
	// begin inline asm
	ld.global.nc.u32 %r231, [%rd38];
	// end inline asm
	add.s32 	%r750, %r231, %r750;
	add.s32 	%r744, %r744, 256;
	add.s32 	%r735, %r735, 256;
	add.s32 	%r740, %r740, 1;
	setp.ne.s32 	%p9, %r740, 0;
	@%p9 bra 	$L__BB9_63;
$L__BB9_64:
	setp.lt.u32 	%p10, %r130, 768;
	@%p10 bra 	$L__BB9_67;
	add.s32 	%r748, %r744, 512;
	add.s32 	%r747, %r744, %r736;
$L__BB9_66:
	add.s32 	%r236, %r747, -256;
	mul.wide.u32 	%rd44, %r236, 4;
	add.s64 	%rd40, %rd1, %rd44;
	// begin inline asm
	ld.global.nc.u32 %r232, [%rd40];
	// end inline asm
	add.s32 	%r237, %r232, %r750;
	mul.wide.u32 	%rd45, %r747, 4;
	add.s64 	%rd41, %rd1, %rd45;
	// begin inline asm
	ld.global.nc.u32 %r233, [%rd41];
	// end inline asm
	add.s32 	%r238, %r233, %r237;
	add.s32 	%r239, %r747, 256;
	mul.wide.u32 	%rd46, %r239, 4;
	add.s64 	%rd42, %rd1, %rd46;
	// begin inline asm
	ld.global.nc.u32 %r234, [%rd42];
	// end inline asm
	add.s32 	%r240, %r234, %r238;
	add.s32 	%r241, %r747, 512;
	mul.wide.u32 	%rd47, %r241, 4;
	add.s64 	%rd43, %rd1, %rd47;
	// begin inline asm
	ld.global.nc.u32 %r235, [%rd43];
	// end inline asm
	add.s32 	%r750, %r235, %r240;
	add.s32 	%r150, %r748, 1024;
	add.s32 	%r242, %r748, 512;
	add.s32 	%r747, %r747, 1024;
	setp.lt.s32 	%p11, %r242, %r129;
	mov.u32 	%r748, %r150;
	@%p11 bra 	$L__BB9_66;
$L__BB9_67:
	// begin inline asm
	mov.u32 %r243, %laneid;
	// end inline asm
	mov.b32 	%r246, 1;
	mov.b32 	%r267, 31;
	mov.b32 	%r268, -1;
	// begin inline asm
	shfl.sync.down.b32 %r244, %r750, %r246, %r267, %r268;
	// end inline asm
	setp.gt.s32 	%p12, %r243, 30;
	selp.b32 	%r269, 0, %r244, %p12;
	add.s32 	%r250, %r269, %r750;
	mov.b32 	%r251, 2;
	// begin inline asm
	shfl.sync.down.b32 %r249, %r250, %r251, %r267, %r268;
	// end inline asm
	setp.gt.s32 	%p13, %r243, 29;
	selp.b32 	%r270, 0, %r249, %p13;
	add.s32 	%r255, %r250, %r270;
	mov.b32 	%r256, 4;
	// begin inline asm
	shfl.sync.down.b32 %r254, %r255, %r256, %r267, %r268;
	// end inline asm
	setp.gt.s32 	%p14, %r243, 27;
	selp.b32 	%r271, 0, %r254, %p14;
	add.s32 	%r260, %r255, %r271;
	mov.b32 	%r261, 8;
	// begin inline asm
	shfl.sync.down.b32 %r259, %r260, %r261, %r267, %r268;
	// end inline asm
	setp.gt.s32 	%p15, %r243, 23;
	selp.b32 	%r272, 0, %r259, %p15;
	add.s32 	%r265, %r260, %r272;
	mov.b32 	%r266, 16;
	// begin inline asm
	shfl.sync.down.b32 %r264, %r265, %r266, %r267, %r268;
	// end inline asm
	setp.gt.s32 	%p16, %r243, 15;
	selp.b32 	%r273, 0, %r264, %p16;
	add.s32 	%r751, %r265, %r273;
	setp.ne.s32 	%p17, %r243, 0;
	@%p17 bra 	$L__BB9_69;
	shr.u32 	%r274, %r114, 3;
	and.b32  	%r275, %r274, 124;
	mov.u32 	%r276, _ZZN3cub18CUB_300001_SM_10006detail6reduce18DeviceReduceKernelINS2_10policy_hubIijN4cuda3std3__44plusIiEEE10Policy1000EPijS9_iNS7_10__identityEEEvT0_PT3_T1_NS0_13GridEvenShareISH_EET2_T4_E12temp_storage;
	add.s32 	%r277, %r276, %r275;
	st.shared.u32 	[%r277+8], %r751;
$L__BB9_69:
	bar.sync 	0;
	setp.ne.s32 	%p18, %r114, 0;
	@%p18 bra 	$L__BB9_71;
	ld.shared.u32 	%r278, [_ZZN3cub18CUB_300001_SM_10006detail6reduce18DeviceReduceKernelINS2_10policy_hubIijN4cuda3std3__44plusIiEEE10Policy1000EPijS9_iNS7_10__identityEEEvT0_PT3_T1_NS0_13GridEvenShareISH_EET2_T4_E12temp_storage+12];
	add.s32 	%r279, %r278, %r751;
	ld.shared.u32 	%r280, [_ZZN3cub18CUB_300001_SM_10006detail6reduce18DeviceReduceKernelINS2_10policy_hubIijN4cuda3std3__44plusIiEEE10Policy1000EPijS9_iNS7_10__identityEEEvT0_PT3_T1_NS0_13GridEvenShareISH_EET2_T4_E12temp_storage+16];
	add.s32 	%r281, %r279, %r280;
	ld.shared.u32 	%r282, [_ZZN3cub18CUB_300001_SM_10006detail6reduce18DeviceReduceKernelINS2_10policy_hubIijN4cuda3std3__44plusIiEEE10Policy1000EPijS9_iNS7_10__identityEEEvT0_PT3_T1_NS0_13GridEvenShareISH_EET2_T4_E12temp_storage+20];
	add.s32 	%r283, %r281, %r282;
	ld.shared.u32 	%r284, [_ZZN3cub18CUB_300001_SM_10006detail6reduce18DeviceReduceKernelINS2_10policy_hubIijN4cuda3std3__44plusIiEEE10Policy1000EPijS9_iNS7_10__identityEEEvT0_PT3_T1_NS0_13GridEvenShareISH_EET2_T4_E12temp_storage+24];
	add.s32 	%r285, %r283, %r284;
	ld.shared.u32 	%r286, [_ZZN3cub18CUB_300001_SM_10006detail6reduce18DeviceReduceKernelINS2_10policy_hubIijN4cuda3std3__44plusIiEEE10Policy1000EPijS9_iNS7_10__identityEEEvT0_PT3_T1_NS0_13GridEvenShareISH_EET2_T4_E12temp_storage+28];
	add.s32 	%r287, %r285, %r286;
	ld.shared.u32 	%r288, [_ZZN3cub18CUB_300001_SM_10006detail6reduce18DeviceReduceKernelINS2_10policy_hubIijN4cuda3std3__44plusIiEEE10Policy1000EPijS9_iNS7_10__identityEEEvT0_PT3_T1_NS0_13GridEvenShareISH_EET2_T4_E12temp_storage+32];
	add.s32 	%r289, %r287, %r288;
	ld.shared.u32 	%r290, [_ZZN3cub18CUB_300001_SM_10006detail6reduce18DeviceReduceKernelINS2_10policy_hubIijN4cuda3std3__44plusIiEEE10Policy1000EPijS9_iNS7_10__identityEEEvT0_PT3_T1_NS0_13GridEvenShareISH_EET2_T4_E12temp_storage+36];
	add.s32 	%r751, %r289, %r290;
$L__BB9_71:
	mov.u32 	%r692, %tid.x;
	setp.ne.s32 	%p94, %r692, 0;
	@%p94 bra 	$L__BB9_73;
	ld.param.u64 	%rd111, [_ZN3cub18CUB_300001_SM_10006detail6reduce18DeviceReduceKernelINS2_10policy_hubIijN4cuda3std3__44plusIiEEE10Policy1000EPijS9_iNS7_10__identityEEEvT0_PT3_T1_NS0_13GridEvenShareISH_EET2_T4__param_1];
	cvta.to.global.u64 	%rd108, %rd111;
	mul.wide.u32 	%rd109, %r3, 4;
	add.s64 	%rd110, %rd108, %rd109;
	st.global.u32 	[%rd110], %r751;
$L__BB9_73:
	ret;

}
	// .globl	_ZN3cub18CUB_300001_SM_10006detail6reduce28DeviceReduceSingleTileKernelINS2_10policy_hubIijN4cuda3std3__44plusIiEEE10Policy1000EPiSC_iS9_iiNS7_10__identityEEEvT0_T1_T2_T3_T4_T6_
.visible .entry _ZN3cub18CUB_300001_SM_10006detail6reduce28DeviceReduceSingleTileKernelINS2_10policy_hubIijN4cuda3std3__44plusIiEEE10Policy1000EPiSC_iS9_iiNS7_10__identityEEEvT0_T1_T2_T3_T4_T6_(
	.param .u64 .ptr .align 1 _ZN3cub18CUB_300001_SM_10006detail6reduce28DeviceReduceSingleTileKernelINS2_10policy_hubIijN4cuda3std3__44plusIiEEE10Policy1000EPiSC_iS9_iiNS7_10__identityEEEvT0_T1_T2_T3_T4_T6__param_0,
	.param .u64 .ptr .align 1 _ZN3cub18CUB_300001_SM_10006detail6reduce28DeviceReduceSingleTileKernelINS2_10policy_hubIijN4cuda3std3__44plusIiEEE10Policy1000EPiSC_iS9_iiNS7_10__identityEEEvT0_T1_T2_T3_T4_T6__param_1,
	.param .u32 _ZN3cub18CUB_300001_SM_10006detail6reduce28DeviceReduceSingleTileKernelINS2_10policy_hubIijN4cuda3std3__44plusIiEEE10Policy1000EPiSC_iS9_iiNS7_10__identityEEEvT0_T1_T2_T3_T4_T6__param_2,
	.param .align 1 .b8 _ZN3cub18CUB_300001_SM_10006detail6reduce28DeviceReduceSingleTileKernelINS2_10policy_hubIijN4cuda3std3__44plusIiEEE10Policy1000EPiSC_iS9_iiNS7_10__identityEEEvT0_T1_T2_T3_T4_T6__param_3[1],
	.param .u32 _ZN3cub18CUB_300001_SM_10006detail6reduce28DeviceReduceSingleTileKernelINS2_10policy_hubIijN4cuda3std3__44plusIiEEE10Policy1000EPiSC_iS9_iiNS7_10__identityEEEvT0_T1_T2_T3_T4_T6__param_4,
	.param .align 1 .b8 _ZN3cub18CUB_300001_SM_10006detail6reduce28DeviceReduceSingleTileKernelINS2_10policy_hubIijN4cuda3std3__44plusIiEEE10Policy1000EPiSC_iS9_iiNS7_10__identityEEEvT0_T1_T2_T3_T4_T6__param_5[1]
)
.maxntid 256
.minnctapersm 1
{
	.reg .pred 	%p<97>;
	.reg .b32 	%r<687>;
	.reg .b64 	%rd<125>;
	// demoted variable
	.shared .align 4 .b8 _ZZN3cub18CUB_300001_SM_10006detail6reduce28DeviceReduceSingleTileKernelINS2_10policy_hubIijN4cuda3std3__44plusIiEEE10Policy1000EPiSC_iS9_iiNS7_10__identityEEEvT0_T1_T2_T3_T4_T6_E12temp_storage[44];
	ld.param.u64 	%rd16, [_ZN3cub18CUB_300001_SM_10006detail6reduce28DeviceReduceSingleTileKernelINS2_10policy_hubIijN4cuda3std3__44plusIiEEE10Policy1000EPiSC_iS9_iiNS7_10__identityEEEvT0_T1_T2_T3_T4_T6__param_0];
	ld.param.u64 	%rd17, [_ZN3cub18CUB_300001_SM_10006detail6reduce28DeviceReduceSingleTileKernelINS2_10policy_hubIijN4cuda3std3__44plusIiEEE10Policy1000EPiSC_iS9_iiNS7_10__identityEEEvT0_T1_T2_T3_T4_T6__param_1];
	ld.param.u32 	%r120, [_ZN3cub18CUB_300001_SM_10006detail6reduce28DeviceReduceSingleTileKernelINS2_10policy_hubIijN4cuda3std3__44plusIiEEE10Policy1000EPiSC_iS9_iiNS7_10__identityEEEvT0_T1_T2_T3_T4_T6__param_2];
	ld.param.u32 	%r121, [_ZN3cub18CUB_300001_SM_10006detail6reduce28DeviceReduceSingleTileKernelINS2_10policy_hubIijN4cuda3std3__44plusIiEEE10Policy1000EPiSC_iS9_iiNS7_10__identityEEEvT0_T1_T2_T3_T4_T6__param_4];
	cvta.to.global.u64 	%rd1, %rd17;
	setp.ne.s32 	%p1, %r120, 0;
	@%p1 bra 	$L__BB10_3;
	mov.u32 	%r633, %tid.x;
	setp.ne.s32 	%p96, %r633, 0;
	@%p96 bra 	$L__BB10_74;
	st.global.u32 	[%rd1], %r121;
	bra.uni 	$L__BB10_74;
$L__BB10_3:
	and.b64  	%rd18, %rd16, 15;
	setp.ne.s64 	%p2, %rd18, 0;
	@%p2 bra 	$L__BB10_38;
	setp.gt.s32 	%p49, %r120, 4095;
	@%p49 bra 	$L__BB10_22;
	mov.u32 	%r1, %tid.x;
	setp.ge.s32 	%p66, %r1, %r120;
	mov.b32 	%r644, 0;
	mov.u32 	%r639, %r1;
	@%p66 bra 	$L__BB10_7;
	mul.wide.u32 	%rd113, %r1, 4;
	add.s64 	%rd112, %rd16, %rd113;
	// begin inline asm
	ld.global.nc.u32 %r644, [%rd112];
	// end inline asm
	add.s32 	%r639, %r1, 256;
$L__BB10_7:
	setp.ge.s32 	%p67, %r639, %r120;
	@%p67 bra 	$L__BB10_13;
	not.b32 	%r507, %r639;
	add.s32 	%r6, %r120, %r507;
	and.b32  	%r508, %r6, 768;
	setp.eq.s32 	%p68, %r508, 768;
	@%p68 bra 	$L__BB10_11;
	mul.wide.u32 	%rd114, %r639, 4;
	add.s64 	%rd121, %rd16, %rd114;
	shr.u32 	%r509, %r6, 8;
	add.s32 	%r510, %r509, 1;
	and.b32  	%r511, %r510, 3;
	neg.s32 	%r636, %r511;
$L__BB10_10:
	.pragma "nounroll";
	// begin inline asm
	ld.global.nc.u32 %r512, [%rd121];
	// end inline asm
	add.s32 	%r644, %r512, %r644;
	add.s32 	%r639, %r639, 256;
	add.s64 	%rd121, %rd121, 1024;
	add.s32 	%r636, %r636, 1;
	setp.ne.s32 	%p69, %r636, 0;
	@%p69 bra 	$L__BB10_10;
$L__BB10_11:
	setp.lt.u32 	%p70, %r6, 768;
	@%p70 bra 	$L__BB10_13;
$L__BB10_12:
	mul.wide.s32 	%rd120, %r639, 4;
	add.s64 	%rd116, %rd16, %rd120;
	// begin inline asm
	ld.global.nc.u32 %r513, [%rd116];
	// end inline asm
	add.s32 	%r517, %r513, %r644;
	add.s64 	%rd117, %rd116, 1024;
	// begin inline asm
	ld.global.nc.u32 %r514, [%rd117];
	// end inline asm
	add.s32 	%r518, %r514, %r517;
	add.s64 	%rd118, %rd116, 2048;
	// begin inline asm
	ld.global.nc.u32 %r515, [%rd118];
	// end inline asm
	add.s32 	%r519, %r515, %r518;
	add.s64 	%rd119, %rd116, 3072;
	// begin inline asm
	ld.global.nc.u32 %r516, [%rd119];
	// end inline asm
	add.s32 	%r644, %r516, %r519;
	add.s32 	%r639, %r639, 1024;
	setp.lt.s32 	%p71, %r639, %r120;
	@%p71 bra 	$L__BB10_12;
$L__BB10_13:
	setp.lt.s32 	%p72, %r120, 256;
	@%p72 bra 	$L__BB10_18;
	// begin inline asm
	mov.u32 %r583, %laneid;
	// end inline asm
	mov.b32 	%r586, 1;
	mov.b32 	%r607, 31;
	mov.b32 	%r608, -1;
	// begin inline asm
	shfl.sync.down.b32 %r584, %r644, %r586, %r607, %r608;
	// end inline asm
	setp.gt.s32 	%p88, %r583, 30;
	selp.b32 	%r609, 0, %r584, %p88;
	add.s32 	%r590, %r609, %r644;
	mov.b32 	%r591, 2;
	// begin inline asm
	shfl.sync.down.b32 %r589, %r590, %r591, %r607, %r608;
	// end inline asm
	setp.gt.s32 	%p89, %r583, 29;
	selp.b32 	%r610, 0, %r589, %p89;
	add.s32 	%r595, %r590, %r610;
	mov.b32 	%r596, 4;
	// begin inline asm
	shfl.sync.down.b32 %r594, %r595, %r596, %r607, %r608;
	// end inline asm
	setp.gt.s32 	%p90, %r583, 27;
	selp.b32 	%r611, 0, %r594, %p90;
	add.s32 	%r600, %r595, %r611;
	mov.b32 	%r601, 8;
	// begin inline asm
	shfl.sync.down.b32 %r599, %r600, %r601, %r607, %r608;
	// end inline asm
	setp.gt.s32 	%p91, %r583, 23;
	selp.b32 	%r612, 0, %r599, %p91;
	add.s32 	%r605, %r600, %r612;
	mov.b32 	%r606, 16;
	// begin inline asm
	shfl.sync.down.b32 %r604, %r605, %r606, %r607, %r608;
	// end inline asm
	setp.gt.s32 	%p92, %r583, 15;
	selp.b32 	%r613, 0, %r604, %p92;
	add.s32 	%r686, %r605, %r613;
	setp.ne.s32 	%p93, %r583, 0;
	@%p93 bra 	$L__BB10_16;
	shr.u32 	%r614, %r1, 3;
	and.b32  	%r615, %r614, 124;
	mov.u32 	%r616, _ZZN3cub18CUB_300001_SM_10006detail6reduce28DeviceReduceSingleTileKernelINS2_10policy_hubIijN4cuda3std3__44plusIiEEE10Policy1000EPiSC_iS9_iiNS7_10__identityEEEvT0_T1_T2_T3_T4_T6_E12temp_storage;
	add.s32 	%r617, %r616, %r615;
	st.shared.u32 	[%r617+8], %r686;
$L__BB10_16:
	bar.sync 	0;
	setp.ne.s32 	%p94, %r1, 0;
	@%p94 bra 	$L__BB10_72;
	ld.shared.u32 	%r618, [_ZZN3cub18CUB_300001_SM_10006detail6reduce28DeviceReduceSingleTileKernelINS2_10policy_hubIijN4cuda3std3__44plusIiEEE10Policy1000EPiSC_iS9_iiNS7_10__identityEEEvT0_T1_T2_T3_T4_T6_E12temp_storage+12];
	add.s32 	%r619, %r618, %r686;
	ld.shared.u32 	%r620, [_ZZN3cub18CUB_300001_SM_10006detail6reduce28DeviceReduceSingleTileKernelINS2_10policy_hubIijN4cuda3std3__44plusIiEEE10Policy1000EPiSC_iS9_iiNS7_10__identityEEEvT0_T1_T2_T3_T4_T6_E12temp_storage+16];
	add.s32 	%r621, %r619, %r620;
	ld.shared.u32 	%r622, [_ZZN3cub18CUB_300001_SM_10006detail6reduce28DeviceReduceSingleTileKernelINS2_10policy_hubIijN4cuda3std3__44plusIiEEE10Policy1000EPiSC_iS9_iiNS7_10__identityEEEvT0_T1_T2_T3_T4_T6_E12temp_storage+20];
	add.s32 	%r623, %r621, %r622;
	ld.shared.u32 	%r624, [_ZZN3cub18CUB_300001_SM_10006detail6reduce28DeviceReduceSingleTileKernelINS2_10policy_hubIijN4cuda3std3__44plusIiEEE10Policy1000EPiSC_iS9_iiNS7_10__identityEEEvT0_T1_T2_T3_T4_T6_E12temp_storage+24];
	add.s32 	%r625, %r623, %r624;
	ld.shared.u32 	%r626, [_ZZN3cub18CUB_300001_SM_10006detail6reduce28DeviceReduceSingleTileKernelINS2_10policy_hubIijN4cuda3std3__44plusIiEEE10Policy1000EPiSC_iS9_iiNS7_10__identityEEEvT0_T1_T2_T3_T4_T6_E12temp_storage+28];
	add.s32 	%r627, %r625, %r626;
	ld.shared.u32 	%r628, [_ZZN3cub18CUB_300001_SM_10006detail6reduce28DeviceReduceSingleTileKernelINS2_10policy_hubIijN4cuda3std3__44plusIiEEE10Policy1000EPiSC_iS9_iiNS7_10__identityEEEvT0_T1_T2_T3_T4_T6_E12temp_storage+32];
	add.s32 	%r629, %r627, %r628;
	ld.shared.u32 	%r630, [_ZZN3cub18CUB_300001_SM_10006detail6reduce28DeviceReduceSingleTileKernelINS2_10policy_hubIijN4cuda3std3__44plusIiEEE10Policy1000EPiSC_iS9_iiNS7_10__identityEEEvT0_T1_T2_T3_T4_T6_E12temp_storage+36];
	add.s32 	%r686, %r629, %r630;
	bra.uni 	$L__BB10_72;
$L__BB10_18:
	// begin inline asm
	mov.u32 %r520, %laneid;
	// end inline asm
	and.b32  	%r546, %r1, 992;
	add.s32 	%r547, %r546, 32;
	setp.gt.s32 	%p73, %r547, %r120;
	not.b32 	%r548, %r546;
	add.s32 	%r549, %r120, %r548;
	selp.b32 	%r544, %r549, 31, %p73;
	mov.b32 	%r523, 1;
	mov.b32 	%r545, -1;
	// begin inline asm
	shfl.sync.down.b32 %r521, %r644, %r523, %r544, %r545;
	// end inline asm
	setp.lt.s32 	%p74, %r520, %r544;
	selp.b32 	%r550, %r521, 0, %p74;
	add.s32 	%r527, %r550, %r644;
	mov.b32 	%r528, 2;
	// begin inline asm
	shfl.sync.down.b32 %r526, %r527, %r528, %r544, %r545;
	// end inline asm
	add.s32 	%r551, %r520, 2;
	setp.gt.s32 	%p75, %r551, %r544;
	selp.b32 	%r552, 0, %r526, %p75;
	add.s32 	%r532, %r527, %r552;
	mov.b32 	%r533, 4;
	// begin inline asm
	shfl.sync.down.b32 %r531, %r532, %r533, %r544, %r545;
	// end inline asm
	add.s32 	%r553, %r520, 4;
	setp.gt.s32 	%p76, %r553, %r544;
	selp.b32 	%r554, 0, %r531, %p76;
	add.s32 	%r537, %r532, %r554;
	mov.b32 	%r538, 8;
	// begin inline asm
	shfl.sync.down.b32 %r536, %r537, %r538, %r544, %r545;
	// end inline asm
	add.s32 	%r555, %r520, 8;
	setp.gt.s32 	%p77, %r555, %r544;
	selp.b32 	%r556, 0, %r536, %p77;
	add.s32 	%r542, %r537, %r556;
	mov.b32 	%r543, 16;
	// begin inline asm
	shfl.sync.down.b32 %r541, %r542, %r543, %r544, %r545;
	// end inline asm
	add.s32 	%r557, %r520, 16;
	setp.gt.s32 	%p78, %r557, %r544;
	selp.b32 	%r558, 0, %r541, %p78;
	add.s32 	%r686, %r542, %r558;
	setp.ne.s32 	%p79, %r520, 0;
	@%p79 bra 	$L__BB10_20;
	shr.u32 	%r559, %r1, 3;
	and.b32  	%r560, %r559, 124;
	mov.u32 	%r561, _ZZN3cub18CUB_300001_SM_10006detail6reduce28DeviceReduceSingleTileKernelINS2_10policy_hubIijN4cuda3std3__44plusIiEEE10Policy1000EPiSC_iS9_iiNS7_10__identityEEEvT0_T1_T2_T3_T4_T6_E12temp_storage;
	add.s32 	%r562, %r561, %r560;
	st.shared.u32 	[%r562+8], %r686;
$L__BB10_20:
	bar.sync 	0;
	setp.ne.s32 	%p80, %r1, 0;
	@%p80 bra 	$L__BB10_72;
	setp.gt.s32 	%p81, %r120, 32;
	ld.shared.u32 	%r563, [_ZZN3cub18CUB_300001_SM_10006detail6reduce28DeviceReduceSingleTileKernelINS2_10policy_hubIijN4cuda3std3__44plusIiEEE10Policy1000EPiSC_iS9_iiNS7_10__identityEEEvT0_T1_T2_T3_T4_T6_E12temp_storage+12];
	selp.b32 	%r564, %r563, 0, %p81;
	add.s32 	%r565, %r564, %r686;
	setp.gt.s32 	%p82, %r120, 64;
	ld.shared.u32 	%r566, [_ZZN3cub18CUB_300001_SM_10006detail6reduce28DeviceReduceSingleTileKernelINS2_10policy_hubIijN4cuda3std3__44plusIiEEE10Policy1000EPiSC_iS9_iiNS7_10__identityEEEvT0_T1_T2_T3_T4_T6_E12temp_storage+16];
	selp.b32 	%r567, %r566, 0, %p82;
	add.s32 	%r568, %r565, %r567;
	setp.gt.s32 	%p83, %r120, 96;
	ld.shared.u32 	%r569, [_ZZN3cub18CUB_300001_SM_10006detail6reduce28DeviceReduceSingleTileKernelINS2_10policy_hubIijN4cuda3std3__44plusIiEEE10Policy1000EPiSC_iS9_iiNS7_10__identityEEEvT0_T1_T2_T3_T4_T6_E12temp_storage+20];
	selp.b32 	%r570, %r569, 0, %p83;
	add.s32 	%r571, %r568, %r570;
	setp.gt.s32 	%p84, %r120, 128;
	ld.shared.u32 	%r572, [_ZZN3cub18CUB_300001_SM_10006detail6reduce28DeviceReduceSingleTileKernelINS2_10policy_hubIijN4cuda3std3__44plusIiEEE10Policy1000EPiSC_iS9_iiNS7_10__identityEEEvT0_T1_T2_T3_T4_T6_E12temp_storage+24];
	selp.b32 	%r573, %r572, 0, %p84;
	add.s32 	%r574, %r571, %r573;
	setp.gt.s32 	%p85, %r120, 160;
	ld.shared.u32 	%r575, [_ZZN3cub18CUB_300001_SM_10006detail6reduce28DeviceReduceSingleTileKernelINS2_10policy_hubIijN4cuda3std3__44plusIiEEE10Policy1000EPiSC_iS9_iiNS7_10__identityEEEvT0_T1_T2_T3_T4_T6_E12temp_storage+28];
	selp.b32 	%r576, %r575, 0, %p85;
	add.s32 	%r577, %r574, %r576;
	setp.gt.s32 	%p86, %r120, 192;
	ld.shared.u32 	%r578, [_ZZN3cub18CUB_300001_SM_10006detail6reduce28DeviceReduceSingleTileKernelINS2_10policy_hubIijN4cuda3std3__44plusIiEEE10Policy1000EPiSC_iS9_iiNS7_10__identityEEEvT0_T1_T2_T3_T4_T6_E12temp_storage+32];
	selp.b32 	%r579, %r578, 0, %p86;
	add.s32 	%r580, %r577, %r579;
	setp.gt.s32 	%p87, %r120, 224;
	ld.shared.u32 	%r581, [_ZZN3cub18CUB_300001_SM_10006detail6reduce28DeviceReduceSingleTileKernelINS2_10policy_hubIijN4cuda3std3__44plusIiEEE10Policy1000EPiSC_iS9_iiNS7_10__identityEEEvT0_T1_T2_T3_T4_T6_E12temp_storage+36];
	selp.b32 	%r582, %r581, 0, %p87;
	add.s32 	%r686, %r580, %r582;
	bra.uni 	$L__BB10_72;
$L__BB10_22:
	mov.u32 	%r26, %tid.x;
	shl.b32 	%r377, %r26, 2;
	mul.wide.u32 	%rd86, %r377, 4;
	add.s64 	%rd76, %rd16, %rd86;
	// begin inline asm
	ld.global.nc.v2.u64 {%rd74, %rd75}, [%rd76];
	// end inline asm
	mov.b64 	{%r378, %r379}, %rd75;
	mov.b64 	{%r380, %r381}, %rd74;
	add.s64 	%rd79, %rd76, 4096;
	// begin inline asm
	ld.global.nc.v2.u64 {%rd77, %rd78}, [%rd79];
	// end inline asm
	mov.b64 	{%r382, %r383}, %rd78;
	mov.b64 	{%r384, %r385}, %rd77;
	add.s64 	%rd82, %rd76, 8192;
	// begin inline asm
	ld.global.nc.v2.u64 {%rd80, %rd81}, [%rd82];
	// end inline asm
	mov.b64 	{%r386, %r387}, %rd81;
	mov.b64 	{%r388, %r389}, %rd80;
	add.s64 	%rd85, %rd76, 12288;
	// begin inline asm
	ld.global.nc.v2.u64 {%rd83, %rd84}, [%rd85];
	// end inline asm
	mov.b64 	{%r390, %r391}, %rd84;
	mov.b64 	{%r392, %r393}, %rd83;
	add.s32 	%r394, %r381, %r380;
	add.s32 	%r395, %r378, %r394;
	add.s32 	%r396, %r379, %r395;
	add.s32 	%r397, %r384, %r396;
	add.s32 	%r398, %r385, %r397;
	add.s32 	%r399, %r382, %r398;
	add.s32 	%r400, %r383, %r399;
	add.s32 	%r401, %r388, %r400;
	add.s32 	%r402, %r389, %r401;
	add.s32 	%r403, %r386, %r402;
	add.s32 	%r404, %r387, %r403;
	add.s32 	%r405, %r392, %r404;
	add.s32 	%r406, %r393, %r405;
	add.s32 	%r407, %r390, %r406;
	add.s32 	%r659, %r391, %r407;
	setp.lt.u32 	%p50, %r120, 8192;
	mov.b32 	%r648, 4096;
	@%p50 bra 	$L__BB10_26;
	add.s32 	%r28, %r120, -4096;
	mov.b32 	%r648, 4096;
$L__BB10_24:
	mul.wide.s32 	%rd99, %r648, 4;
	add.s64 	%rd89, %rd76, %rd99;
	// begin inline asm
	ld.global.nc.v2.u64 {%rd87, %rd88}, [%rd89];
	// end inline asm
	mov.b64 	{%r409, %r410}, %rd88;
	mov.b64 	{%r411, %r412}, %rd87;
	add.s64 	%rd92, %rd89, 4096;
	// begin inline asm
	ld.global.nc.v2.u64 {%rd90, %rd91}, [%rd92];
	// end inline asm
	mov.b64 	{%r413, %r414}, %rd91;
	mov.b64 	{%r415, %r416}, %rd90;
	add.s64 	%rd95, %rd89, 8192;
	// begin inline asm
	ld.global.nc.v2.u64 {%rd93, %rd94}, [%rd95];
	// end inline asm
	mov.b64 	{%r417, %r418}, %rd94;
	mov.b64 	{%r419, %r420}, %rd93;
	add.s64 	%rd98, %rd89, 12288;
	// begin inline asm
	ld.global.nc.v2.u64 {%rd96, %rd97}, [%rd98];
	// end inline asm
	mov.b64 	{%r421, %r422}, %rd97;
	mov.b64 	{%r423, %r424}, %rd96;
	add.s32 	%r425, %r411, %r659;
	add.s32 	%r426, %r412, %r425;
	add.s32 	%r427, %r409, %r426;
	add.s32 	%r428, %r410, %r427;
	add.s32 	%r429, %r415, %r428;
	add.s32 	%r430, %r416, %r429;
	add.s32 	%r431, %r413, %r430;
	add.s32 	%r432, %r414, %r431;
	add.s32 	%r433, %r419, %r432;
	add.s32 	%r434, %r420, %r433;
	add.s32 	%r435, %r417, %r434;
	add.s32 	%r436, %r418, %r435;
	add.s32 	%r437, %r423, %r436;
	add.s32 	%r438, %r424, %r437;
	add.s32 	%r439, %r421, %r438;
	add.s32 	%r659, %r422, %r439;
	sub.s32 	%r440, %r120, %r648;
	setp.lt.s32 	%p51, %r440, 4096;
	@%p51 bra 	$L__BB10_34;
	add.s32 	%r648, %r648, 4096;
	setp.le.s32 	%p52, %r648, %r28;
	@%p52 bra 	$L__BB10_24;
$L__BB10_26:
	setp.le.s32 	%p53, %r120, %r648;
	@%p53 bra 	$L__BB10_34;
	sub.s32 	%r35, %r120, %r648;
	setp.ge.s32 	%p54, %r26, %r35;
	@%p54 bra 	$L__BB10_34;
	not.b32 	%r442, %r26;
	add.s32 	%r443, %r120, %r442;
	sub.s32 	%r36, %r443, %r648;
	and.b32  	%r444, %r36, 768;
	setp.eq.s32 	%p55, %r444, 768;
	mov.u32 	%r653, %r26;
	@%p55 bra 	$L__BB10_31;
	add.s32 	%r650, %r26, %r648;
	shr.u32 	%r445, %r36, 8;
	add.s32 	%r446, %r445, 1;
	and.b32  	%r447, %r446, 3;
	neg.s32 	%r649, %r447;
	mov.u32 	%r653, %r26;
$L__BB10_30:
	.pragma "nounroll";
	mul.wide.u32 	%rd101, %r650, 4;
	add.s64 	%rd100, %rd16, %rd101;
	// begin inline asm
	ld.global.nc.u32 %r448, [%rd100];
	// end inline asm
	add.s32 	%r659, %r448, %r659;
	add.s32 	%r653, %r653, 256;
	add.s32 	%r650, %r650, 256;
	add.s32 	%r649, %r649, 1;
	setp.ne.s32 	%p56, %r649, 0;
	@%p56 bra 	$L__BB10_30;
$L__BB10_31:
	setp.lt.u32 	%p57, %r36, 768;
	@%p57 bra 	$L__BB10_34;
	cvt.u64.u32 	%rd102, %r653;
	cvt.u64.u32 	%rd103, %r648;
	add.s64 	%rd104, %rd102, %rd103;
	shl.b64 	%rd105, %rd104, 2;
	add.s64 	%rd106, %rd105, %rd16;
	add.s64 	%rd122, %rd106, 2048;
	add.s32 	%r656, %r653, %r648;
$L__BB10_33:
	mul.wide.u32 	%rd111, %r656, 4;
	add.s64 	%rd107, %rd16, %rd111;
	// begin inline asm
	ld.global.nc.u32 %r449, [%rd107];
	// end inline asm
	add.s32 	%r453, %r449, %r659;
	add.s64 	%rd108, %rd122, -1024;
	// begin inline asm
	ld.global.nc.u32 %r450, [%rd108];
	// end inline asm
	add.s32 	%r454, %r450, %r453;
	// begin inline asm
	ld.global.nc.u32 %r451, [%rd122];
	// end inline asm
	add.s32 	%r455, %r451, %r454;
	add.s64 	%rd110, %rd122, 1024;
	// begin inline asm
	ld.global.nc.u32 %r452, [%rd110];
	// end inline asm
	add.s32 	%r659, %r452, %r455;
	add.s32 	%r653, %r653, 1024;
	add.s64 	%rd122, %rd122, 4096;
	add.s32 	%r656, %r656, 1024;
	setp.lt.s32 	%p58, %r653, %r35;
	@%p58 bra 	$L__BB10_33;
$L__BB10_34:
	// begin inline asm
	mov.u32 %r456, %laneid;
	// end inline asm
	mov.b32 	%r459, 1;
	mov.b32 	%r480, 31;
	mov.b32 	%r481, -1;
	// begin inline asm
	shfl.sync.down.b32 %r457, %r659, %r459, %r480, %r481;
	// end inline asm
	setp.gt.s32 	%p59, %r456, 30;
	selp.b32 	%r482, 0, %r457, %p59;
	add.s32 	%r463, %r482, %r659;
	mov.b32 	%r464, 2;
	// begin inline asm
	shfl.sync.down.b32 %r462, %r463, %r464, %r480, %r481;
	// end inline asm
	setp.gt.s32 	%p60, %r456, 29;
	selp.b32 	%r483, 0, %r462, %p60;
	add.s32 	%r468, %r463, %r483;
	mov.b32 	%r469, 4;
	// begin inline asm
	shfl.sync.down.b32 %r467, %r468, %r469, %r480, %r481;
	// end inline asm
	setp.gt.s32 	%p61, %r456, 27;
	selp.b32 	%r484, 0, %r467, %p61;
	add.s32 	%r473, %r468, %r484;
	mov.b32 	%r474, 8;
	// begin inline asm
	shfl.sync.down.b32 %r472, %r473, %r474, %r480, %r481;
	// end inline asm
	setp.gt.s32 	%p62, %r456, 23;
	selp.b32 	%r485, 0, %r472, %p62;
	add.s32 	%r478, %r473, %r485;
	mov.b32 	%r479, 16;
	// begin inline asm
	shfl.sync.down.b32 %r477, %r478, %r479, %r480, %r481;
	// end inline asm
	setp.gt.s32 	%p63, %r456, 15;
	selp.b32 	%r486, 0, %r477, %p63;
	add.s32 	%r686, %r478, %r486;
	setp.ne.s32 	%p64, %r456, 0;
	@%p64 bra 	$L__BB10_36;
	shr.u32 	%r487, %r26, 3;
	and.b32  	%r488, %r487, 124;
	mov.u32 	%r489, _ZZN3cub18CUB_300001_SM_10006detail6reduce28DeviceReduceSingleTileKernelINS2_10policy_hubIijN4cuda3std3__44plusIiEEE10Policy1000EPiSC_iS9_iiNS7_10__identityEEEvT0_T1_T2_T3_T4_T6_E12temp_storage;
	add.s32 	%r490, %r489, %r488;
	st.shared.u32 	[%r490+8], %r686;
$L__BB10_36:
	bar.sync 	0;
	setp.ne.s32 	%p65, %r26, 0;
	@%p65 bra 	$L__BB10_72;
	ld.shared.u32 	%r491, [_ZZN3cub18CUB_300001_SM_10006detail6reduce28DeviceReduceSingleTileKernelINS2_10policy_hubIijN4cuda3std3__44plusIiEEE10Policy1000EPiSC_iS9_iiNS7_10__identityEEEvT0_T1_T2_T3_T4_T6_E12temp_storage+12];
	add.s32 	%r492, %r491, %r686;
	ld.shared.u32 	%r493, [_ZZN3cub18CUB_300001_SM_10006detail6reduce28DeviceReduceSingleTileKernelINS2_10policy_hubIijN4cuda3std3__44plusIiEEE10Policy1000EPiSC_iS9_iiNS7_10__identityEEEvT0_T1_T2_T3_T4_T6_E12temp_storage+16];
	add.s32 	%r494, %r492, %r493;
	ld.shared.u32 	%r495, [_ZZN3cub18CUB_300001_SM_10006detail6reduce28DeviceReduceSingleTileKernelINS2_10policy_hubIijN4cuda3std3__44plusIiEEE10Policy1000EPiSC_iS9_iiNS7_10__identityEEEvT0_T1_T2_T3_T4_T6_E12temp_storage+20];
	add.s32 	%r496, %r494, %r495;
	ld.shared.u32 	%r497, [_ZZN3cub18CUB_300001_SM_10006detail6reduce28DeviceReduceSingleTileKernelINS2_10policy_hubIijN4cuda3std3__44plusIiEEE10Policy1000EPiSC_iS9_iiNS7_10__identityEEEvT0_T1_T2_T3_T4_T6_E12temp_storage+24];
	add.s32 	%r498, %r496, %r497;
	ld.shared.u32 	%r499, [_ZZN3cub18CUB_300001_SM_10006detail6reduce28DeviceReduceSingleTileKernelINS2_10policy_hubIijN4cuda3std3__44plusIiEEE10Policy1000EPiSC_iS9_iiNS7_10__identityEEEvT0_T1_T2_T3_T4_T6_E12temp_storage+28];
	add.s32 	%r500, %r498, %r499;
	ld.shared.u32 	%r501, [_ZZN3cub18CUB_300001_SM_10006detail6reduce28DeviceReduceSingleTileKernelINS2_10policy_hubIijN4cuda3std3__44plusIiEEE10Policy1000EPiSC_iS9_iiNS7_10__identityEEEvT0_T1_T2_T3_T4_T6_E12temp_storage+32];
	add.s32 	%r502, %r500, %r501;
	ld.shared.u32 	%r503, [_ZZN3cub18CUB_300001_SM_10006detail6reduce28DeviceReduceSingleTileKernelINS2_10policy_hubIijN4cuda3std3__44plusIiEEE10Policy1000EPiSC_iS9_iiNS7_10__identityEEEvT0_T1_T2_T3_T4_T6_E12temp_storage+36];
	add.s32 	%r686, %r502, %r503;
	bra.uni 	$L__BB10_72;
$L__BB10_38:
	setp.gt.s32 	%p3, %r120, 4095;
	@%p3 bra 	$L__BB10_56;
	mov.u32 	%r60, %tid.x;
	setp.ge.s32 	%p20, %r60, %r120;
	mov.b32 	%r670, 0;
	mov.u32 	%r665, %r60;
	@%p20 bra 	$L__BB10_41;
	mul.wide.u32 	%rd66, %r60, 4;
	add.s64 	%rd65, %rd16, %rd66;
	// begin inline asm
	ld.global.nc.u32 %r670, [%rd65];
	// end inline asm
	add.s32 	%r665, %r60, 256;
$L__BB10_41:
	setp.ge.s32 	%p21, %r665, %r120;
	@%p21 bra 	$L__BB10_47;
	not.b32 	%r252, %r665;
	add.s32 	%r65, %r120, %r252;
	and.b32  	%r253, %r65, 768;
	setp.eq.s32 	%p22, %r253, 768;
	@%p22 bra 	$L__BB10_45;
	mul.wide.u32 	%rd67, %r665, 4;
	add.s64 	%rd123, %rd16, %rd67;
	shr.u32 	%r254, %r65, 8;
	add.s32 	%r255, %r254, 1;
	and.b32  	%r256, %r255, 3;
	neg.s32 	%r662, %r256;
$L__BB10_44:
	.pragma "nounroll";
	// begin inline asm
	ld.global.nc.u32 %r257, [%rd123];
	// end inline asm
	add.s32 	%r670, %r257, %r670;
	add.s32 	%r665, %r665, 256;
	add.s64 	%rd123, %rd123, 1024;
	add.s32 	%r662, %r662, 1;
	setp.ne.s32 	%p23, %r662, 0;
	@%p23 bra 	$L__BB10_44;
$L__BB10_45:
	setp.lt.u32 	%p24, %r65, 768;
	@%p24 bra 	$L__BB10_47;
$L__BB10_46:
	mul.wide.s32 	%rd73, %r665, 4;
	add.s64 	%rd69, %rd16, %rd73;
	// begin inline asm
	ld.global.nc.u32 %r258, [%rd69];
	// end inline asm
	add.s32 	%r262, %r258, %r670;
	add.s64 	%rd70, %rd69, 1024;
	// begin inline asm
	ld.global.nc.u32 %r259, [%rd70];
	// end inline asm
	add.s32 	%r263, %r259, %r262;
	add.s64 	%rd71, %rd69, 2048;
	// begin inline asm
	ld.global.nc.u32 %r260, [%rd71];
	// end inline asm
	add.s32 	%r264, %r260, %r263;
	add.s64 	%rd72, %rd69, 3072;
	// begin inline asm
	ld.global.nc.u32 %r261, [%rd72];
	// end inline asm
	add.s32 	%r670, %r261, %r264;
	add.s32 	%r665, %r665, 1024;
	setp.lt.s32 	%p25, %r665, %r120;
	@%p25 bra 	$L__BB10_46;
$L__BB10_47:
	setp.lt.s32 	%p26, %r120, 256;
	@%p26 bra 	$L__BB10_52;
	// begin inline asm
	mov.u32 %r328, %laneid;
	// end inline asm
	mov.b32 	%r331, 1;
	mov.b32 	%r352, 31;
	mov.b32 	%r353, -1;
	// begin inline asm
	shfl.sync.down.b32 %r329, %r670, %r331, %r352, %r353;
	// end inline asm
	setp.gt.s32 	%p42, %r328, 30;
	selp.b32 	%r354, 0, %r329, %p42;
	add.s32 	%r335, %r354, %r670;
	mov.b32 	%r336, 2;
	// begin inline asm
	shfl.sync.down.b32 %r334, %r335, %r336, %r352, %r353;
	// end inline asm
	setp.gt.s32 	%p43, %r328, 29;
	selp.b32 	%r355, 0, %r334, %p43;
	add.s32 	%r340, %r335, %r355;
	mov.b32 	%r341, 4;
	// begin inline asm
	shfl.sync.down.b32 %r339, %r340, %r341, %r352, %r353;
	// end inline asm
	setp.gt.s32 	%p44, %r328, 27;
	selp.b32 	%r356, 0, %r339, %p44;
	add.s32 	%r345, %r340, %r356;
	mov.b32 	%r346, 8;
	// begin inline asm
	shfl.sync.down.b32 %r344, %r345, %r346, %r352, %r353;
	// end inline asm
	setp.gt.s32 	%p45, %r328, 23;
	selp.b32 	%r357, 0, %r344, %p45;
	add.s32 	%r350, %r345, %r357;
	mov.b32 	%r351, 16;
	// begin inline asm
	shfl.sync.down.b32 %r349, %r350, %r351, %r352, %r353;
	// end inline asm
	setp.gt.s32 	%p46, %r328, 15;
	selp.b32 	%r358, 0, %r349, %p46;
	add.s32 	%r686, %r350, %r358;
	setp.ne.s32 	%p47, %r328, 0;
	@%p47 bra 	$L__BB10_50;
	shr.u32 	%r359, %r60, 3;
	and.b32  	%r360, %r359, 124;
	mov.u32 	%r361, _ZZN3cub18CUB_300001_SM_10006detail6reduce28DeviceReduceSingleTileKernelINS2_10policy_hubIijN4cuda3std3__44plusIiEEE10Policy1000EPiSC_iS9_iiNS7_10__identityEEEvT0_T1_T2_T3_T4_T6_E12temp_storage;
	add.s32 	%r362, %r361, %r360;
	st.shared.u32 	[%r362+8], %r686;
$L__BB10_50:
	bar.sync 	0;
	setp.ne.s32 	%p48, %r60, 0;
	@%p48 bra 	$L__BB10_72;
	ld.shared.u32 	%r363, [_ZZN3cub18CUB_300001_SM_10006detail6reduce28DeviceReduceSingleTileKernelINS2_10policy_hubIijN4cuda3std3__44plusIiEEE10Policy1000EPiSC_iS9_iiNS7_10__identityEEEvT0_T1_T2_T3_T4_T6_E12temp_storage+12];
	add.s32 	%r364, %r363, %r686;
	ld.shared.u32 	%r365, [_ZZN3cub18CUB_300001_SM_10006detail6reduce28DeviceReduceSingleTileKernelINS2_10policy_hubIijN4cuda3std3__44plusIiEEE10Policy1000EPiSC_iS9_iiNS7_10__identityEEEvT0_T1_T2_T3_T4_T6_E12temp_storage+16];
	add.s32 	%r366, %r364, %r365;
	ld.shared.u32 	%r367, [_ZZN3cub18CUB_300001_SM_10006detail6reduce28DeviceReduceSingleTileKernelINS2_10policy_hubIijN4cuda3std3__44plusIiEEE10Policy1000EPiSC_iS9_iiNS7_10__identityEEEvT0_T1_T2_T3_T4_T6_E12temp_storage+20];
	add.s32 	%r368, %r366, %r367;
	ld.shared.u32 	%r369, [_ZZN3cub18CUB_300001_SM_10006detail6reduce28DeviceReduceSingleTileKernelINS2_10policy_hubIijN4cuda3std3__44plusIiEEE10Policy1000EPiSC_iS9_iiNS7_10__identityEEEvT0_T1_T2_T3_T4_T6_E12temp_storage+24];
	add.s32 	%r370, %r368, %r369;
	ld.shared.u32 	%r371, [_ZZN3cub18CUB_300001_SM_10006detail6reduce28DeviceReduceSingleTileKernelINS2_10policy_hubIijN4cuda3std3__44plusIiEEE10Policy1000EPiSC_iS9_iiNS7_10__identityEEEvT0_T1_T2_T3_T4_T6_E12temp_storage+28];
	add.s32 	%r372, %r370, %r371;
	ld.shared.u32 	%r373, [_ZZN3cub18CUB_300001_SM_10006detail6reduce28DeviceReduceSingleTileKernelINS2_10policy_hubIijN4cuda3std3__44plusIiEEE10Policy1000EPiSC_iS9_iiNS7_10__identityEEEvT0_T1_T2_T3_T4_T6_E12temp_storage+32];
	add.s32 	%r374, %r372, %r373;
	ld.shared.u32 	%r375, [_ZZN3cub18CUB_300001_SM_10006detail6reduce28DeviceReduceSingleTileKernelINS2_10policy_hubIijN4cuda3std3__44plusIiEEE10Policy1000EPiSC_iS9_iiNS7_10__identityEEEvT0_T1_T2_T3_T4_T6_E12temp_storage+36];
	add.s32 	%r686, %r374, %r375;
	bra.uni 	$L__BB10_72;
$L__BB10_52:
	// begin inline asm
	mov.u32 %r265, %laneid;
	// end inline asm
	and.b32  	%r291, %r60, 992;
	add.s32 	%r292, %r291, 32;
	setp.gt.s32 	%p27, %r292, %r120;
	not.b32 	%r293, %r291;
	add.s32 	%r294, %r120, %r293;
	selp.b32 	%r289, %r294, 31, %p27;
	mov.b32 	%r268, 1;
	mov.b32 	%r290, -1;
	// begin inline asm
	shfl.sync.down.b32 %r266, %r670, %r268, %r289, %r290;
	// end inline asm
	setp.lt.s32 	%p28, %r265, %r289;
	selp.b32 	%r295, %r266, 0, %p28;
	add.s32 	%r272, %r295, %r670;
	mov.b32 	%r273, 2;
	// begin inline asm
	shfl.sync.down.b32 %r271, %r272, %r273, %r289, %r290;
	// end inline asm
	add.s32 	%r296, %r265, 2;
	setp.gt.s32 	%p29, %r296, %r289;
	selp.b32 	%r297, 0, %r271, %p29;
	add.s32 	%r277, %r272, %r297;
	mov.b32 	%r278, 4;
	// begin inline asm
	shfl.sync.down.b32 %r276, %r277, %r278, %r289, %r290;
	// end inline asm
	add.s32 	%r298, %r265, 4;
	setp.gt.s32 	%p30, %r298, %r289;
	selp.b32 	%r299, 0, %r276, %p30;
	add.s32 	%r282, %r277, %r299;
	mov.b32 	%r283, 8;
	// begin inline asm
	shfl.sync.down.b32 %r281, %r282, %r283, %r289, %r290;
	// end inline asm
	add.s32 	%r300, %r265, 8;
	setp.gt.s32 	%p31, %r300, %r289;
	selp.b32 	%r301, 0, %r281, %p31;
	add.s32 	%r287, %r282, %r301;
	mov.b32 	%r288, 16;
	// begin inline asm
	shfl.sync.down.b32 %r286, %r287, %r288, %r289, %r290;
	// end inline asm
	add.s32 	%r302, %r265, 16;
	setp.gt.s32 	%p32, %r302, %r289;
	selp.b32 	%r303, 0, %r286, %p32;
	add.s32 	%r686, %r287, %r303;
	setp.ne.s32 	%p33, %r265, 0;
	@%p33 bra 	$L__BB10_54;
	shr.u32 	%r304, %r60, 3;
	and.b32  	%r305, %r304, 124;
	mov.u32 	%r306, _ZZN3cub18CUB_300001_SM_10006detail6reduce28DeviceReduceSingleTileKernelINS2_10policy_hubIijN4cuda3std3__44plusIiEEE10Policy1000EPiSC_iS9_iiNS7_10__identityEEEvT0_T1_T2_T3_T4_T6_E12temp_storage;
	add.s32 	%r307, %r306, %r305;
	st.shared.u32 	[%r307+8], %r686;
$L__BB10_54:
	bar.sync 	0;
	setp.ne.s32 	%p34, %r60, 0;
	@%p34 bra 	$L__BB10_72;
	setp.gt.s32 	%p35, %r120, 32;
	ld.shared.u32 	%r308, [_ZZN3cub18CUB_300001_SM_10006detail6reduce28DeviceReduceSingleTileKernelINS2_10policy_hubIijN4cuda3std3__44plusIiEEE10Policy1000EPiSC_iS9_iiNS7_10__identityEEEvT0_T1_T2_T3_T4_T6_E12temp_storage+12];
	selp.b32 	%r309, %r308, 0, %p35;
	add.s32 	%r310, %r309, %r686;
	setp.gt.s32 	%p36, %r120, 64;
	ld.shared.u32 	%r311, [_ZZN3cub18CUB_300001_SM_10006detail6reduce28DeviceReduceSingleTileKernelINS2_10policy_hubIijN4cuda3std3__44plusIiEEE10Policy1000EPiSC_iS9_iiNS7_10__identityEEEvT0_T1_T2_T3_T4_T6_E12temp_storage+16];
	selp.b32 	%r312, %r311, 0, %p36;
	add.s32 	%r313, %r310, %r312;
	setp.gt.s32 	%p37, %r120, 96;
	ld.shared.u32 	%r314, [_ZZN3cub18CUB_300001_SM_10006detail6reduce28DeviceReduceSingleTileKernelINS2_10policy_hubIijN4cuda3std3__44plusIiEEE10Policy1000EPiSC_iS9_iiNS7_10__identityEEEvT0_T1_T2_T3_T4_T6_E12temp_storage+20];
	selp.b32 	%r315, %r314, 0, %p37;
	add.s32 	%r316, %r313, %r315;
	setp.gt.s32 	%p38, %r120, 128;
	ld.shared.u32 	%r317, [_ZZN3cub18CUB_300001_SM_10006detail6reduce28DeviceReduceSingleTileKernelINS2_10policy_hubIijN4cuda3std3__44plusIiEEE10Policy1000EPiSC_iS9_iiNS7_10__identityEEEvT0_T1_T2_T3_T4_T6_E12temp_storage+24];
	selp.b32 	%r318, %r317, 0, %p38;
	add.s32 	%r319, %r316, %r318;
	setp.gt.s32 	%p39, %r120, 160;
	ld.shared.u32 	%r320, [_ZZN3cub18CUB_300001_SM_10006detail6reduce28DeviceReduceSingleTileKernelINS2_10policy_hubIijN4cuda3std3__44plusIiEEE10Policy1000EPiSC_iS9_iiNS7_10__identityEEEvT0_T1_T2_T3_T4_T6_E12temp_storage+28];
	selp.b32 	%r321, %r320, 0, %p39;
	add.s32 	%r322, %r319, %r321;
	setp.gt.s32 	%p40, %r120, 192;
	ld.shared.u32 	%r323, [_ZZN3cub18CUB_300001_SM_10006detail6reduce28DeviceReduceSingleTileKernelINS2_10policy_hubIijN4cuda3std3__44plusIiEEE10Policy1000EPiSC_iS9_iiNS7_10__identityEEEvT0_T1_T2_T3_T4_T6_E12temp_storage+32];
	selp.b32 	%r324, %r323, 0, %p40;
	add.s32 	%r325, %r322, %r324;
	setp.gt.s32 	%p41, %r120, 224;
	ld.shared.u32 	%r326, [_ZZN3cub18CUB_300001_SM_10006detail6reduce28DeviceReduceSingleTileKernelINS2_10policy_hubIijN4cuda3std3__44plusIiEEE10Policy1000EPiSC_iS9_iiNS7_10__identityEEEvT0_T1_T2_T3_T4_T6_E12temp_storage+36];
	selp.b32 	%r327, %r326, 0, %p41;
	add.s32 	%r686, %r325, %r327;
	bra.uni 	$L__BB10_72;
$L__BB10_56:
	mov.u32 	%r85, %tid.x;
	mul.wide.u32 	%rd35, %r85, 4;
	add.s64 	%rd19, %rd16, %rd35;
	// begin inline asm
	ld.global.nc.u32 %r122, [%rd19];
	// end inline asm
	add.s64 	%rd20, %rd19, 1024;
	// begin inline asm
	ld.global.nc.u32 %r123, [%rd20];
	// end inline asm
	add.s64 	%rd21, %rd19, 2048;
	// begin inline asm
	ld.global.nc.u32 %r124, [%rd21];
	// end inline asm
	add.s64 	%rd22, %rd19, 3072;
	// begin inline asm
	ld.global.nc.u32 %r125, [%rd22];
	// end inline asm
	add.s64 	%rd23, %rd19, 4096;
	// begin inline asm
	ld.global.nc.u32 %r126, [%rd23];
	// end inline asm
	add.s64 	%rd24, %rd19, 5120;
	// begin inline asm
	ld.global.nc.u32 %r127, [%rd24];
	// end inline asm
	add.s64 	%rd25, %rd19, 6144;
	// begin inline asm
	ld.global.nc.u32 %r128, [%rd25];
	// end inline asm
	add.s64 	%rd26, %rd19, 7168;
	// begin inline asm
	ld.global.nc.u32 %r129, [%rd26];
	// end inline asm
	add.s64 	%rd27, %rd19, 8192;
	// begin inline asm
	ld.global.nc.u32 %r130, [%rd27];
	// end inline asm
	add.s64 	%rd28, %rd19, 9216;
	// begin inline asm
	ld.global.nc.u32 %r131, [%rd28];
	// end inline asm
	add.s64 	%rd29, %rd19, 10240;
	// begin inline asm
	ld.global.nc.u32 %r132, [%rd29];
	// end inline asm
	add.s64 	%rd30, %rd19, 11264;
	// begin inline asm
	ld.global.nc.u32 %r133, [%rd30];
	// end inline asm
	add.s64 	%rd31, %rd19, 12288;
	// begin inline asm
	ld.global.nc.u32 %r134, [%rd31];
	// end inline asm
	add.s64 	%rd32, %rd19, 13312;
	// begin inline asm
	ld.global.nc.u32 %r135, [%rd32];
	// end inline asm
	add.s64 	%rd33, %rd19, 14336;
	// begin inline asm
	ld.global.nc.u32 %r136, [%rd33];
	// end inline asm
	add.s64 	%rd34, %rd19, 15360;
	// begin inline asm
	ld.global.nc.u32 %r137, [%rd34];
	// end inline asm
	add.s32 	%r139, %r123, %r122;
	add.s32 	%r140, %r124, %r139;
	add.s32 	%r141, %r125, %r140;
	add.s32 	%r142, %r126, %r141;
	add.s32 	%r143, %r127, %r142;
	add.s32 	%r144, %r128, %r143;
	add.s32 	%r145, %r129, %r144;
	add.s32 	%r146, %r130, %r145;
	add.s32 	%r147, %r131, %r146;
	add.s32 	%r148, %r132, %r147;
	add.s32 	%r149, %r133, %r148;
	add.s32 	%r150, %r134, %r149;
	add.s32 	%r151, %r135, %r150;
	add.s32 	%r152, %r136, %r151;
	add.s32 	%r685, %r137, %r152;
	setp.lt.u32 	%p4, %r120, 8192;
	mov.b32 	%r674, 4096;
	@%p4 bra 	$L__BB10_60;
	add.s32 	%r87, %r120, -4096;
	mov.b32 	%r674, 4096;
$L__BB10_58:
	mul.wide.s32 	%rd52, %r674, 4;
	add.s64 	%rd36, %rd19, %rd52;
	// begin inline asm
	ld.global.nc.u32 %r154, [%rd36];
	// end inline asm
	add.s64 	%rd37, %rd36, 1024;
	// begin inline asm
	ld.global.nc.u32 %r155, [%rd37];
	// end inline asm
	add.s64 	%rd38, %rd36, 2048;
	// begin inline asm
	ld.global.nc.u32 %r156, [%rd38];
	// end inline asm
	add.s64 	%rd39, %rd36, 3072;
	// begin inline asm
	ld.global.nc.u32 %r157, [%rd39];
	// end inline asm
	add.s64 	%rd40, %rd36, 4096;
	// begin inline asm
	ld.global.nc.u32 %r158, [%rd40];
	// end inline asm
	add.s64 	%rd41, %rd36, 5120;
	// begin inline asm
	ld.global.nc.u32 %r159, [%rd41];
	// end inline asm
	add.s64 	%rd42, %rd36, 6144;
	// begin inline asm
	ld.global.nc.u32 %r160, [%rd42];
	// end inline asm
	add.s64 	%rd43, %rd36, 7168;
	// begin inline asm
	ld.global.nc.u32 %r161, [%rd43];
	// end inline asm
	add.s64 	%rd44, %rd36, 8192;
	// begin inline asm
	ld.global.nc.u32 %r162, [%rd44];
	// end inline asm
	add.s64 	%rd45, %rd36, 9216;
	// begin inline asm
	ld.global.nc.u32 %r163, [%rd45];
	// end inline asm
	add.s64 	%rd46, %rd36, 10240;
	// begin inline asm
	ld.global.nc.u32 %r164, [%rd46];
	// end inline asm
	add.s64 	%rd47, %rd36, 11264;
	// begin inline asm
	ld.global.nc.u32 %r165, [%rd47];
	// end inline asm
	add.s64 	%rd48, %rd36, 12288;
	// begin inline asm
	ld.global.nc.u32 %r166, [%rd48];
	// end inline asm
	add.s64 	%rd49, %rd36, 13312;
	// begin inline asm
	ld.global.nc.u32 %r167, [%rd49];
	// end inline asm
	add.s64 	%rd50, %rd36, 14336;
	// begin inline asm
	ld.global.nc.u32 %r168, [%rd50];
	// end inline asm
	add.s64 	%rd51, %rd36, 15360;
	// begin inline asm
	ld.global.nc.u32 %r169, [%rd51];
	// end inline asm
	add.s32 	%r170, %r154, %r685;
	add.s32 	%r171, %r155, %r170;
	add.s32 	%r172, %r156, %r171;
	add.s32 	%r173, %r157, %r172;
	add.s32 	%r174, %r158, %r173;
	add.s32 	%r175, %r159, %r174;
	add.s32 	%r176, %r160, %r175;
	add.s32 	%r177, %r161, %r176;
	add.s32 	%r178, %r162, %r177;
	add.s32 	%r179, %r163, %r178;
	add.s32 	%r180, %r164, %r179;
	add.s32 	%r181, %r165, %r180;
	add.s32 	%r182, %r166, %r181;
	add.s32 	%r183, %r167, %r182;
	add.s32 	%r184, %r168, %r183;
	add.s32 	%r685, %r169, %r184;
	sub.s32 	%r185, %r120, %r674;
	setp.lt.s32 	%p5, %r185, 4096;
	@%p5 bra 	$L__BB10_68;
	add.s32 	%r674, %r674, 4096;
	setp.le.s32 	%p6, %r674, %r87;
	@%p6 bra 	$L__BB10_58;
$L__BB10_60:
	setp.le.s32 	%p7, %r120, %r674;
	@%p7 bra 	$L__BB10_68;
	sub.s32 	%r94, %r120, %r674;
	setp.ge.s32 	%p8, %r85, %r94;
	@%p8 bra 	$L__BB10_68;
	not.b32 	%r187, %r85;
	add.s32 	%r188, %r120, %r187;
	sub.s32 	%r95, %r188, %r674;
	and.b32  	%r189, %r95, 768;
	setp.eq.s32 	%p9, %r189, 768;
	mov.u32 	%r679, %r85;
	@%p9 bra 	$L__BB10_65;
	add.s32 	%r676, %r85, %r674;
	shr.u32 	%r190, %r95, 8;
	add.s32 	%r191, %r190, 1;
	and.b32  	%r192, %r191, 3;
	neg.s32 	%r675, %r192;
	mov.u32 	%r679, %r85;
$L__BB10_64:
	.pragma "nounroll";
	mul.wide.u32 	%rd54, %r676, 4;
	add.s64 	%rd53, %rd16, %rd54;
	// begin inline asm
	ld.global.nc.u32 %r193, [%rd53];
	// end inline asm
	add.s32 	%r685, %r193, %r685;
	add.s32 	%r679, %r679, 256;
	add.s32 	%r676, %r676, 256;
	add.s32 	%r675, %r675, 1;
	setp.ne.s32 	%p10, %r675, 0;
	@%p10 bra 	$L__BB10_64;
$L__BB10_65:
	setp.lt.u32 	%p11, %r95, 768;
	@%p11 bra 	$L__BB10_68;
	cvt.u64.u32 	%rd55, %r679;
	cvt.u64.u32 	%rd56, %r674;
	add.s64 	%rd57, %rd55, %rd56;
	shl.b64 	%rd58, %rd57, 2;
	add.s64 	%rd59, %rd58, %rd16;
	add.s64 	%rd124, %rd59, 2048;
	add.s32 	%r682, %r679, %r674;
$L__BB10_67:
	mul.wide.u32 	%rd64, %r682, 4;
	add.s64 	%rd60, %rd16, %rd64;
	// begin inline asm
	ld.global.nc.u32 %r194, [%rd60];
	// end inline asm
	add.s32 	%r198, %r194, %r685;
	add.s64 	%rd61, %rd124, -1024;
	// begin inline asm
	ld.global.nc.u32 %r195, [%rd61];
	// end inline asm
	add.s32 	%r199, %r195, %r198;
	// begin inline asm
	ld.global.nc.u32 %r196, [%rd124];
	// end inline asm
	add.s32 	%r200, %r196, %r199;
	add.s64 	%rd63, %rd124, 1024;
	// begin inline asm
	ld.global.nc.u32 %r197, [%rd63];
	// end inline asm
	add.s32 	%r685, %r197, %r200;
	add.s32 	%r679, %r679, 1024;
	add.s64 	%rd124, %rd124, 4096;
	add.s32 	%r682, %r682, 1024;
	setp.lt.s32 	%p12, %r679, %r94;
	@%p12 bra 	$L__BB10_67;
$L__BB10_68:
	// begin inline asm
	mov.u32 %r201, %laneid;
	// end inline asm
	mov.b32 	%r204, 1;
	mov.b32 	%r225, 31;
	mov.b32 	%r226, -1;
	// begin inline asm
	shfl.sync.down.b32 %r202, %r685, %r204, %r225, %r226;
	// end inline asm
	setp.gt.s32 	%p13, %r201, 30;
	selp.b32 	%r227, 0, %r202, %p13;
	add.s32 	%r208, %r227, %r685;
	mov.b32 	%r209, 2;
	// begin inline asm
	shfl.sync.down.b32 %r207, %r208, %r209, %r225, %r226;
	// end inline asm
	setp.gt.s32 	%p14, %r201, 29;
	selp.b32 	%r228, 0, %r207, %p14;
	add.s32 	%r213, %r208, %r228;
	mov.b32 	%r214, 4;
	// begin inline asm
	shfl.sync.down.b32 %r212, %r213, %r214, %r225, %r226;
	// end inline asm
	setp.gt.s32 	%p15, %r201, 27;
	selp.b32 	%r229, 0, %r212, %p15;
	add.s32 	%r218, %r213, %r229;
	mov.b32 	%r219, 8;
	// begin inline asm
	shfl.sync.down.b32 %r217, %r218, %r219, %r225, %r226;
	// end inline asm
	setp.gt.s32 	%p16, %r201, 23;
	selp.b32 	%r230, 0, %r217, %p16;
	add.s32 	%r223, %r218, %r230;
	mov.b32 	%r224, 16;
	// begin inline asm
	shfl.sync.down.b32 %r222, %r223, %r224, %r225, %r226;
	// end inline asm
	setp.gt.s32 	%p17, %r201, 15;
	selp.b32 	%r231, 0, %r222, %p17;
	add.s32 	%r686, %r223, %r231;
	setp.ne.s32 	%p18, %r201, 0;
	@%p18 bra 	$L__BB10_70;
	shr.u32 	%r232, %r85, 3;
	and.b32  	%r233, %r232, 124;
	mov.u32 	%r234, _ZZN3cub18CUB_300001_SM_10006detail6reduce28DeviceReduceSingleTileKernelINS2_10policy_hubIijN4cuda3std3__44plusIiEEE10Policy1000EPiSC_iS9_iiNS7_10__identityEEEvT0_T1_T2_T3_T4_T6_E12temp_storage;
	add.s32 	%r235, %r234, %r233;
	st.shared.u32 	[%r235+8], %r686;
$L__BB10_70:
	bar.sync 	0;
	setp.ne.s32 	%p19, %r85, 0;
	@%p19 bra 	$L__BB10_72;
	ld.shared.u32 	%r236, [_ZZN3cub18CUB_300001_SM_10006detail6reduce28DeviceReduceSingleTileKernelINS2_10policy_hubIijN4cuda3std3__44plusIiEEE10Policy1000EPiSC_iS9_iiNS7_10__identityEEEvT0_T1_T2_T3_T4_T6_E12temp_storage+12];
	add.s32 	%r237, %r236, %r686;
	ld.shared.u32 	%r238, [_ZZN3cub18CUB_300001_SM_10006detail6reduce28DeviceReduceSingleTileKernelINS2_10policy_hubIijN4cuda3std3__44plusIiEEE10Policy1000EPiSC_iS9_iiNS7_10__identityEEEvT0_T1_T2_T3_T4_T6_E12temp_storage+16];
	add.s32 	%r239, %r237, %r238;
	ld.shared.u32 	%r240, [_ZZN3cub18CUB_300001_SM_10006detail6reduce28DeviceReduceSingleTileKernelINS2_10policy_hubIijN4cuda3std3__44plusIiEEE10Policy1000EPiSC_iS9_iiNS7_10__identityEEEvT0_T1_T2_T3_T4_T6_E12temp_storage+20];
	add.s32 	%r241, %r239, %r240;
	ld.shared.u32 	%r242, [_ZZN3cub18CUB_300001_SM_10006detail6reduce28DeviceReduceSingleTileKernelINS2_10policy_hubIijN4cuda3std3__44plusIiEEE10Policy1000EPiSC_iS9_iiNS7_10__identityEEEvT0_T1_T2_T3_T4_T6_E12temp_storage+24];
	add.s32 	%r243, %r241, %r242;
	ld.shared.u32 	%r244, [_ZZN3cub18CUB_300001_SM_10006detail6reduce28DeviceReduceSingleTileKernelINS2_10policy_hubIijN4cuda3std3__44plusIiEEE10Policy1000EPiSC_iS9_iiNS7_10__identityEEEvT0_T1_T2_T3_T4_T6_E12temp_storage+28];
	add.s32 	%r245, %r243, %r244;
	ld.shared.u32 	%r246, [_ZZN3cub18CUB_300001_SM_10006detail6reduce28DeviceReduceSingleTileKernelINS2_10policy_hubIijN4cuda3std3__44plusIiEEE10Policy1000EPiSC_iS9_iiNS7_10__identityEEEvT0_T1_T2_T3_T4_T6_E12temp_storage+32];
	add.s32 	%r247, %r245, %r246;
	ld.shared.u32 	%r248, [_ZZN3cub18CUB_300001_SM_10006detail6reduce28DeviceReduceSingleTileKernelINS2_10policy_hubIijN4cuda3std3__44plusIiEEE10Policy1000EPiSC_iS9_iiNS7_10__identityEEEvT0_T1_T2_T3_T4_T6_E12temp_storage+36];
	add.s32 	%r686, %r247, %r248;
$L__BB10_72:
	mov.u32 	%r631, %tid.x;
	setp.ne.s32 	%p95, %r631, 0;
	@%p95 bra 	$L__BB10_74;
	add.s32 	%r632, %r686, %r121;
	st.global.u32 	[%rd1], %r632;
$L__BB10_74:
	ret;

}
	// .globl	_ZN3cub18CUB_300001_SM_10006detail6reduce28DeviceReduceSingleTileKernelINS2_10policy_hubIiyN4cuda3std3__44plusIiEEE10Policy1000EPiSC_yS9_iiNS7_10__identityEEEvT0_T1_T2_T3_T4_T6_
.visible .entry _ZN3cub18CUB_300001_SM_10006detail6reduce28DeviceReduceSingleTileKernelINS2_10policy_hubIiyN4cuda3std3__44plusIiEEE10Policy1000EPiSC_yS9_iiNS7_10__identityEEEvT0_T1_T2_T3_T4_T6_(
	.param .u64 .ptr .align 1 _ZN3cub18CUB_300001_SM_10006detail6reduce28DeviceReduceSingleTileKernelINS2_10policy_hubIiyN4cuda3std3__44plusIiEEE10Policy1000EPiSC_yS9_iiNS7_10__identityEEEvT0_T1_T2_T3_T4_T6__param_0,
	.param .u64 .ptr .align 1 _ZN3cub18CUB_300001_SM_10006detail6reduce28DeviceReduceSingleTileKernelINS2_10policy_hubIiyN4cuda3std3__44plusIiEEE10Policy1000EPiSC_yS9_iiNS7_10__identityEEEvT0_T1_T2_T3_T4_T6__param_1,
	.param .u64 _ZN3cub18CUB_300001_SM_10006detail6reduce28DeviceReduceSingleTileKernelINS2_10policy_hubIiyN4cuda3std3__44plusIiEEE10Policy1000EPiSC_yS9_iiNS7_10__identityEEEvT0_T1_T2_T3_T4_T6__param_2,
	.param .align 1 .b8 _ZN3cub18CUB_300001_SM_10006detail6reduce28DeviceReduceSingleTileKernelINS2_10policy_hubIiyN4cuda3std3__44plusIiEEE10Policy1000EPiSC_yS9_iiNS7_10__identityEEEvT0_T1_T2_T3_T4_T6__param_3[1],
	.param .u32 _ZN3cub18CUB_300001_SM_10006detail6reduce28DeviceReduceSingleTileKernelINS2_10policy_hubIiyN4cuda3std3__44plusIiEEE10Policy1000EPiSC_yS9_iiNS7_10__identityEEEvT0_T1_T2_T3_T4_T6__param_4,
	.param .align 1 .b8 _ZN3cub18CUB_300001_SM_10006detail6reduce28DeviceReduceSingleTileKernelINS2_10policy_hubIiyN4cuda3std3__44plusIiEEE10Policy1000EPiSC_yS9_iiNS7_10__identityEEEvT0_T1_T2_T3_T4_T6__param_5[1]
)
.maxntid 256
.minnctapersm 1
{
	.reg .pred 	%p<97>;
	.reg .b32 	%r<662>;
	.reg .b64 	%rd<150>;
	// demoted variable
	.shared .align 4 .b8 _ZZN3cub18CUB_300001_SM_10006detail6reduce28DeviceReduceSingleTileKernelINS2_10policy_hubIiyN4cuda3std3__44plusIiEEE10Policy1000EPiSC_yS9_iiNS7_10__identityEEEvT0_T1_T2_T3_T4_T6_E12temp_storage[44];
	ld.param.u64 	%rd31, [_ZN3cub18CUB_300001_SM_10006detail6reduce28DeviceReduceSingleTileKernelINS2_10policy_hubIiyN4cuda3std3__44plusIiEEE10Policy1000EPiSC_yS9_iiNS7_10__identityEEEvT0_T1_T2_T3_T4_T6__param_0];
	ld.param.u64 	%rd33, [_ZN3cub18CUB_300001_SM_10006detail6reduce28DeviceReduceSingleTileKernelINS2_10policy_hubIiyN4cuda3std3__44plusIiEEE10Policy1000EPiSC_yS9_iiNS7_10__identityEEEvT0_T1_T2_T3_T4_T6__param_1];
	ld.param.u64 	%rd32, [_ZN3cub18CUB_300001_SM_10006detail6reduce28DeviceReduceSingleTileKernelINS2_10policy_hubIiyN4cuda3std3__44plusIiEEE10Policy1000EPiSC_yS9_iiNS7_10__identityEEEvT0_T1_T2_T3_T4_T6__param_2];
	ld.param.u32 	%r102, [_ZN3cub18CUB_300001_SM_10006detail6reduce28DeviceReduceSingleTileKernelINS2_10policy_hubIiyN4cuda3std3__44plusIiEEE10Policy1000EPiSC_yS9_iiNS7_10__identityEEEvT0_T1_T2_T3_T4_T6__param_4];
	cvta.to.global.u64 	%rd1, %rd33;
	setp.ne.s64 	%p1, %rd32, 0;
	@%p1 bra 	$L__BB11_3;
	mov.u32 	%r616, %tid.x;
	setp.ne.s32 	%p96, %r616, 0;
	@%p96 bra 	$L__BB11_74;
	st.global.u32 	[%rd1], %r102;
	bra.uni 	$L__BB11_74;
$L__BB11_3:
	and.b64  	%rd34, %rd31, 15;
	setp.ne.s64 	%p2, %rd34, 0;
	@%p2 bra 	$L__BB11_38;
	setp.gt.u64 	%p49, %rd32, 4095;
	@%p49 bra 	$L__BB11_22;
	cvt.u32.u64 	%r1, %rd32;
	mov.u32 	%r2, %tid.x;
	setp.ge.u32 	%p66, %r2, %r1;
	mov.b32 	%r627, 0;
	mov.u32 	%r622, %r2;
	@%p66 bra 	$L__BB11_7;
	mul.wide.u32 	%rd132, %r2, 4;
	add.s64 	%rd131, %rd31, %rd132;
	// begin inline asm
	ld.global.nc.u32 %r627, [%rd131];
	// end inline asm
	add.s32 	%r622, %r2, 256;
$L__BB11_7:
	setp.ge.u32 	%p67, %r622, %r1;
	@%p67 bra 	$L__BB11_13;
	not.b32 	%r490, %r622;
	add.s32 	%r7, %r490, %r1;
	and.b32  	%r491, %r7, 768;
	setp.eq.s32 	%p68, %r491, 768;
	@%p68 bra 	$L__BB11_11;
	mul.wide.u32 	%rd133, %r622, 4;
	add.s64 	%rd140, %rd31, %rd133;
	shr.u32 	%r492, %r7, 8;
	add.s32 	%r493, %r492, 1;
	and.b32  	%r494, %r493, 3;
	neg.s32 	%r619, %r494;
$L__BB11_10:
	.pragma "nounroll";
	// begin inline asm
	ld.global.nc.u32 %r495, [%rd140];
	// end inline asm
	add.s32 	%r627, %r495, %r627;
	add.s32 	%r622, %r622, 256;
	add.s64 	%rd140, %rd140, 1024;
	add.s32 	%r619, %r619, 1;
	setp.ne.s32 	%p69, %r619, 0;
	@%p69 bra 	$L__BB11_10;
$L__BB11_11:
	setp.lt.u32 	%p70, %r7, 768;
	@%p70 bra 	$L__BB11_13;
$L__BB11_12:
	mul.wide.s32 	%rd139, %r622, 4;
	add.s64 	%rd135, %rd31, %rd139;
	// begin inline asm
	ld.global.nc.u32 %r496, [%rd135];
	// end inline asm
	add.s32 	%r500, %r496, %r627;
	add.s64 	%rd136, %rd135, 1024;
	// begin inline asm
	ld.global.nc.u32 %r497, [%rd136];
	// end inline asm
	add.s32 	%r501, %r497, %r500;
	add.s64 	%rd137, %rd135, 2048;
	// begin inline asm
	ld.global.nc.u32 %r498, [%rd137];
	// end inline asm
	add.s32 	%r502, %r498, %r501;
	add.s64 	%rd138, %rd135, 3072;
	// begin inline asm
	ld.global.nc.u32 %r499, [%rd138];
	// end inline asm
	add.s32 	%r627, %r499, %r502;
	add.s32 	%r622, %r622, 1024;
	setp.lt.s32 	%p71, %r622, %r1;
	@%p71 bra 	$L__BB11_12;
$L__BB11_13:
	setp.lt.u64 	%p72, %rd32, 256;
	@%p72 bra 	$L__BB11_18;
	// begin inline asm
	mov.u32 %r566, %laneid;
	// end inline asm
	mov.b32 	%r569, 1;
	mov.b32 	%r590, 31;
	mov.b32 	%r591, -1;
	// begin inline asm
	shfl.sync.down.b32 %r567, %r627, %r569, %r590, %r591;
	// end inline asm
	setp.gt.s32 	%p88, %r566, 30;
	selp.b32 	%r592, 0, %r567, %p88;
	add.s32 	%r573, %r592, %r627;
	mov.b32 	%r574, 2;
	// begin inline asm
	shfl.sync.down.b32 %r572, %r573, %r574, %r590, %r591;
	// end inline asm
	setp.gt.s32 	%p89, %r566, 29;
	selp.b32 	%r593, 0, %r572, %p89;
	add.s32 	%r578, %r573, %r593;
	mov.b32 	%r579, 4;
	// begin inline asm
	shfl.sync.down.b32 %r577, %r578, %r579, %r590, %r591;
	// end inline asm
	setp.gt.s32 	%p90, %r566, 27;
	selp.b32 	%r594, 0, %r577, %p90;
	add.s32 	%r583, %r578, %r594;
	mov.b32 	%r584, 8;
	// begin inline asm
	shfl.sync.down.b32 %r582, %r583, %r584, %r590, %r591;
	// end inline asm
	setp.gt.s32 	%p91, %r566, 23;
	selp.b32 	%r595, 0, %r582, %p91;
	add.s32 	%r588, %r583, %r595;
	mov.b32 	%r589, 16;
	// begin inline asm
	shfl.sync.down.b32 %r587, %r588, %r589, %r590, %r591;
	// end inline asm
	setp.gt.s32 	%p92, %r566, 15;
	selp.b32 	%r596, 0, %r587, %p92;
	add.s32 	%r661, %r588, %r596;
	setp.ne.s32 	%p93, %r566, 0;
	@%p93 bra 	$L__BB11_16;
	shr.u32 	%r597, %r2, 3;
	and.b32  	%r598, %r597, 124;
	mov.u32 	%r599, _ZZN3cub18CUB_300001_SM_10006detail6reduce28DeviceReduceSingleTileKernelINS2_10policy_hubIiyN4cuda3std3__44plusIiEEE10Policy1000EPiSC_yS9_iiNS7_10__identityEEEvT0_T1_T2_T3_T4_T6_E12temp_storage;
	add.s32 	%r600, %r599, %r598;
	st.shared.u32 	[%r600+8], %r661;
$L__BB11_16:
	bar.sync 	0;
	setp.ne.s32 	%p94, %r2, 0;
	@%p94 bra 	$L__BB11_72;
	ld.shared.u32 	%r601, [_ZZN3cub18CUB_300001_SM_10006detail6reduce28DeviceReduceSingleTileKernelINS2_10policy_hubIiyN4cuda3std3__44plusIiEEE10Policy1000EPiSC_yS9_iiNS7_10__identityEEEvT0_T1_T2_T3_T4_T6_E12temp_storage+12];
	add.s32 	%r602, %r601, %r661;
	ld.shared.u32 	%r603, [_ZZN3cub18CUB_300001_SM_10006detail6reduce28DeviceReduceSingleTileKernelINS2_10policy_hubIiyN4cuda3std3__44plusIiEEE10Policy1000EPiSC_yS9_iiNS7_10__identityEEEvT0_T1_T2_T3_T4_T6_E12temp_storage+16];
	add.s32 	%r604, %r602, %r603;
	ld.shared.u32 	%r605, [_ZZN3cub18CUB_300001_SM_10006detail6reduce28DeviceReduceSingleTileKernelINS2_10policy_hubIiyN4cuda3std3__44plusIiEEE10Policy1000EPiSC_yS9_iiNS7_10__identityEEEvT0_T1_T2_T3_T4_T6_E12temp_storage+20];
	add.s32 	%r606, %r604, %r605;
	ld.shared.u32 	%r607, [_ZZN3cub18CUB_300001_SM_10006detail6reduce28DeviceReduceSingleTileKernelINS2_10policy_hubIiyN4cuda3std3__44plusIiEEE10Policy1000EPiSC_yS9_iiNS7_10__identityEEEvT0_T1_T2_T3_T4_T6_E12temp_storage+24];
	add.s32 	%r608, %r606, %r607;
	ld.shared.u32 	%r609, [_ZZN3cub18CUB_300001_SM_10006detail6reduce28DeviceReduceSingleTileKernelINS2_10policy_hubIiyN4cuda3std3__44plusIiEEE10Policy1000EPiSC_yS9_iiNS7_10__identityEEEvT0_T1_T2_T3_T4_T6_E12temp_storage+28];
	add.s32 	%r610, %r608, %r609;
	ld.shared.u32 	%r611, [_ZZN3cub18CUB_300001_SM_10006detail6reduce28DeviceReduceSingleTileKernelINS2_10policy_hubIiyN4cuda3std3__44plusIiEEE10Policy1000EPiSC_yS9_iiNS7_10__identityEEEvT0_T1_T2_T3_T4_T6_E12temp_storage+32];
	add.s32 	%r612, %r610, %r611;
	ld.shared.u32 	%r613, [_ZZN3cub18CUB_300001_SM_10006detail6reduce28DeviceReduceSingleTileKernelINS2_10policy_hubIiyN4cuda3std3__44plusIiEEE10Policy1000EPiSC_yS9_iiNS7_10__identityEEEvT0_T1_T2_T3_T4_T6_E12temp_storage+36];
	add.s32 	%r661, %r612, %r613;
	bra.uni 	$L__BB11_72;
$L__BB11_18:
	// begin inline asm
	mov.u32 %r503, %laneid;
	// end inline asm
	and.b32  	%r529, %r2, 992;
	add.s32 	%r530, %r529, 32;
	setp.gt.u32 	%p73, %r530, %r1;
	not.b32 	%r531, %r529;
	add.s32 	%r532, %r1, %r531;
	selp.b32 	%r527, %r532, 31, %p73;
	mov.b32 	%r506, 1;
	mov.b32 	%r528, -1;
	// begin inline asm
	shfl.sync.down.b32 %r504, %r627, %r506, %r527, %r528;
	// end inline asm
	setp.lt.s32 	%p74, %r503, %r527;
	selp.b32 	%r533, %r504, 0, %p74;
	add.s32 	%r510, %r533, %r627;
	mov.b32 	%r511, 2;
	// begin inline asm
	shfl.sync.down.b32 %r509, %r510, %r511, %r527, %r528;
	// end inline asm
	add.s32 	%r534, %r503, 2;
	setp.gt.s32 	%p75, %r534, %r527;
	selp.b32 	%r535, 0, %r509, %p75;
	add.s32 	%r515, %r510, %r535;
	mov.b32 	%r516, 4;
	// begin inline asm
	shfl.sync.down.b32 %r514, %r515, %r516, %r527, %r528;
	// end inline asm
	add.s32 	%r536, %r503, 4;
	setp.gt.s32 	%p76, %r536, %r527;
	selp.b32 	%r537, 0, %r514, %p76;
	add.s32 	%r520, %r515, %r537;
	mov.b32 	%r521, 8;
	// begin inline asm
	shfl.sync.down.b32 %r519, %r520, %r521, %r527, %r528;
	// end inline asm
	add.s32 	%r538, %r503, 8;
	setp.gt.s32 	%p77, %r538, %r527;
	selp.b32 	%r539, 0, %r519, %p77;
	add.s32 	%r525, %r520, %r539;
	mov.b32 	%r526, 16;
	// begin inline asm
	shfl.sync.down.b32 %r524, %r525, %r526, %r527, %r528;
	// end inline asm
	add.s32 	%r540, %r503, 16;
	setp.gt.s32 	%p78, %r540, %r527;
	selp.b32 	%r541, 0, %r524, %p78;
	add.s32 	%r661, %r525, %r541;
	setp.ne.s32 	%p79, %r503, 0;
	@%p79 bra 	$L__BB11_20;
	shr.u32 	%r542, %r2, 3;
	and.b32  	%r543, %r542, 124;
	mov.u32 	%r544, _ZZN3cub18CUB_300001_SM_10006detail6reduce28DeviceReduceSingleTileKernelINS2_10policy_hubIiyN4cuda3std3__44plusIiEEE10Policy1000EPiSC_yS9_iiNS7_10__identityEEEvT0_T1_T2_T3_T4_T6_E12temp_storage;
	add.s32 	%r545, %r544, %r543;
	st.shared.u32 	[%r545+8], %r661;
$L__BB11_20:
	bar.sync 	0;
	setp.ne.s32 	%p80, %r2, 0;
	@%p80 bra 	$L__BB11_72;
	setp.gt.u64 	%p81, %rd32, 32;
	ld.shared.u32 	%r546, [_ZZN3cub18CUB_300001_SM_10006detail6reduce28DeviceReduceSingleTileKernelINS2_10policy_hubIiyN4cuda3std3__44plusIiEEE10Policy1000EPiSC_yS9_iiNS7_10__identityEEEvT0_T1_T2_T3_T4_T6_E12temp_storage+12];
	selp.b32 	%r547, %r546, 0, %p81;
	add.s32 	%r548, %r547, %r661;
	setp.gt.u64 	%p82, %rd32, 64;
	ld.shared.u32 	%r549, [_ZZN3cub18CUB_300001_SM_10006detail6reduce28DeviceReduceSingleTileKernelINS2_10policy_hubIiyN4cuda3std3__44plusIiEEE10Policy1000EPiSC_yS9_iiNS7_10__identityEEEvT0_T1_T2_T3_T4_T6_E12temp_storage+16];
	selp.b32 	%r550, %r549, 0, %p82;
	add.s32 	%r551, %r548, %r550;
	setp.gt.u64 	%p83, %rd32, 96;
	ld.shared.u32 	%r552, [_ZZN3cub18CUB_300001_SM_10006detail6reduce28DeviceReduceSingleTileKernelINS2_10policy_hubIiyN4cuda3std3__44plusIiEEE10Policy1000EPiSC_yS9_iiNS7_10__identityEEEvT0_T1_T2_T3_T4_T6_E12temp_storage+20];
	selp.b32 	%r553, %r552, 0, %p83;
	add.s32 	%r554, %r551, %r553;
	setp.gt.u64 	%p84, %rd32, 128;
	ld.shared.u32 	%r555, [_ZZN3cub18CUB_300001_SM_10006detail6reduce28DeviceReduceSingleTileKernelINS2_10policy_hubIiyN4cuda3std3__44plusIiEEE10Policy1000EPiSC_yS9_iiNS7_10__identityEEEvT0_T1_T2_T3_T4_T6_E12temp_storage+24];
	selp.b32 	%r556, %r555, 0, %p84;
	add.s32 	%r557, %r554, %r556;
	setp.gt.u64 	%p85, %rd32, 160;
	ld.shared.u32 	%r558, [_ZZN3cub18CUB_300001_SM_10006detail6reduce28DeviceReduceSingleTileKernelINS2_10policy_hubIiyN4cuda3std3__44plusIiEEE10Policy1000EPiSC_yS9_iiNS7_10__identityEEEvT0_T1_T2_T3_T4_T6_E12temp_storage+28];
	selp.b32 	%r559, %r558, 0, %p85;
	add.s32 	%r560, %r557, %r559;
	setp.gt.u64 	%p86, %rd32, 192;
	ld.shared.u32 	%r561, [_ZZN3cub18CUB_300001_SM_10006detail6reduce28DeviceReduceSingleTileKernelINS2_10policy_hubIiyN4cuda3std3__44plusIiEEE10Policy1000EPiSC_yS9_iiNS7_10__identityEEEvT0_T1_T2_T3_T4_T6_E12temp_storage+32];
	selp.b32 	%r562, %r561, 0, %p86;
	add.s32 	%r563, %r560, %r562;
	setp.gt.u64 	%p87, %rd32, 224;
	ld.shared.u32 	%r564, [_ZZN3cub18CUB_300001_SM_10006detail6reduce28DeviceReduceSingleTileKernelINS2_10policy_hubIiyN4cuda3std3__44plusIiEEE10Policy1000EPiSC_yS9_iiNS7_10__identityEEEvT0_T1_T2_T3_T4_T6_E12temp_storage+36];
	selp.b32 	%r565, %r564, 0, %p87;
	add.s32 	%r661, %r563, %r565;
	bra.uni 	$L__BB11_72;
$L__BB11_22:
	mov.u32 	%r27, %tid.x;
	shl.b32 	%r358, %r27, 2;
	mul.wide.u32 	%rd104, %r358, 4;
	add.s64 	%rd93, %rd31, %rd104;
	// begin inline asm
	ld.global.nc.v2.u64 {%rd91, %rd92}, [%rd93];
	// end inline asm
	mov.b64 	{%r359, %r360}, %rd92;
	mov.b64 	{%r361, %r362}, %rd91;
	add.s64 	%rd96, %rd93, 4096;
	// begin inline asm
	ld.global.nc.v2.u64 {%rd94, %rd95}, [%rd96];
	// end inline asm
	mov.b64 	{%r363, %r364}, %rd95;
	mov.b64 	{%r365, %r366}, %rd94;
	add.s64 	%rd99, %rd93, 8192;
	// begin inline asm
	ld.global.nc.v2.u64 {%rd97, %rd98}, [%rd99];
	// end inline asm
	mov.b64 	{%r367, %r368}, %rd98;
	mov.b64 	{%r369, %r370}, %rd97;
	add.s64 	%rd102, %rd93, 12288;
	// begin inline asm
	ld.global.nc.v2.u64 {%rd100, %rd101}, [%rd102];
	// end inline asm
	mov.b64 	{%r371, %r372}, %rd101;
	mov.b64 	{%r373, %r374}, %rd100;
	add.s32 	%r375, %r362, %r361;
	add.s32 	%r376, %r359, %r375;
	add.s32 	%r377, %r360, %r376;
	add.s32 	%r378, %r365, %r377;
	add.s32 	%r379, %r366, %r378;
	add.s32 	%r380, %r363, %r379;
	add.s32 	%r381, %r364, %r380;
	add.s32 	%r382, %r369, %r381;
	add.s32 	%r383, %r370, %r382;
	add.s32 	%r384, %r367, %r383;
	add.s32 	%r385, %r368, %r384;
	add.s32 	%r386, %r373, %r385;
	add.s32 	%r387, %r374, %r386;
	add.s32 	%r388, %r371, %r387;
	add.s32 	%r638, %r372, %r388;
	add.s64 	%rd6, %rd32, -4096;
	setp.lt.u64 	%p50, %rd6, 4096;
	mov.b64 	%rd142, 4096;
	@%p50 bra 	$L__BB11_26;
	mov.b64 	%rd142, 4096;
$L__BB11_24:
	shl.b64 	%rd118, %rd142, 2;
	add.s64 	%rd108, %rd93, %rd118;
	// begin inline asm
	ld.global.nc.v2.u64 {%rd106, %rd107}, [%rd108];
	// end inline asm
	mov.b64 	{%r389, %r390}, %rd107;
	mov.b64 	{%r391, %r392}, %rd106;
	add.s64 	%rd111, %rd108, 4096;
	// begin inline asm
	ld.global.nc.v2.u64 {%rd109, %rd110}, [%rd111];
	// end inline asm
	mov.b64 	{%r393, %r394}, %rd110;
	mov.b64 	{%r395, %r396}, %rd109;
	add.s64 	%rd114, %rd108, 8192;
	// begin inline asm
	ld.global.nc.v2.u64 {%rd112, %rd113}, [%rd114];
	// end inline asm
	mov.b64 	{%r397, %r398}, %rd113;
	mov.b64 	{%r399, %r400}, %rd112;
	add.s64 	%rd117, %rd108, 12288;
	// begin inline asm
	ld.global.nc.v2.u64 {%rd115, %rd116}, [%rd117];
	// end inline asm
	mov.b64 	{%r401, %r402}, %rd116;
	mov.b64 	{%r403, %r404}, %rd115;
	add.s32 	%r405, %r391, %r638;
	add.s32 	%r406, %r392, %r405;
	add.s32 	%r407, %r389, %r406;
	add.s32 	%r408, %r390, %r407;
	add.s32 	%r409, %r395, %r408;
	add.s32 	%r410, %r396, %r409;
	add.s32 	%r411, %r393, %r410;
	add.s32 	%r412, %r394, %r411;
	add.s32 	%r413, %r399, %r412;
	add.s32 	%r414, %r400, %r413;
	add.s32 	%r415, %r397, %r414;
	add.s32 	%r416, %r398, %r415;
	add.s32 	%r417, %r403, %r416;
	add.s32 	%r418, %r404, %r417;
	add.s32 	%r419, %r401, %r418;
	add.s32 	%r638, %r402, %r419;
	sub.s64 	%rd119, %rd32, %rd142;
	setp.lt.u64 	%p51, %rd119, 4096;
	@%p51 bra 	$L__BB11_34;
	add.s64 	%rd142, %rd142, 4096;
	setp.le.u64 	%p52, %rd142, %rd6;
	@%p52 bra 	$L__BB11_24;
$L__BB11_26:
	setp.le.u64 	%p53, %rd32, %rd142;
	@%p53 bra 	$L__BB11_34;
	cvt.u32.u64 	%r420, %rd142;
	cvt.u32.u64 	%r421, %rd32;
	sub.s32 	%r32, %r421, %r420;
	setp.ge.s32 	%p54, %r27, %r32;
	@%p54 bra 	$L__BB11_34;
	not.b32 	%r424, %r27;
	add.s32 	%r425, %r424, %r421;
	sub.s32 	%r33, %r425, %r420;
	and.b32  	%r427, %r33, 768;
	setp.eq.s32 	%p55, %r427, 768;
	mov.u32 	%r633, %r27;
	@%p55 bra 	$L__BB11_31;
	cvt.u64.u32 	%rd120, %r27;
	add.s64 	%rd121, %rd142, %rd120;
	shl.b64 	%rd122, %rd121, 2;
	add.s64 	%rd143, %rd31, %rd122;
	shr.u32 	%r428, %r33, 8;
	add.s32 	%r429, %r428, 1;
	and.b32  	%r430, %r429, 3;
	neg.s32 	%r630, %r430;
	mov.u32 	%r633, %r27;
$L__BB11_30:
	.pragma "nounroll";
	// begin inline asm
	ld.global.nc.u32 %r431, [%rd143];
	// end inline asm
	add.s32 	%r638, %r431, %r638;
	add.s32 	%r633, %r633, 256;
	add.s64 	%rd143, %rd143, 1024;
	add.s32 	%r630, %r630, 1;
	setp.ne.s32 	%p56, %r630, 0;
	@%p56 bra 	$L__BB11_30;
$L__BB11_31:
	setp.lt.u32 	%p57, %r33, 768;
	@%p57 bra 	$L__BB11_34;
	cvt.u64.u32 	%rd124, %r633;
	add.s64 	%rd125, %rd142, %rd124;
	shl.b64 	%rd126, %rd125, 2;
	add.s64 	%rd144, %rd31, %rd126;
$L__BB11_33:
	// begin inline asm
	ld.global.nc.u32 %r432, [%rd144];
	// end inline asm
	add.s32 	%r436, %r432, %r638;
	add.s64 	%rd128, %rd144, 1024;
	// begin inline asm
	ld.global.nc.u32 %r433, [%rd128];
	// end inline asm
	add.s32 	%r437, %r433, %r436;
	add.s64 	%rd129, %rd144, 2048;
	// begin inline asm
	ld.global.nc.u32 %r434, [%rd129];
	// end inline asm
	add.s32 	%r438, %r434, %r437;
	add.s64 	%rd130, %rd144, 3072;
	// begin inline asm
	ld.global.nc.u32 %r435, [%rd130];
	// end inline asm
	add.s32 	%r638, %r435, %r438;
	add.s32 	%r633, %r633, 1024;
	add.s64 	%rd144, %rd144, 4096;
	setp.lt.s32 	%p58, %r633, %r32;
	@%p58 bra 	$L__BB11_33;
$L__BB11_34:
	// begin inline asm
	mov.u32 %r439, %laneid;
	// end inline asm
	mov.b32 	%r442, 1;
	mov.b32 	%r463, 31;
	mov.b32 	%r464, -1;
	// begin inline asm
	shfl.sync.down.b32 %r440, %r638, %r442, %r463, %r464;
	// end inline asm
	setp.gt.s32 	%p59, %r439, 30;
	selp.b32 	%r465, 0, %r440, %p59;
	add.s32 	%r446, %r465, %r638;
	mov.b32 	%r447, 2;
	// begin inline asm
	shfl.sync.down.b32 %r445, %r446, %r447, %r463, %r464;
	// end inline asm
	setp.gt.s32 	%p60, %r439, 29;
	selp.b32 	%r466, 0, %r445, %p60;
	add.s32 	%r451, %r446, %r466;
	mov.b32 	%r452, 4;
	// begin inline asm
	shfl.sync.down.b32 %r450, %r451, %r452, %r463, %r464;
	// end inline asm
	setp.gt.s32 	%p61, %r439, 27;
	selp.b32 	%r467, 0, %r450, %p61;
	add.s32 	%r456, %r451, %r467;
	mov.b32 	%r457, 8;
	// begin inline asm
	shfl.sync.down.b32 %r455, %r456, %r457, %r463, %r464;
	// end inline asm
	setp.gt.s32 	%p62, %r439, 23;
	selp.b32 	%r468, 0, %r455, %p62;
	add.s32 	%r461, %r456, %r468;
	mov.b32 	%r462, 16;
	// begin inline asm
	shfl.sync.down.b32 %r460, %r461, %r462, %r463, %r464;
	// end inline asm
	setp.gt.s32 	%p63, %r439, 15;
	selp.b32 	%r469, 0, %r460, %p63;
	add.s32 	%r661, %r461, %r469;
	setp.ne.s32 	%p64, %r439, 0;
	@%p64 bra 	$L__BB11_36;
	shr.u32 	%r470, %r27, 3;
	and.b32  	%r471, %r470, 124;
	mov.u32 	%r472, _ZZN3cub18CUB_300001_SM_10006detail6reduce28DeviceReduceSingleTileKernelINS2_10policy_hubIiyN4cuda3std3__44plusIiEEE10Policy1000EPiSC_yS9_iiNS7_10__identityEEEvT0_T1_T2_T3_T4_T6_E12temp_storage;
	add.s32 	%r473, %r472, %r471;
	st.shared.u32 	[%r473+8], %r661;
$L__BB11_36:
	bar.sync 	0;
	setp.ne.s32 	%p65, %r27, 0;
	@%p65 bra 	$L__BB11_72;
	ld.shared.u32 	%r474, [_ZZN3cub18CUB_300001_SM_10006detail6reduce28DeviceReduceSingleTileKernelINS2_10policy_hubIiyN4cuda3std3__44plusIiEEE10Policy1000EPiSC_yS9_iiNS7_10__identityEEEvT0_T1_T2_T3_T4_T6_E12temp_storage+12];
	add.s32 	%r475, %r474, %r661;
	ld.shared.u32 	%r476, [_ZZN3cub18CUB_300001_SM_10006detail6reduce28DeviceReduceSingleTileKernelINS2_10policy_hubIiyN4cuda3std3__44plusIiEEE10Policy1000EPiSC_yS9_iiNS7_10__identityEEEvT0_T1_T2_T3_T4_T6_E12temp_storage+16];
	add.s32 	%r477, %r475, %r476;
	ld.shared.u32 	%r478, [_ZZN3cub18CUB_300001_SM_10006detail6reduce28DeviceReduceSingleTileKernelINS2_10policy_hubIiyN4cuda3std3__44plusIiEEE10Policy1000EPiSC_yS9_iiNS7_10__identityEEEvT0_T1_T2_T3_T4_T6_E12temp_storage+20];
	add.s32 	%r479, %r477, %r478;
	ld.shared.u32 	%r480, [_ZZN3cub18CUB_300001_SM_10006detail6reduce28DeviceReduceSingleTileKernelINS2_10policy_hubIiyN4cuda3std3__44plusIiEEE10Policy1000EPiSC_yS9_iiNS7_10__identityEEEvT0_T1_T2_T3_T4_T6_E12temp_storage+24];
	add.s32 	%r481, %r479, %r480;
	ld.shared.u32 	%r482, [_ZZN3cub18CUB_300001_SM_10006detail6reduce28DeviceReduceSingleTileKernelINS2_10policy_hubIiyN4cuda3std3__44plusIiEEE10Policy1000EPiSC_yS9_iiNS7_10__identityEEEvT0_T1_T2_T3_T4_T6_E12temp_storage+28];
	add.s32 	%r483, %r481, %r482;
	ld.shared.u32 	%r484, [_ZZN3cub18CUB_300001_SM_10006detail6reduce28DeviceReduceSingleTileKernelINS2_10policy_hubIiyN4cuda3std3__44plusIiEEE10Policy1000EPiSC_yS9_iiNS7_10__identityEEEvT0_T1_T2_T3_T4_T6_E12temp_storage+32];
	add.s32 	%r485, %r483, %r484;
	ld.shared.u32 	%r486, [_ZZN3cub18CUB_300001_SM_10006detail6reduce28DeviceReduceSingleTileKernelINS2_10policy_hubIiyN4cuda3std3__44plusIiEEE10Policy1000EPiSC_yS9_iiNS7_10__identityEEEvT0_T1_T2_T3_T4_T6_E12temp_storage+36];
	add.s32 	%r661, %r485, %r486;
	bra.uni 	$L__BB11_72;
$L__BB11_38:
	setp.gt.u64 	%p3, %rd32, 4095;
	@%p3 bra 	$L__BB11_56;
	cvt.u32.u64 	%r51, %rd32;
	mov.u32 	%r52, %tid.x;
	setp.ge.u32 	%p20, %r52, %r51;
	mov.b32 	%r649, 0;
	mov.u32 	%r644, %r52;
	@%p20 bra 	$L__BB11_41;
	mul.wide.u32 	%rd83, %r52, 4;
	add.s64 	%rd82, %rd31, %rd83;
	// begin inline asm
	ld.global.nc.u32 %r649, [%rd82];
	// end inline asm
	add.s32 	%r644, %r52, 256;
$L__BB11_41:
	setp.ge.u32 	%p21, %r644, %r51;
	@%p21 bra 	$L__BB11_47;
	not.b32 	%r234, %r644;
	add.s32 	%r57, %r234, %r51;
	and.b32  	%r235, %r57, 768;
	setp.eq.s32 	%p22, %r235, 768;
	@%p22 bra 	$L__BB11_45;
	mul.wide.u32 	%rd84, %r644, 4;
	add.s64 	%rd145, %rd31, %rd84;
	shr.u32 	%r236, %r57, 8;
	add.s32 	%r237, %r236, 1;
	and.b32  	%r238, %r237, 3;
	neg.s32 	%r641, %r238;
$L__BB11_44:
	.pragma "nounroll";
	// begin inline asm
	ld.global.nc.u32 %r239, [%rd145];
	// end inline asm
	add.s32 	%r649, %r239, %r649;
	add.s32 	%r644, %r644, 256;
	add.s64 	%rd145, %rd145, 1024;
	add.s32 	%r641, %r641, 1;
	setp.ne.s32 	%p23, %r641, 0;
	@%p23 bra 	$L__BB11_44;
$L__BB11_45:
	setp.lt.u32 	%p24, %r57, 768;
	@%p24 bra 	$L__BB11_47;
$L__BB11_46:
	mul.wide.s32 	%rd90, %r644, 4;
	add.s64 	%rd86, %rd31, %rd90;
	// begin inline asm
	ld.global.nc.u32 %r240, [%rd86];
	// end inline asm
	add.s32 	%r244, %r240, %r649;
	add.s64 	%rd87, %rd86, 1024;
	// begin inline asm
	ld.global.nc.u32 %r241, [%rd87];
	// end inline asm
	add.s32 	%r245, %r241, %r244;
	add.s64 	%rd88, %rd86, 2048;
	// begin inline asm
	ld.global.nc.u32 %r242, [%rd88];
	// end inline asm
	add.s32 	%r246, %r242, %r245;
	add.s64 	%rd89, %rd86, 3072;
	// begin inline asm
	ld.global.nc.u32 %r243, [%rd89];
	// end inline asm
	add.s32 	%r649, %r243, %r246;
	add.s32 	%r644, %r644, 1024;
	setp.lt.s32 	%p25, %r644, %r51;
	@%p25 bra 	$L__BB11_46;
$L__BB11_47:
	setp.lt.u64 	%p26, %rd32, 256;
	@%p26 bra 	$L__BB11_52;
	// begin inline asm
	mov.u32 %r310, %laneid;
	// end inline asm
	mov.b32 	%r313, 1;
	mov.b32 	%r334, 31;
	mov.b32 	%r335, -1;
	// begin inline asm
	shfl.sync.down.b32 %r311, %r649, %r313, %r334, %r335;
	// end inline asm
	setp.gt.s32 	%p42, %r310, 30;
	selp.b32 	%r336, 0, %r311, %p42;
	add.s32 	%r317, %r336, %r649;
	mov.b32 	%r318, 2;
	// begin inline asm
	shfl.sync.down.b32 %r316, %r317, %r318, %r334, %r335;
	// end inline asm
	setp.gt.s32 	%p43, %r310, 29;
	selp.b32 	%r337, 0, %r316, %p43;
	add.s32 	%r322, %r317, %r337;
	mov.b32 	%r323, 4;
	// begin inline asm
	shfl.sync.down.b32 %r321, %r322, %r323, %r334, %r335;
	// end inline asm
	setp.gt.s32 	%p44, %r310, 27;
	selp.b32 	%r338, 0, %r321, %p44;
	add.s32 	%r327, %r322, %r338;
	mov.b32 	%r328, 8;
	// begin inline asm
	shfl.sync.down.b32 %r326, %r327, %r328, %r334, %r335;
	// end inline asm
	setp.gt.s32 	%p45, %r310, 23;
	selp.b32 	%r339, 0, %r326, %p45;
	add.s32 	%r332, %r327, %r339;
	mov.b32 	%r333, 16;
	// begin inline asm
	shfl.sync.down.b32 %r331, %r332, %r333, %r334, %r335;
	// end inline asm
	setp.gt.s32 	%p46, %r310, 15;
	selp.b32 	%r340, 0, %r331, %p46;
	add.s32 	%r661, %r332, %r340;
	setp.ne.s32 	%p47, %r310, 0;
	@%p47 bra 	$L__BB11_50;
	shr.u32 	%r341, %r52, 3;
	and.b32  	%r342, %r341, 124;
	mov.u32 	%r343, _ZZN3cub18CUB_300001_SM_10006detail6reduce28DeviceReduceSingleTileKernelINS2_10policy_hubIiyN4cuda3std3__44plusIiEEE10Policy1000EPiSC_yS9_iiNS7_10__identityEEEvT0_T1_T2_T3_T4_T6_E12temp_storage;
	add.s32 	%r344, %r343, %r342;
	st.shared.u32 	[%r344+8], %r661;
$L__BB11_50:
	bar.sync 	0;
	setp.ne.s32 	%p48, %r52, 0;
	@%p48 bra 	$L__BB11_72;
	ld.shared.u32 	%r345, [_ZZN3cub18CUB_300001_SM_10006detail6reduce28DeviceReduceSingleTileKernelINS2_10policy_hubIiyN4cuda3std3__44plusIiEEE10Policy1000EPiSC_yS9_iiNS7_10__identityEEEvT0_T1_T2_T3_T4_T6_E12temp_storage+12];
	add.s32 	%r346, %r345, %r661;
	ld.shared.u32 	%r347, [_ZZN3cub18CUB_300001_SM_10006detail6reduce28DeviceReduceSingleTileKernelINS2_10policy_hubIiyN4cuda3std3__44plusIiEEE10Policy1000EPiSC_yS9_iiNS7_10__identityEEEvT0_T1_T2_T3_T4_T6_E12temp_storage+16];
	add.s32 	%r348, %r346, %r347;
	ld.shared.u32 	%r349, [_ZZN3cub18CUB_300001_SM_10006detail6reduce28DeviceReduceSingleTileKernelINS2_10policy_hubIiyN4cuda3std3__44plusIiEEE10Policy1000EPiSC_yS9_iiNS7_10__identityEEEvT0_T1_T2_T3_T4_T6_E12temp_storage+20];
	add.s32 	%r350, %r348, %r349;
	ld.shared.u32 	%r351, [_ZZN3cub18CUB_300001_SM_10006detail6reduce28DeviceReduceSingleTileKernelINS2_10policy_hubIiyN4cuda3std3__44plusIiEEE10Policy1000EPiSC_yS9_iiNS7_10__identityEEEvT0_T1_T2_T3_T4_T6_E12temp_storage+24];
	add.s32 	%r352, %r350, %r351;
	ld.shared.u32 	%r353, [_ZZN3cub18CUB_300001_SM_10006detail6reduce28DeviceReduceSingleTileKernelINS2_10policy_hubIiyN4cuda3std3__44plusIiEEE10Policy1000EPiSC_yS9_iiNS7_10__identityEEEvT0_T1_T2_T3_T4_T6_E12temp_storage+28];
	add.s32 	%r354, %r352, %r353;
	ld.shared.u32 	%r355, [_ZZN3cub18CUB_300001_SM_10006detail6reduce28DeviceReduceSingleTileKernelINS2_10policy_hubIiyN4cuda3std3__44plusIiEEE10Policy1000EPiSC_yS9_iiNS7_10__identityEEEvT0_T1_T2_T3_T4_T6_E12temp_storage+32];
	add.s32 	%r356, %r354, %r355;
	ld.shared.u32 	%r357, [_ZZN3cub18CUB_300001_SM_10006detail6reduce28DeviceReduceSingleTileKernelINS2_10policy_hubIiyN4cuda3std3__44plusIiEEE10Policy1000EPiSC_yS9_iiNS7_10__identityEEEvT0_T1_T2_T3_T4_T6_E12temp_storage+36];
	add.s32 	%r661, %r356, %r357;
	bra.uni 	$L__BB11_72;
$L__BB11_52:
	// begin inline asm
	mov.u32 %r247, %laneid;
	// end inline asm
	and.b32  	%r273, %r52, 992;
	add.s32 	%r274, %r273, 32;
	setp.gt.u32 	%p27, %r274, %r51;
	not.b32 	%r275, %r273;
	add.s32 	%r276, %r51, %r275;
	selp.b32 	%r271, %r276, 31, %p27;
	mov.b32 	%r250, 1;
	mov.b32 	%r272, -1;
	// begin inline asm
	shfl.sync.down.b32 %r248, %r649, %r250, %r271, %r272;
	// end inline asm
	setp.lt.s32 	%p28, %r247, %r271;
	selp.b32 	%r277, %r248, 0, %p28;
	add.s32 	%r254, %r277, %r649;
	mov.b32 	%r255, 2;
	// begin inline asm
	shfl.sync.down.b32 %r253, %r254, %r255, %r271, %r272;
	// end inline asm
	add.s32 	%r278, %r247, 2;
	setp.gt.s32 	%p29, %r278, %r271;
	selp.b32 	%r279, 0, %r253, %p29;
	add.s32 	%r259, %r254, %r279;
	mov.b32 	%r260, 4;
	// begin inline asm
	shfl.sync.down.b32 %r258, %r259, %r260, %r271, %r272;
	// end inline asm
	add.s32 	%r280, %r247, 4;
	setp.gt.s32 	%p30, %r280, %r271;
	selp.b32 	%r281, 0, %r258, %p30;
	add.s32 	%r264, %r259, %r281;
	mov.b32 	%r265, 8;
	// begin inline asm
	shfl.sync.down.b32 %r263, %r264, %r265, %r271, %r272;
	// end inline asm
	add.s32 	%r282, %r247, 8;
	setp.gt.s32 	%p31, %r282, %r271;
	selp.b32 	%r283, 0, %r263, %p31;
	add.s32 	%r269, %r264, %r283;
	mov.b32 	%r270, 16;
	// begin inline asm
	shfl.sync.down.b32 %r268, %r269, %r270, %r271, %r272;
	// end inline asm
	add.s32 	%r284, %r247, 16;
	setp.gt.s32 	%p32, %r284, %r271;
	selp.b32 	%r285, 0, %r268, %p32;
	add.s32 	%r661, %r269, %r285;
	setp.ne.s32 	%p33, %r247, 0;
	@%p33 bra 	$L__BB11_54;
	shr.u32 	%r286, %r52, 3;
	and.b32  	%r287, %r286, 124;
	mov.u32 	%r288, _ZZN3cub18CUB_300001_SM_10006detail6reduce28DeviceReduceSingleTileKernelINS2_10policy_hubIiyN4cuda3std3__44plusIiEEE10Policy1000EPiSC_yS9_iiNS7_10__identityEEEvT0_T1_T2_T3_T4_T6_E12temp_storage;
	add.s32 	%r289, %r288, %r287;
	st.shared.u32 	[%r289+8], %r661;
$L__BB11_54:
	bar.sync 	0;
	setp.ne.s32 	%p34, %r52, 0;
	@%p34 bra 	$L__BB11_72;
	setp.gt.u64 	%p35, %rd32, 32;
	ld.shared.u32 	%r290, [_ZZN3cub18CUB_300001_SM_10006detail6reduce28DeviceReduceSingleTileKernelINS2_10policy_hubIiyN4cuda3std3__44plusIiEEE10Policy1000EPiSC_yS9_iiNS7_10__identityEEEvT0_T1_T2_T3_T4_T6_E12temp_storage+12];
	selp.b32 	%r291, %r290, 0, %p35;
	add.s32 	%r292, %r291, %r661;
	setp.gt.u64 	%p36, %rd32, 64;
	ld.shared.u32 	%r293, [_ZZN3cub18CUB_300001_SM_10006detail6reduce28DeviceReduceSingleTileKernelINS2_10policy_hubIiyN4cuda3std3__44plusIiEEE10Policy1000EPiSC_yS9_iiNS7_10__identityEEEvT0_T1_T2_T3_T4_T6_E12temp_storage+16];
	selp.b32 	%r294, %r293, 0, %p36;
	add.s32 	%r295, %r292, %r294;
	setp.gt.u64 	%p37, %rd32, 96;
	ld.shared.u32 	%r296, [_ZZN3cub18CUB_300001_SM_10006detail6reduce28DeviceReduceSingleTileKernelINS2_10policy_hubIiyN4cuda3std3__44plusIiEEE10Policy1000EPiSC_yS9_iiNS7_10__identityEEEvT0_T1_T2_T3_T4_T6_E12temp_storage+20];
	selp.b32 	%r297, %r296, 0, %p37;
	add.s32 	%r298, %r295, %r297;
	setp.gt.u64 	%p38, %rd32, 128;
	ld.shared.u32 	%r299, [_ZZN3cub18CUB_300001_SM_10006detail6reduce28DeviceReduceSingleTileKernelINS2_10policy_hubIiyN4cuda3std3__44plusIiEEE10Policy1000EPiSC_yS9_iiNS7_10__identityEEEvT0_T1_T2_T3_T4_T6_E12temp_storage+24];
	selp.b32 	%r300, %r299, 0, %p38;
	add.s32 	%r301, %r298, %r300;
	setp.gt.u64 	%p39, %rd32, 160;
	ld.shared.u32 	%r302, [_ZZN3cub18CUB_300001_SM_10006detail6reduce28DeviceReduceSingleTileKernelINS2_10policy_hubIiyN4cuda3std3__44plusIiEEE10Policy1000EPiSC_yS9_iiNS7_10__identityEEEvT0_T1_T2_T3_T4_T6_E12temp_storage+28];
	selp.b32 	%r303, %r302, 0, %p39;
	add.s32 	%r304, %r301, %r303;
	setp.gt.u64 	%p40, %rd32, 192;
	ld.shared.u32 	%r305, [_ZZN3cub18CUB_300001_SM_10006detail6reduce28DeviceReduceSingleTileKernelINS2_10policy_hubIiyN4cuda3std3__44plusIiEEE10Policy1000EPiSC_yS9_iiNS7_10__identityEEEvT0_T1_T2_T3_T4_T6_E12temp_storage+32];
	selp.b32 	%r306, %r305, 0, %p40;
	add.s32 	%r307, %r304, %r306;
	setp.gt.u64 	%p41, %rd32, 224;
	ld.shared.u32 	%r308, [_ZZN3cub18CUB_300001_SM_10006detail6reduce28DeviceReduceSingleTileKernelINS2_10policy_hubIiyN4cuda3std3__44plusIiEEE10Policy1000EPiSC_yS9_iiNS7_10__identityEEEvT0_T1_T2_T3_T4_T6_E12temp_storage+36];
	selp.b32 	%r309, %r308, 0, %p41;
	add.s32 	%r661, %r307, %r309;
	bra.uni 	$L__BB11_72;
$L__BB11_56:
	mov.u32 	%r77, %tid.x;
	cvt.u64.u32 	%rd19, %r77;
	mul.wide.u32 	%rd52, %r77, 4;
	add.s64 	%rd35, %rd31, %rd52;
	// begin inline asm
	ld.global.nc.u32 %r103, [%rd35];
	// end inline asm
	add.s64 	%rd36, %rd35, 1024;
	// begin inline asm
	ld.global.nc.u32 %r104, [%rd36];
	// end inline asm
	add.s64 	%rd37, %rd35, 2048;
	// begin inline asm
	ld.global.nc.u32 %r105, [%rd37];
	// end inline asm
	add.s64 	%rd38, %rd35, 3072;
	// begin inline asm
	ld.global.nc.u32 %r106, [%rd38];
	// end inline asm
	add.s64 	%rd39, %rd35, 4096;
	// begin inline asm
	ld.global.nc.u32 %r107, [%rd39];
	// end inline asm
	add.s64 	%rd40, %rd35, 5120;
	// begin inline asm
	ld.global.nc.u32 %r108, [%rd40];
	// end inline asm
	add.s64 	%rd41, %rd35, 6144;
	// begin inline asm
	ld.global.nc.u32 %r109, [%rd41];
	// end inline asm
	add.s64 	%rd42, %rd35, 7168;
	// begin inline asm
	ld.global.nc.u32 %r110, [%rd42];
	// end inline asm
	add.s64 	%rd43, %rd35, 8192;
	// begin inline asm
	ld.global.nc.u32 %r111, [%rd43];
	// end inline asm
	add.s64 	%rd44, %rd35, 9216;
	// begin inline asm
	ld.global.nc.u32 %r112, [%rd44];
	// end inline asm
	add.s64 	%rd45, %rd35, 10240;
	// begin inline asm
	ld.global.nc.u32 %r113, [%rd45];
	// end inline asm
	add.s64 	%rd46, %rd35, 11264;
	// begin inline asm
	ld.global.nc.u32 %r114, [%rd46];
	// end inline asm
	add.s64 	%rd47, %rd35, 12288;
	// begin inline asm
	ld.global.nc.u32 %r115, [%rd47];
	// end inline asm
	add.s64 	%rd48, %rd35, 13312;
	// begin inline asm
	ld.global.nc.u32 %r116, [%rd48];
	// end inline asm
	add.s64 	%rd49, %rd35, 14336;
	// begin inline asm
	ld.global.nc.u32 %r117, [%rd49];
	// end inline asm
	add.s64 	%rd50, %rd35, 15360;
	// begin inline asm
	ld.global.nc.u32 %r118, [%rd50];
	// end inline asm
	add.s32 	%r119, %r104, %r103;
	add.s32 	%r120, %r105, %r119;
	add.s32 	%r121, %r106, %r120;
	add.s32 	%r122, %r107, %r121;
	add.s32 	%r123, %r108, %r122;
	add.s32 	%r124, %r109, %r123;
	add.s32 	%r125, %r110, %r124;
	add.s32 	%r126, %r111, %r125;
	add.s32 	%r127, %r112, %r126;
	add.s32 	%r128, %r113, %r127;
	add.s32 	%r129, %r114, %r128;
	add.s32 	%r130, %r115, %r129;
	add.s32 	%r131, %r116, %r130;
	add.s32 	%r132, %r117, %r131;
	add.s32 	%r660, %r118, %r132;
	add.s64 	%rd21, %rd32, -4096;
	setp.lt.u64 	%p4, %rd21, 4096;
	mov.b64 	%rd147, 4096;
	@%p4 bra 	$L__BB11_60;
	mov.b64 	%rd147, 4096;
$L__BB11_58:
	shl.b64 	%rd70, %rd147, 2;
	add.s64 	%rd54, %rd35, %rd70;
	// begin inline asm
	ld.global.nc.u32 %r133, [%rd54];
	// end inline asm
	add.s64 	%rd55, %rd54, 1024;
	// begin inline asm
	ld.global.nc.u32 %r134, [%rd55];
	// end inline asm
	add.s64 	%rd56, %rd54, 2048;
	// begin inline asm
	ld.global.nc.u32 %r135, [%rd56];
	// end inline asm
	add.s64 	%rd57, %rd54, 3072;
	// begin inline asm
	ld.global.nc.u32 %r136, [%rd57];
	// end inline asm
	add.s64 	%rd58, %rd54, 4096;
	// begin inline asm
	ld.global.nc.u32 %r137, [%rd58];
	// end inline asm
	add.s64 	%rd59, %rd54, 5120;
	// begin inline asm
	ld.global.nc.u32 %r138, [%rd59];
	// end inline asm
	add.s64 	%rd60, %rd54, 6144;
	// begin inline asm
	ld.global.nc.u32 %r139, [%rd60];
	// end inline asm
	add.s64 	%rd61, %rd54, 7168;
	// begin inline asm
	ld.global.nc.u32 %r140, [%rd61];
	// end inline asm
	add.s64 	%rd62, %rd54, 8192;
	// begin inline asm
	ld.global.nc.u32 %r141, [%rd62];
	// end inline asm
	add.s64 	%rd63, %rd54, 9216;
	// begin inline asm
	ld.global.nc.u32 %r142, [%rd63];
	// end inline asm
	add.s64 	%rd64, %rd54, 10240;
	// begin inline asm
	ld.global.nc.u32 %r143, [%rd64];
	// end inline asm
	add.s64 	%rd65, %rd54, 11264;
	// begin inline asm
	ld.global.nc.u32 %r144, [%rd65];
	// end inline asm
	add.s64 	%rd66, %rd54, 12288;
	// begin inline asm
	ld.global.nc.u32 %r145, [%rd66];
	// end inline asm
	add.s64 	%rd67, %rd54, 13312;
	// begin inline asm
	ld.global.nc.u32 %r146, [%rd67];
	// end inline asm
	add.s64 	%rd68, %rd54, 14336;
	// begin inline asm
	ld.global.nc.u32 %r147, [%rd68];
	// end inline asm
	add.s64 	%rd69, %rd54, 15360;
	// begin inline asm
	ld.global.nc.u32 %r148, [%rd69];
	// end inline asm
	add.s32 	%r149, %r133, %r660;
	add.s32 	%r150, %r134, %r149;
	add.s32 	%r151, %r135, %r150;
	add.s32 	%r152, %r136, %r151;
	add.s32 	%r153, %r137, %r152;
	add.s32 	%r154, %r138, %r153;
	add.s32 	%r155, %r139, %r154;
	add.s32 	%r156, %r140, %r155;
	add.s32 	%r157, %r141, %r156;
	add.s32 	%r158, %r142, %r157;
	add.s32 	%r159, %r143, %r158;
	add.s32 	%r160, %r144, %r159;
	add.s32 	%r161, %r145, %r160;
	add.s32 	%r162, %r146, %r161;
	add.s32 	%r163, %r147, %r162;
	add.s32 	%r660, %r148, %r163;
	sub.s64 	%rd71, %rd32, %rd147;
	setp.lt.u64 	%p5, %rd71, 4096;
	@%p5 bra 	$L__BB11_68;
	add.s64 	%rd147, %rd147, 4096;
	setp.le.u64 	%p6, %rd147, %rd21;
	@%p6 bra 	$L__BB11_58;
$L__BB11_60:
	setp.le.u64 	%p7, %rd32, %rd147;
	@%p7 bra 	$L__BB11_68;
	cvt.u32.u64 	%r164, %rd147;
	cvt.u32.u64 	%r165, %rd32;
	sub.s32 	%r82, %r165, %r164;
	setp.ge.s32 	%p8, %r77, %r82;
	@%p8 bra 	$L__BB11_68;
	not.b32 	%r168, %r77;
	add.s32 	%r169, %r168, %r165;
	sub.s32 	%r83, %r169, %r164;
	and.b32  	%r171, %r83, 768;
	setp.eq.s32 	%p9, %r171, 768;
	mov.u32 	%r655, %r77;
	@%p9 bra 	$L__BB11_65;
	add.s64 	%rd72, %rd147, %rd19;
	shl.b64 	%rd73, %rd72, 2;
	add.s64 	%rd148, %rd31, %rd73;
	shr.u32 	%r172, %r83, 8;
	add.s32 	%r173, %r172, 1;
	and.b32  	%r174, %r173, 3;
	neg.s32 	%r652, %r174;
	mov.u32 	%r655, %r77;
$L__BB11_64:
	.pragma "nounroll";
	// begin inline asm
	ld.global.nc.u32 %r175, [%rd148];
	// end inline asm
	add.s32 	%r660, %r175, %r660;
	add.s32 	%r655, %r655, 256;
	add.s64 	%rd148, %rd148, 1024;
	add.s32 	%r652, %r652, 1;
	setp.ne.s32 	%p10, %r652, 0;
	@%p10 bra 	$L__BB11_64;
$L__BB11_65:
	setp.lt.u32 	%p11, %r83, 768;
	@%p11 bra 	$L__BB11_68;
	cvt.u64.u32 	%rd75, %r655;
	add.s64 	%rd76, %rd147, %rd75;
	shl.b64 	%rd77, %rd76, 2;
	add.s64 	%rd149, %rd31, %rd77;
$L__BB11_67:
	// begin inline asm
	ld.global.nc.u32 %r176, [%rd149];
	// end inline asm
	add.s32 	%r180, %r176, %r660;
	add.s64 	%rd79, %rd149, 1024;
	// begin inline asm
	ld.global.nc.u32 %r177, [%rd79];
	// end inline asm
	add.s32 	%r181, %r177, %r180;
	add.s64 	%rd80, %rd149, 2048;
	// begin inline asm
	ld.global.nc.u32 %r178, [%rd80];
	// end inline asm
	add.s32 	%r182, %r178, %r181;
	add.s64 	%rd81, %rd149, 3072;
	// begin inline asm
	ld.global.nc.u32 %r179, [%rd81];
	// end inline asm
	add.s32 	%r660, %r179, %r182;
	add.s32 	%r655, %r655, 1024;
	add.s64 	%rd149, %rd149, 4096;
	setp.lt.s32 	%p12, %r655, %r82;
	@%p12 bra 	$L__BB11_67;
$L__BB11_68:
	// begin inline asm
	mov.u32 %r183, %laneid;
	// end inline asm
	mov.b32 	%r186, 1;
	mov.b32 	%r207, 31;
	mov.b32 	%r208, -1;
	// begin inline asm
	shfl.sync.down.b32 %r184, %r660, %r186, %r207, %r208;
	// end inline asm
	setp.gt.s32 	%p13, %r183, 30;
	selp.b32 	%r209, 0, %r184, %p13;
	add.s32 	%r190, %r209, %r660;
	mov.b32 	%r191, 2;
	// begin inline asm
	shfl.sync.down.b32 %r189, %r190, %r191, %r207, %r208;
	// end inline asm
	setp.gt.s32 	%p14, %r183, 29;
	selp.b32 	%r210, 0, %r189, %p14;
	add.s32 	%r195, %r190, %r210;
	mov.b32 	%r196, 4;
	// begin inline asm
	shfl.sync.down.b32 %r194, %r195, %r196, %r207, %r208;
	// end inline asm
	setp.gt.s32 	%p15, %r183, 27;
	selp.b32 	%r211, 0, %r194, %p15;
	add.s32 	%r200, %r195, %r211;
	mov.b32 	%r201, 8;
	// begin inline asm
	shfl.sync.down.b32 %r199, %r200, %r201, %r207, %r208;
	// end inline asm
	setp.gt.s32 	%p16, %r183, 23;
	selp.b32 	%r212, 0, %r199, %p16;
	add.s32 	%r205, %r200, %r212;
	mov.b32 	%r206, 16;
	// begin inline asm
	shfl.sync.down.b32 %r204, %r205, %r206, %r207, %r208;
	// end inline asm
	setp.gt.s32 	%p17, %r183, 15;
	selp.b32 	%r213, 0, %r204, %p17;
	add.s32 	%r661, %r205, %r213;
	setp.ne.s32 	%p18, %r183, 0;
	@%p18 bra 	$L__BB11_70;
	shr.u32 	%r214, %r77, 3;
	and.b32  	%r215, %r214, 124;
	mov.u32 	%r216, _ZZN3cub18CUB_300001_SM_10006detail6reduce28DeviceReduceSingleTileKernelINS2_10policy_hubIiyN4cuda3std3__44plusIiEEE10Policy1000EPiSC_yS9_iiNS7_10__identityEEEvT0_T1_T2_T3_T4_T6_E12temp_storage;
	add.s32 	%r217, %r216, %r215;
	st.shared.u32 	[%r217+8], %r661;
$L__BB11_70:
	bar.sync 	0;
	setp.ne.s32 	%p19, %r77, 0;
	@%p19 bra 	$L__BB11_72;
	ld.shared.u32 	%r218, [_ZZN3cub18CUB_300001_SM_10006detail6reduce28DeviceReduceSingleTileKernelINS2_10policy_hubIiyN4cuda3std3__44plusIiEEE10Policy1000EPiSC_yS9_iiNS7_10__identityEEEvT0_T1_T2_T3_T4_T6_E12temp_storage+12];
	add.s32 	%r219, %r218, %r661;
	ld.shared.u32 	%r220, [_ZZN3cub18CUB_300001_SM_10006detail6reduce28DeviceReduceSingleTileKernelINS2_10policy_hubIiyN4cuda3std3__44plusIiEEE10Policy1000EPiSC_yS9_iiNS7_10__identityEEEvT0_T1_T2_T3_T4_T6_E12temp_storage+16];
	add.s32 	%r221, %r219, %r220;
	ld.shared.u32 	%r222, [_ZZN3cub18CUB_300001_SM_10006detail6reduce28DeviceReduceSingleTileKernelINS2_10policy_hubIiyN4cuda3std3__44plusIiEEE10Policy1000EPiSC_yS9_iiNS7_10__identityEEEvT0_T1_T2_T3_T4_T6_E12temp_storage+20];
	add.s32 	%r223, %r221, %r222;
	ld.shared.u32 	%r224, [_ZZN3cub18CUB_300001_SM_10006detail6reduce28DeviceReduceSingleTileKernelINS2_10policy_hubIiyN4cuda3std3__44plusIiEEE10Policy1000EPiSC_yS9_iiNS7_10__identityEEEvT0_T1_T2_T3_T4_T6_E12temp_storage+24];
	add.s32 	%r225, %r223, %r224;
	ld.shared.u32 	%r226, [_ZZN3cub18CUB_300001_SM_10006detail6reduce28DeviceReduceSingleTileKernelINS2_10policy_hubIiyN4cuda3std3__44plusIiEEE10Policy1000EPiSC_yS9_iiNS7_10__identityEEEvT0_T1_T2_T3_T4_T6_E12temp_storage+28];
	add.s32 	%r227, %r225, %r226;
	ld.shared.u32 	%r228, [_ZZN3cub18CUB_300001_SM_10006detail6reduce28DeviceReduceSingleTileKernelINS2_10policy_hubIiyN4cuda3std3__44plusIiEEE10Policy1000EPiSC_yS9_iiNS7_10__identityEEEvT0_T1_T2_T3_T4_T6_E12temp_storage+32];
	add.s32 	%r229, %r227, %r228;
	ld.shared.u32 	%r230, [_ZZN3cub18CUB_300001_SM_10006detail6reduce28DeviceReduceSingleTileKernelINS2_10policy_hubIiyN4cuda3std3__44plusIiEEE10Policy1000EPiSC_yS9_iiNS7_10__identityEEEvT0_T1_T2_T3_T4_T6_E12temp_storage+36];
	add.s32 	%r661, %r229, %r230;
$L__BB11_72:
	mov.u32 	%r614, %tid.x;
	setp.ne.s32 	%p95, %r614, 0;
	@%p95 bra 	$L__BB11_74;
	add.s32 	%r615, %r661, %r102;
	st.global.u32 	[%rd1], %r615;
$L__BB11_74:
	ret;

}
	// .globl	_ZN3cub18CUB_300001_SM_10006detail6reduce18DeviceReduceKernelINS2_10policy_hubIiyN4cuda3std3__44plusIiEEE10Policy1000EPiyS9_iNS7_10__identityEEEvT0_PT3_T1_NS0_13GridEvenShareISH_EET2_T4_
.visible .entry _ZN3cub18CUB_300001_SM_10006detail6reduce18DeviceReduceKernelINS2_10policy_hubIiyN4cuda3std3__44plusIiEEE10Policy1000EPiyS9_iNS7_10__identityEEEvT0_PT3_T1_NS0_13GridEvenShareISH_EET2_T4_(
	.param .u64 .ptr .align 1 _ZN3cub18CUB_300001_SM_10006detail6reduce18DeviceReduceKernelINS2_10policy_hubIiyN4cuda3std3__44plusIiEEE10Policy1000EPiyS9_iNS7_10__identityEEEvT0_PT3_T1_NS0_13GridEvenShareISH_EET2_T4__param_0,
	.param .u64 .ptr .align 1 _ZN3cub18CUB_300001_SM_10006detail6reduce18DeviceReduceKernelINS2_10policy_hubIiyN4cuda3std3__44plusIiEEE10Policy1000EPiyS9_iNS7_10__identityEEEvT0_PT3_T1_NS0_13GridEvenShareISH_EET2_T4__param_1,
	.param .u64 _ZN3cub18CUB_300001_SM_10006detail6reduce18DeviceReduceKernelINS2_10policy_hubIiyN4cuda3std3__44plusIiEEE10Policy1000EPiyS9_iNS7_10__identityEEEvT0_PT3_T1_NS0_13GridEvenShareISH_EET2_T4__param_2,
	.param .align 8 .b8 _ZN3cub18CUB_300001_SM_10006detail6reduce18DeviceReduceKernelINS2_10policy_hubIiyN4cuda3std3__44plusIiEEE10Policy1000EPiyS9_iNS7_10__identityEEEvT0_PT3_T1_NS0_13GridEvenShareISH_EET2_T4__param_3[72],
	.param .align 1 .b8 _ZN3cub18CUB_300001_SM_10006detail6reduce18DeviceReduceKernelINS2_10policy_hubIiyN4cuda3std3__44plusIiEEE10Policy1000EPiyS9_iNS7_10__identityEEEvT0_PT3_T1_NS0_13GridEvenShareISH_EET2_T4__param_4[1],
	.param .align 1 .b8 _ZN3cub18CUB_300001_SM_10006detail6reduce18DeviceReduceKernelINS2_10policy_hubIiyN4cuda3std3__44plusIiEEE10Policy1000EPiyS9_iNS7_10__identityEEEvT0_PT3_T1_NS0_13GridEvenShareISH_EET2_T4__param_5[1]
)
.maxntid 256
{
	.reg .pred 	%p<95>;
	.reg .b32 	%r<694>;
	.reg .b64 	%rd<174>;
	// demoted variable
	.shared .align 4 .b8 _ZZN3cub18CUB_300001_SM_10006detail6reduce18DeviceReduceKernelINS2_10policy_hubIiyN4cuda3std3__44plusIiEEE10Policy1000EPiyS9_iNS7_10__identityEEEvT0_PT3_T1_NS0_13GridEvenShareISH_EET2_T4_E12temp_storage[44];
	ld.param.u64 	%rd1, [_ZN3cub18CUB_300001_SM_10006detail6reduce18DeviceReduceKernelINS2_10policy_hubIiyN4cuda3std3__44plusIiEEE10Policy1000EPiyS9_iNS7_10__identityEEEvT0_PT3_T1_NS0_13GridEvenShareISH_EET2_T4__param_3+32];
	ld.param.u64 	%rd39, [_ZN3cub18CUB_300001_SM_10006detail6reduce18DeviceReduceKernelINS2_10policy_hubIiyN4cuda3std3__44plusIiEEE10Policy1000EPiyS9_iNS7_10__identityEEEvT0_PT3_T1_NS0_13GridEvenShareISH_EET2_T4__param_0];
	ld.param.u32 	%r1, [_ZN3cub18CUB_300001_SM_10006detail6reduce18DeviceReduceKernelINS2_10policy_hubIiyN4cuda3std3__44plusIiEEE10Policy1000EPiyS9_iNS7_10__identityEEEvT0_PT3_T1_NS0_13GridEvenShareISH_EET2_T4__param_3+40];
	mov.u32 	%r2, %ctaid.x;
	shl.b32 	%r110, %r1, 12;
	cvt.s64.s32 	%rd2, %r110;
	shl.b32 	%r111, %r2, 12;
	cvt.u64.u32 	%rd3, %r111;
	and.b64  	%rd41, %rd39, 15;
	setp.ne.s64 	%p1, %rd41, 0;
	@%p1 bra 	$L__BB12_35;
	sub.s64 	%rd4, %rd1, %rd3;
	setp.gt.u64 	%p48, %rd4, 4095;
	@%p48 bra 	$L__BB12_19;
	cvt.u32.u64 	%r517, %rd3;
	cvt.u32.u64 	%r3, %rd1;
	sub.s32 	%r4, %r3, %r517;
	mov.u32 	%r5, %tid.x;
	setp.ge.s32 	%p65, %r5, %r4;
	mov.b32 	%r659, 0;
	mov.u32 	%r654, %r5;
	@%p65 bra 	$L__BB12_4;
	add.s32 	%r520, %r517, %r5;
	mul.wide.u32 	%rd146, %r520, 4;
	add.s64 	%rd145, %rd39, %rd146;
	// begin inline asm
	ld.global.nc.u32 %r659, [%rd145];
	// end inline asm
	add.s32 	%r654, %r5, 256;
$L__BB12_4:
	setp.ge.s32 	%p66, %r654, %r4;
	@%p66 bra 	$L__BB12_10;
	not.b32 	%r522, %r654;
	add.s32 	%r10, %r522, %r3;
	and.b32  	%r523, %r10, 768;
	setp.eq.s32 	%p67, %r523, 768;
	@%p67 bra 	$L__BB12_8;
	cvt.u64.u32 	%rd147, %r654;
	add.s64 	%rd148, %rd147, %rd3;
	shl.b64 	%rd149, %rd148, 2;
	add.s64 	%rd162, %rd39, %rd149;
	shr.u32 	%r524, %r10, 8;
	add.s32 	%r525, %r524, 1;
	and.b32  	%r526, %r525, 3;
	neg.s32 	%r651, %r526;
$L__BB12_7:
	.pragma "nounroll";
	// begin inline asm
	ld.global.nc.u32 %r527, [%rd162];
	// end inline asm
	add.s32 	%r659, %r527, %r659;
	add.s32 	%r654, %r654, 256;
	add.s64 	%rd162, %rd162, 1024;
	add.s32 	%r651, %r651, 1;
	setp.ne.s32 	%p68, %r651, 0;
	@%p68 bra 	$L__BB12_7;
$L__BB12_8:
	sub.s32 	%r529, %r10, %r517;
	setp.lt.u32 	%p69, %r529, 768;
	@%p69 bra 	$L__BB12_10;
$L__BB12_9:
	cvt.s64.s32 	%rd155, %r654;
	add.s64 	%rd156, %rd3, %rd155;
	shl.b64 	%rd157, %rd156, 2;
	add.s64 	%rd151, %rd39, %rd157;
	// begin inline asm
	ld.global.nc.u32 %r530, [%rd151];
	// end inline asm
	add.s32 	%r534, %r530, %r659;
	add.s64 	%rd152, %rd151, 1024;
	// begin inline asm
	ld.global.nc.u32 %r531, [%rd152];
	// end inline asm
	add.s32 	%r535, %r531, %r534;
	add.s64 	%rd153, %rd151, 2048;
	// begin inline asm
	ld.global.nc.u32 %r532, [%rd153];
	// end inline asm
	add.s32 	%r536, %r532, %r535;
	add.s64 	%rd154, %rd151, 3072;
	// begin inline asm
	ld.global.nc.u32 %r533, [%rd154];
	// end inline asm
	add.s32 	%r659, %r533, %r536;
	add.s32 	%r654, %r654, 1024;
	setp.lt.s32 	%p70, %r654, %r4;
	@%p70 bra 	$L__BB12_9;
$L__BB12_10:
	setp.lt.s32 	%p71, %r4, 256;
	@%p71 bra 	$L__BB12_15;
	// begin inline asm
	mov.u32 %r600, %laneid;
	// end inline asm
	mov.b32 	%r603, 1;
	mov.b32 	%r624, 31;
	mov.b32 	%r625, -1;
	// begin inline asm
	shfl.sync.down.b32 %r601, %r659, %r603, %r624, %r625;
	// end inline asm
	setp.gt.s32 	%p87, %r600, 30;
	selp.b32 	%r626, 0, %r601, %p87;
	add.s32 	%r607, %r626, %r659;
	mov.b32 	%r608, 2;
	// begin inline asm
	shfl.sync.down.b32 %r606, %r607, %r608, %r624, %r625;
	// end inline asm
	setp.gt.s32 	%p88, %r600, 29;
	selp.b32 	%r627, 0, %r606, %p88;
	add.s32 	%r612, %r607, %r627;
	mov.b32 	%r613, 4;
	// begin inline asm
	shfl.sync.down.b32 %r611, %r612, %r613, %r624, %r625;
	// end inline asm
	setp.gt.s32 	%p89, %r600, 27;
	selp.b32 	%r628, 0, %r611, %p89;
	add.s32 	%r617, %r612, %r628;
	mov.b32 	%r618, 8;
	// begin inline asm
	shfl.sync.down.b32 %r616, %r617, %r618, %r624, %r625;
	// end inline asm
	setp.gt.s32 	%p90, %r600, 23;
	selp.b32 	%r629, 0, %r616, %p90;
	add.s32 	%r622, %r617, %r629;
	mov.b32 	%r623, 16;
	// begin inline asm
	shfl.sync.down.b32 %r621, %r622, %r623, %r624, %r625;
	// end inline asm
	setp.gt.s32 	%p91, %r600, 15;
	selp.b32 	%r630, 0, %r621, %p91;
	add.s32 	%r693, %r622, %r630;
	setp.ne.s32 	%p92, %r600, 0;
	@%p92 bra 	$L__BB12_13;
	shr.u32 	%r631, %r5, 3;
	and.b32  	%r632, %r631, 124;
	mov.u32 	%r633, _ZZN3cub18CUB_300001_SM_10006detail6reduce18DeviceReduceKernelINS2_10policy_hubIiyN4cuda3std3__44plusIiEEE10Policy1000EPiyS9_iNS7_10__identityEEEvT0_PT3_T1_NS0_13GridEvenShareISH_EET2_T4_E12temp_storage;
	add.s32 	%r634, %r633, %r632;
	st.shared.u32 	[%r634+8], %r693;
$L__BB12_13:
	bar.sync 	0;
	setp.ne.s32 	%p93, %r5, 0;
	@%p93 bra 	$L__BB12_69;
	ld.shared.u32 	%r635, [_ZZN3cub18CUB_300001_SM_10006detail6reduce18DeviceReduceKernelINS2_10policy_hubIiyN4cuda3std3__44plusIiEEE10Policy1000EPiyS9_iNS7_10__identityEEEvT0_PT3_T1_NS0_13GridEvenShareISH_EET2_T4_E12temp_storage+12];
	add.s32 	%r636, %r635, %r693;
	ld.shared.u32 	%r637, [_ZZN3cub18CUB_300001_SM_10006detail6reduce18DeviceReduceKernelINS2_10policy_hubIiyN4cuda3std3__44plusIiEEE10Policy1000EPiyS9_iNS7_10__identityEEEvT0_PT3_T1_NS0_13GridEvenShareISH_EET2_T4_E12temp_storage+16];
	add.s32 	%r638, %r636, %r637;
	ld.shared.u32 	%r639, [_ZZN3cub18CUB_300001_SM_10006detail6reduce18DeviceReduceKernelINS2_10policy_hubIiyN4cuda3std3__44plusIiEEE10Policy1000EPiyS9_iNS7_10__identityEEEvT0_PT3_T1_NS0_13GridEvenShareISH_EET2_T4_E12temp_storage+20];
	add.s32 	%r640, %r638, %r639;
	ld.shared.u32 	%r641, [_ZZN3cub18CUB_300001_SM_10006detail6reduce18DeviceReduceKernelINS2_10policy_hubIiyN4cuda3std3__44plusIiEEE10Policy1000EPiyS9_iNS7_10__identityEEEvT0_PT3_T1_NS0_13GridEvenShareISH_EET2_T4_E12temp_storage+24];
	add.s32 	%r642, %r640, %r641;
	ld.shared.u32 	%r643, [_ZZN3cub18CUB_300001_SM_10006detail6reduce18DeviceReduceKernelINS2_10policy_hubIiyN4cuda3std3__44plusIiEEE10Policy1000EPiyS9_iNS7_10__identityEEEvT0_PT3_T1_NS0_13GridEvenShareISH_EET2_T4_E12temp_storage+28];
	add.s32 	%r644, %r642, %r643;
	ld.shared.u32 	%r645, [_ZZN3cub18CUB_300001_SM_10006detail6reduce18DeviceReduceKernelINS2_10policy_hubIiyN4cuda3std3__44plusIiEEE10Policy1000EPiyS9_iNS7_10__identityEEEvT0_PT3_T1_NS0_13GridEvenShareISH_EET2_T4_E12temp_storage+32];
	add.s32 	%r646, %r644, %r645;
	ld.shared.u32 	%r647, [_ZZN3cub18CUB_300001_SM_10006detail6reduce18DeviceReduceKernelINS2_10policy_hubIiyN4cuda3std3__44plusIiEEE10Policy1000EPiyS9_iNS7_10__identityEEEvT0_PT3_T1_NS0_13GridEvenShareISH_EET2_T4_E12temp_storage+36];
	add.s32 	%r693, %r646, %r647;
	bra.uni 	$L__BB12_69;
$L__BB12_15:
	// begin inline asm
	mov.u32 %r537, %laneid;
	// end inline asm
	and.b32  	%r563, %r5, 992;
	add.s32 	%r564, %r563, 32;
	setp.gt.s32 	%p72, %r564, %r4;
	not.b32 	%r565, %r563;
	add.s32 	%r566, %r4, %r565;
	selp.b32 	%r561, %r566, 31, %p72;
	mov.b32 	%r540, 1;
	mov.b32 	%r562, -1;
	// begin inline asm
	shfl.sync.down.b32 %r538, %r659, %r540, %r561, %r562;
	// end inline asm
	setp.lt.s32 	%p73, %r537, %r561;
	selp.b32 	%r567, %r538, 0, %p73;
	add.s32 	%r544, %r567, %r659;
	mov.b32 	%r545, 2;
	// begin inline asm
	shfl.sync.down.b32 %r543, %r544, %r545, %r561, %r562;
	// end inline asm
	add.s32 	%r568, %r537, 2;
	setp.gt.s32 	%p74, %r568, %r561;
	selp.b32 	%r569, 0, %r543, %p74;
	add.s32 	%r549, %r544, %r569;
	mov.b32 	%r550, 4;
	// begin inline asm
	shfl.sync.down.b32 %r548, %r549, %r550, %r561, %r562;
	// end inline asm
	add.s32 	%r570, %r537, 4;
	setp.gt.s32 	%p75, %r570, %r561;
	selp.b32 	%r571, 0, %r548, %p75;
	add.s32 	%r554, %r549, %r571;
	mov.b32 	%r555, 8;
	// begin inline asm
	shfl.sync.down.b32 %r553, %r554, %r555, %r561, %r562;
	// end inline asm
	add.s32 	%r572, %r537, 8;
	setp.gt.s32 	%p76, %r572, %r561;
	selp.b32 	%r573, 0, %r553, %p76;
	add.s32 	%r559, %r554, %r573;
	mov.b32 	%r560, 16;
	// begin inline asm
	shfl.sync.down.b32 %r558, %r559, %r560, %r561, %r562;
	// end inline asm
	add.s32 	%r574, %r537, 16;
	setp.gt.s32 	%p77, %r574, %r561;
	selp.b32 	%r575, 0, %r558, %p77;
	add.s32 	%r693, %r559, %r575;
	setp.ne.s32 	%p78, %r537, 0;
	@%p78 bra 	$L__BB12_17;
	shr.u32 	%r576, %r5, 3;
	and.b32  	%r577, %r576, 124;
	mov.u32 	%r578, _ZZN3cub18CUB_300001_SM_10006detail6reduce18DeviceReduceKernelINS2_10policy_hubIiyN4cuda3std3__44plusIiEEE10Policy1000EPiyS9_iNS7_10__identityEEEvT0_PT3_T1_NS0_13GridEvenShareISH_EET2_T4_E12temp_storage;
	add.s32 	%r579, %r578, %r577;
	st.shared.u32 	[%r579+8], %r693;
$L__BB12_17:
	bar.sync 	0;
	setp.ne.s32 	%p79, %r5, 0;
	@%p79 bra 	$L__BB12_69;
	setp.gt.s32 	%p80, %r4, 32;
	ld.shared.u32 	%r580, [_ZZN3cub18CUB_300001_SM_10006detail6reduce18DeviceReduceKernelINS2_10policy_hubIiyN4cuda3std3__44plusIiEEE10Policy1000EPiyS9_iNS7_10__identityEEEvT0_PT3_T1_NS0_13GridEvenShareISH_EET2_T4_E12temp_storage+12];
	selp.b32 	%r581, %r580, 0, %p80;
	add.s32 	%r582, %r581, %r693;
	setp.gt.s32 	%p81, %r4, 64;
	ld.shared.u32 	%r583, [_ZZN3cub18CUB_300001_SM_10006detail6reduce18DeviceReduceKernelINS2_10policy_hubIiyN4cuda3std3__44plusIiEEE10Policy1000EPiyS9_iNS7_10__identityEEEvT0_PT3_T1_NS0_13GridEvenShareISH_EET2_T4_E12temp_storage+16];
	selp.b32 	%r584, %r583, 0, %p81;
	add.s32 	%r585, %r582, %r584;
	setp.gt.s32 	%p82, %r4, 96;
	ld.shared.u32 	%r586, [_ZZN3cub18CUB_300001_SM_10006detail6reduce18DeviceReduceKernelINS2_10policy_hubIiyN4cuda3std3__44plusIiEEE10Policy1000EPiyS9_iNS7_10__identityEEEvT0_PT3_T1_NS0_13GridEvenShareISH_EET2_T4_E12temp_storage+20];
	selp.b32 	%r587, %r586, 0, %p82;
	add.s32 	%r588, %r585, %r587;
	setp.gt.s32 	%p83, %r4, 128;
	ld.shared.u32 	%r589, [_ZZN3cub18CUB_300001_SM_10006detail6reduce18DeviceReduceKernelINS2_10policy_hubIiyN4cuda3std3__44plusIiEEE10Policy1000EPiyS9_iNS7_10__identityEEEvT0_PT3_T1_NS0_13GridEvenShareISH_EET2_T4_E12temp_storage+24];
	selp.b32 	%r590, %r589, 0, %p83;
	add.s32 	%r591, %r588, %r590;
	setp.gt.s32 	%p84, %r4, 160;
	ld.shared.u32 	%r592, [_ZZN3cub18CUB_300001_SM_10006detail6reduce18DeviceReduceKernelINS2_10policy_hubIiyN4cuda3std3__44plusIiEEE10Policy1000EPiyS9_iNS7_10__identityEEEvT0_PT3_T1_NS0_13GridEvenShareISH_EET2_T4_E12temp_storage+28];
	selp.b32 	%r593, %r592, 0, %p84;
	add.s32 	%r594, %r591, %r593;
	setp.gt.s32 	%p85, %r4, 192;
	ld.shared.u32 	%r595, [_ZZN3cub18CUB_300001_SM_10006detail6reduce18DeviceReduceKernelINS2_10policy_hubIiyN4cuda3std3__44plusIiEEE10Policy1000EPiyS9_iNS7_10__identityEEEvT0_PT3_T1_NS0_13GridEvenShareISH_EET2_T4_E12temp_storage+32];
	selp.b32 	%r596, %r595, 0, %p85;
	add.s32 	%r597, %r594, %r596;
	setp.gt.s32 	%p86, %r4, 224;
	ld.shared.u32 	%r598, [_ZZN3cub18CUB_300001_SM_10006detail6reduce18DeviceReduceKernelINS2_10policy_hubIiyN4cuda3std3__44plusIiEEE10Policy1000EPiyS9_iNS7_10__identityEEEvT0_PT3_T1_NS0_13GridEvenShareISH_EET2_T4_E12temp_storage+36];
	selp.b32 	%r599, %r598, 0, %p86;
	add.s32 	%r693, %r597, %r599;
	bra.uni 	$L__BB12_69;
$L__BB12_19:
	cvt.u32.u64 	%r379, %rd3;
	mov.u32 	%r30, %tid.x;
	shl.b32 	%r380, %r30, 2;
	add.s32 	%r381, %r379, %r380;
	mul.wide.u32 	%rd115, %r381, 4;
	add.s64 	%rd105, %rd39, %rd115;
	// begin inline asm
	ld.global.nc.v2.u64 {%rd103, %rd104}, [%rd105];
	// end inline asm
	mov.b64 	{%r382, %r383}, %rd104;
	mov.b64 	{%r384, %r385}, %rd103;
	add.s64 	%rd108, %rd105, 4096;
	// begin inline asm
	ld.global.nc.v2.u64 {%rd106, %rd107}, [%rd108];
	// end inline asm
	mov.b64 	{%r386, %r387}, %rd107;
	mov.b64 	{%r388, %r389}, %rd106;
	add.s64 	%rd111, %rd105, 8192;
	// begin inline asm
	ld.global.nc.v2.u64 {%rd109, %rd110}, [%rd111];
	// end inline asm
	mov.b64 	{%r390, %r391}, %rd110;
	mov.b64 	{%r392, %r393}, %rd109;
	add.s64 	%rd114, %rd105, 12288;
	// begin inline asm
	ld.global.nc.v2.u64 {%rd112, %rd113}, [%rd114];
	// end inline asm
	mov.b64 	{%r394, %r395}, %rd113;
	mov.b64 	{%r396, %r397}, %rd112;
	add.s32 	%r398, %r385, %r384;
	add.s32 	%r399, %r382, %r398;
	add.s32 	%r400, %r383, %r399;
	add.s32 	%r401, %r388, %r400;
	add.s32 	%r402, %r389, %r401;
	add.s32 	%r403, %r386, %r402;
	add.s32 	%r404, %r387, %r403;
	add.s32 	%r405, %r392, %r404;
	add.s32 	%r406, %r393, %r405;
	add.s32 	%r407, %r390, %r406;
	add.s32 	%r408, %r391, %r407;
	add.s32 	%r409, %r396, %r408;
	add.s32 	%r410, %r397, %r409;
	add.s32 	%r411, %r394, %r410;
	add.s32 	%r670, %r395, %r411;
	setp.lt.u64 	%p49, %rd4, %rd2;
	@%p49 bra 	$L__BB12_31;
	add.s64 	%rd164, %rd2, %rd3;
	cvt.u64.u32 	%rd116, %r30;
	add.s64 	%rd117, %rd164, %rd116;
	shl.b64 	%rd118, %rd117, 2;
	add.s64 	%rd163, %rd39, %rd118;
	mov.b32 	%r660, 0;
$L__BB12_21:
	add.s64 	%rd3, %rd3, %rd2;
	add.s64 	%rd119, %rd1, -4096;
	setp.gt.u64 	%p50, %rd3, %rd119;
	@%p50 bra 	$L__BB12_23;
	cvt.u64.u32 	%rd132, %r380;
	add.s64 	%rd133, %rd3, %rd132;
	shl.b64 	%rd134, %rd133, 2;
	add.s64 	%rd122, %rd39, %rd134;
	// begin inline asm
	ld.global.nc.v2.u64 {%rd120, %rd121}, [%rd122];
	// end inline asm
	mov.b64 	{%r414, %r415}, %rd121;
	mov.b64 	{%r416, %r417}, %rd120;
	add.s64 	%rd125, %rd122, 4096;
	// begin inline asm
	ld.global.nc.v2.u64 {%rd123, %rd124}, [%rd125];
	// end inline asm
	mov.b64 	{%r418, %r419}, %rd124;
	mov.b64 	{%r420, %r421}, %rd123;
	add.s64 	%rd128, %rd122, 8192;
	// begin inline asm
	ld.global.nc.v2.u64 {%rd126, %rd127}, [%rd128];
	// end inline asm
	mov.b64 	{%r422, %r423}, %rd127;
	mov.b64 	{%r424, %r425}, %rd126;
	add.s64 	%rd131, %rd122, 12288;
	// begin inline asm
	ld.global.nc.v2.u64 {%rd129, %rd130}, [%rd131];
	// end inline asm
	mov.b64 	{%r426, %r427}, %rd130;
	mov.b64 	{%r428, %r429}, %rd129;
	add.s32 	%r430, %r416, %r670;
	add.s32 	%r431, %r417, %r430;
	add.s32 	%r432, %r414, %r431;
	add.s32 	%r433, %r415, %r432;
	add.s32 	%r434, %r420, %r433;
	add.s32 	%r435, %r421, %r434;
	add.s32 	%r436, %r418, %r435;
	add.s32 	%r437, %r419, %r436;
	add.s32 	%r438, %r424, %r437;
	add.s32 	%r439, %r425, %r438;
	add.s32 	%r440, %r422, %r439;
	add.s32 	%r441, %r423, %r440;
	add.s32 	%r442, %r428, %r441;
	add.s32 	%r443, %r429, %r442;
	add.s32 	%r444, %r426, %r443;
	add.s32 	%r670, %r427, %r444;
	sub.s64 	%rd135, %rd1, %rd3;
	setp.lt.u64 	%p51, %rd135, %rd2;
	add.s32 	%r660, %r660, 1;
	add.s64 	%rd164, %rd164, %rd2;
	shl.b64 	%rd136, %rd2, 2;
	add.s64 	%rd163, %rd163, %rd136;
	@%p51 bra 	$L__BB12_31;
	bra.uni 	$L__BB12_21;
$L__BB12_23:
	setp.le.u64 	%p52, %rd1, %rd3;
	@%p52 bra 	$L__BB12_31;
	cvt.u32.u64 	%r445, %rd3;
	cvt.u32.u64 	%r446, %rd1;
	sub.s32 	%r36, %r446, %r445;
	setp.ge.s32 	%p53, %r30, %r36;
	@%p53 bra 	$L__BB12_31;
	cvt.u32.u64 	%r449, %rd2;
	not.b32 	%r451, %r30;
	add.s32 	%r452, %r451, %r446;
	add.s32 	%r453, %r449, %r379;
	sub.s32 	%r454, %r452, %r453;
	mul.lo.s32 	%r455, %r1, %r660;
	shl.b32 	%r456, %r455, 12;
	sub.s32 	%r37, %r454, %r456;
	shr.u32 	%r457, %r452, 8;
	add.s32 	%r38, %r457, 1;
	and.b32  	%r458, %r452, 768;
	setp.eq.s32 	%p54, %r458, 768;
	mov.u32 	%r665, %r30;
	@%p54 bra 	$L__BB12_28;
	and.b32  	%r459, %r38, 3;
	neg.s32 	%r662, %r459;
	mov.u32 	%r665, %r30;
$L__BB12_27:
	.pragma "nounroll";
	// begin inline asm
	ld.global.nc.u32 %r460, [%rd163];
	// end inline asm
	add.s32 	%r670, %r460, %r670;
	add.s32 	%r665, %r665, 256;
	add.s64 	%rd163, %rd163, 1024;
	add.s32 	%r662, %r662, 1;
	setp.ne.s32 	%p55, %r662, 0;
	@%p55 bra 	$L__BB12_27;
$L__BB12_28:
	setp.lt.u32 	%p56, %r37, 768;
	@%p56 bra 	$L__BB12_31;
	cvt.u64.u32 	%rd138, %r665;
	add.s64 	%rd139, %rd138, %rd164;
	shl.b64 	%rd140, %rd139, 2;
	add.s64 	%rd167, %rd39, %rd140;
$L__BB12_30:
	// begin inline asm
	ld.global.nc.u32 %r461, [%rd167];
	// end inline asm
	add.s32 	%r465, %r461, %r670;
	add.s64 	%rd142, %rd167, 1024;
	// begin inline asm
	ld.global.nc.u32 %r462, [%rd142];
	// end inline asm
	add.s32 	%r466, %r462, %r465;
	add.s64 	%rd143, %rd167, 2048;
	// begin inline asm
	ld.global.nc.u32 %r463, [%rd143];
	// end inline asm
	add.s32 	%r467, %r463, %r466;
	add.s64 	%rd144, %rd167, 3072;
	// begin inline asm
	ld.global.nc.u32 %r464, [%rd144];
	// end inline asm
	add.s32 	%r670, %r464, %r467;
	add.s32 	%r665, %r665, 1024;
	add.s64 	%rd167, %rd167, 4096;
	setp.lt.s32 	%p57, %r665, %r36;
	@%p57 bra 	$L__BB12_30;
$L__BB12_31:
	// begin inline asm
	mov.u32 %r468, %laneid;
	// end inline asm
	mov.b32 	%r471, 1;
	mov.b32 	%r492, 31;
	mov.b32 	%r493, -1;
	// begin inline asm
	shfl.sync.down.b32 %r469, %r670, %r471, %r492, %r493;
	// end inline asm
	setp.gt.s32 	%p58, %r468, 30;
	selp.b32 	%r494, 0, %r469, %p58;
	add.s32 	%r475, %r494, %r670;
	mov.b32 	%r476, 2;
	// begin inline asm
	shfl.sync.down.b32 %r474, %r475, %r476, %r492, %r493;
	// end inline asm
	setp.gt.s32 	%p59, %r468, 29;
	selp.b32 	%r495, 0, %r474, %p59;
	add.s32 	%r480, %r475, %r495;
	mov.b32 	%r481, 4;
	// begin inline asm
	shfl.sync.down.b32 %r479, %r480, %r481, %r492, %r493;
	// end inline asm
	setp.gt.s32 	%p60, %r468, 27;
	selp.b32 	%r496, 0, %r479, %p60;
	add.s32 	%r485, %r480, %r496;
	mov.b32 	%r486, 8;
	// begin inline asm
	shfl.sync.down.b32 %r484, %r485, %r486, %r492, %r493;
	// end inline asm
	setp.gt.s32 	%p61, %r468, 23;
	selp.b32 	%r497, 0, %r484, %p61;
	add.s32 	%r490, %r485, %r497;
	mov.b32 	%r491, 16;
	// begin inline asm
	shfl.sync.down.b32 %r489, %r490, %r491, %r492, %r493;
	// end inline asm
	setp.gt.s32 	%p62, %r468, 15;
	selp.b32 	%r498, 0, %r489, %p62;
	add.s32 	%r693, %r490, %r498;
	setp.ne.s32 	%p63, %r468, 0;
	@%p63 bra 	$L__BB12_33;
	shr.u32 	%r499, %r30, 3;
	and.b32  	%r500, %r499, 124;
	mov.u32 	%r501, _ZZN3cub18CUB_300001_SM_10006detail6reduce18DeviceReduceKernelINS2_10policy_hubIiyN4cuda3std3__44plusIiEEE10Policy1000EPiyS9_iNS7_10__identityEEEvT0_PT3_T1_NS0_13GridEvenShareISH_EET2_T4_E12temp_storage;
	add.s32 	%r502, %r501, %r500;
	st.shared.u32 	[%r502+8], %r693;
$L__BB12_33:
	bar.sync 	0;
	setp.ne.s32 	%p64, %r30, 0;
	@%p64 bra 	$L__BB12_69;
	ld.shared.u32 	%r503, [_ZZN3cub18CUB_300001_SM_10006detail6reduce18DeviceReduceKernelINS2_10policy_hubIiyN4cuda3std3__44plusIiEEE10Policy1000EPiyS9_iNS7_10__identityEEEvT0_PT3_T1_NS0_13GridEvenShareISH_EET2_T4_E12temp_storage+12];
	add.s32 	%r504, %r503, %r693;
	ld.shared.u32 	%r505, [_ZZN3cub18CUB_300001_SM_10006detail6reduce18DeviceReduceKernelINS2_10policy_hubIiyN4cuda3std3__44plusIiEEE10Policy1000EPiyS9_iNS7_10__identityEEEvT0_PT3_T1_NS0_13GridEvenShareISH_EET2_T4_E12temp_storage+16];
	add.s32 	%r506, %r504, %r505;
	ld.shared.u32 	%r507, [_ZZN3cub18CUB_300001_SM_10006detail6reduce18DeviceReduceKernelINS2_10policy_hubIiyN4cuda3std3__44plusIiEEE10Policy1000EPiyS9_iNS7_10__identityEEEvT0_PT3_T1_NS0_13GridEvenShareISH_EET2_T4_E12temp_storage+20];
	add.s32 	%r508, %r506, %r507;
	ld.shared.u32 	%r509, [_ZZN3cub18CUB_300001_SM_10006detail6reduce18DeviceReduceKernelINS2_10policy_hubIiyN4cuda3std3__44plusIiEEE10Policy1000EPiyS9_iNS7_10__identityEEEvT0_PT3_T1_NS0_13GridEvenShareISH_EET2_T4_E12temp_storage+24];
	add.s32 	%r510, %r508, %r509;
	ld.shared.u32 	%r511, [_ZZN3cub18CUB_300001_SM_10006detail6reduce18DeviceReduceKernelINS2_10policy_hubIiyN4cuda3std3__44plusIiEEE10Policy1000EPiyS9_iNS7_10__identityEEEvT0_PT3_T1_NS0_13GridEvenShareISH_EET2_T4_E12temp_storage+28];
	add.s32 	%r512, %r510, %r511;
	ld.shared.u32 	%r513, [_ZZN3cub18CUB_300001_SM_10006detail6reduce18DeviceReduceKernelINS2_10policy_hubIiyN4cuda3std3__44plusIiEEE10Policy1000EPiyS9_iNS7_10__identityEEEvT0_PT3_T1_NS0_13GridEvenShareISH_EET2_T4_E12temp_storage+32];
	add.s32 	%r514, %r512, %r513;
	ld.shared.u32 	%r515, [_ZZN3cub18CUB_300001_SM_10006detail6reduce18DeviceReduceKernelINS2_10policy_hubIiyN4cuda3std3__44plusIiEEE10Policy1000EPiyS9_iNS7_10__identityEEEvT0_PT3_T1_NS0_13GridEvenShareISH_EET2_T4_E12temp_storage+36];
	add.s32 	%r693, %r514, %r515;
	bra.uni 	$L__BB12_69;
$L__BB12_35:
	sub.s64 	%rd21, %rd1, %rd3;
	setp.gt.u64 	%p2, %rd21, 4095;
	@%p2 bra 	$L__BB12_53;
	cvt.u32.u64 	%r248, %rd3;
	cvt.u32.u64 	%r56, %rd1;
	sub.s32 	%r57, %r56, %r248;
	mov.u32 	%r58, %tid.x;
	setp.ge.s32 	%p19, %r58, %r57;
	mov.b32 	%r681, 0;
	mov.u32 	%r676, %r58;
	@%p19 bra 	$L__BB12_38;
	add.s32 	%r251, %r248, %r58;
	mul.wide.u32 	%rd91, %r251, 4;
	add.s64 	%rd90, %rd39, %rd91;
	// begin inline asm
	ld.global.nc.u32 %r681, [%rd90];
	// end inline asm
	add.s32 	%r676, %r58, 256;
$L__BB12_38:
	setp.ge.s32 	%p20, %r676, %r57;
	@%p20 bra 	$L__BB12_44;
	not.b32 	%r253, %r676;
	add.s32 	%r63, %r253, %r56;
	and.b32  	%r254, %r63, 768;
	setp.eq.s32 	%p21, %r254, 768;
	@%p21 bra 	$L__BB12_42;
	cvt.u64.u32 	%rd92, %r676;
	add.s64 	%rd93, %rd92, %rd3;
	shl.b64 	%rd94, %rd93, 2;
	add.s64 	%rd168, %rd39, %rd94;
	shr.u32 	%r255, %r63, 8;
	add.s32 	%r256, %r255, 1;
	and.b32  	%r257, %r256, 3;
	neg.s32 	%r673, %r257;
$L__BB12_41:
	.pragma "nounroll";
	// begin inline asm
	ld.global.nc.u32 %r258, [%rd168];
	// end inline asm
	add.s32 	%r681, %r258, %r681;
	add.s32 	%r676, %r676, 256;
	add.s64 	%rd168, %rd168, 1024;
	add.s32 	%r673, %r673, 1;
	setp.ne.s32 	%p22, %r673, 0;
	@%p22 bra 	$L__BB12_41;
$L__BB12_42:
	sub.s32 	%r260, %r63, %r248;
	setp.lt.u32 	%p23, %r260, 768;
	@%p23 bra 	$L__BB12_44;
$L__BB12_43:
	cvt.s64.s32 	%rd100, %r676;
	add.s64 	%rd101, %rd3, %rd100;
	shl.b64 	%rd102, %rd101, 2;
	add.s64 	%rd96, %rd39, %rd102;
	// begin inline asm
	ld.global.nc.u32 %r261, [%rd96];
	// end inline asm
	add.s32 	%r265, %r261, %r681;
	add.s64 	%rd97, %rd96, 1024;
	// begin inline asm
	ld.global.nc.u32 %r262, [%rd97];
	// end inline asm
	add.s32 	%r266, %r262, %r265;
	add.s64 	%rd98, %rd96, 2048;
	// begin inline asm
	ld.global.nc.u32 %r263, [%rd98];
	// end inline asm
	add.s32 	%r267, %r263, %r266;
	add.s64 	%rd99, %rd96, 3072;
	// begin inline asm
	ld.global.nc.u32 %r264, [%rd99];
	// end inline asm
	add.s32 	%r681, %r264, %r267;
	add.s32 	%r676, %r676, 1024;
	setp.lt.s32 	%p24, %r676, %r57;
	@%p24 bra 	$L__BB12_43;
$L__BB12_44:
	setp.lt.s32 	%p25, %r57, 256;
	@%p25 bra 	$L__BB12_49;
	// begin inline asm
	mov.u32 %r331, %laneid;
	// end inline asm
	mov.b32 	%r334, 1;
	mov.b32 	%r355, 31;
	mov.b32 	%r356, -1;
	// begin inline asm
	shfl.sync.down.b32 %r332, %r681, %r334, %r355, %r356;
	// end inline asm
	setp.gt.s32 	%p41, %r331, 30;
	selp.b32 	%r357, 0, %r332, %p41;
	add.s32 	%r338, %r357, %r681;
	mov.b32 	%r339, 2;
	// begin inline asm
	shfl.sync.down.b32 %r337, %r338, %r339, %r355, %r356;
	// end inline asm
	setp.gt.s32 	%p42, %r331, 29;
	selp.b32 	%r358, 0, %r337, %p42;
	add.s32 	%r343, %r338, %r358;
	mov.b32 	%r344, 4;
	// begin inline asm
	shfl.sync.down.b32 %r342, %r343, %r344, %r355, %r356;
	// end inline asm
	setp.gt.s32 	%p43, %r331, 27;
	selp.b32 	%r359, 0, %r342, %p43;
	add.s32 	%r348, %r343, %r359;
	mov.b32 	%r349, 8;
	// begin inline asm
	shfl.sync.down.b32 %r347, %r348, %r349, %r355, %r356;
	// end inline asm
	setp.gt.s32 	%p44, %r331, 23;
	selp.b32 	%r360, 0, %r347, %p44;
	add.s32 	%r353, %r348, %r360;
	mov.b32 	%r354, 16;
	// begin inline asm
	shfl.sync.down.b32 %r352, %r353, %r354, %r355, %r356;
	// end inline asm
	setp.gt.s32 	%p45, %r331, 15;
	selp.b32 	%r361, 0, %r352, %p45;
	add.s32 	%r693, %r353, %r361;
	setp.ne.s32 	%p46, %r331, 0;
	@%p46 bra 	$L__BB12_47;
	shr.u32 	%r362, %r58, 3;
	and.b32  	%r363, %r362, 124;
	mov.u32 	%r364, _ZZN3cub18CUB_300001_SM_10006detail6reduce18DeviceReduceKernelINS2_10policy_hubIiyN4cuda3std3__44plusIiEEE10Policy1000EPiyS9_iNS7_10__identityEEEvT0_PT3_T1_NS0_13GridEvenShareISH_EET2_T4_E12temp_storage;
	add.s32 	%r365, %r364, %r363;
	st.shared.u32 	[%r365+8], %r693;
$L__BB12_47:
	bar.sync 	0;
	setp.ne.s32 	%p47, %r58, 0;
	@%p47 bra 	$L__BB12_69;
	ld.shared.u32 	%r366, [_ZZN3cub18CUB_300001_SM_10006detail6reduce18DeviceReduceKernelINS2_10policy_hubIiyN4cuda3std3__44plusIiEEE10Policy1000EPiyS9_iNS7_10__identityEEEvT0_PT3_T1_NS0_13GridEvenShareISH_EET2_T4_E12temp_storage+12];
	add.s32 	%r367, %r366, %r693;
	ld.shared.u32 	%r368, [_ZZN3cub18CUB_300001_SM_10006detail6reduce18DeviceReduceKernelINS2_10policy_hubIiyN4cuda3std3__44plusIiEEE10Policy1000EPiyS9_iNS7_10__identityEEEvT0_PT3_T1_NS0_13GridEvenShareISH_EET2_T4_E12temp_storage+16];
	add.s32 	%r369, %r367, %r368;
	ld.shared.u32 	%r370, [_ZZN3cub18CUB_300001_SM_10006detail6reduce18DeviceReduceKernelINS2_10policy_hubIiyN4cuda3std3__44plusIiEEE10Policy1000EPiyS9_iNS7_10__identityEEEvT0_PT3_T1_NS0_13GridEvenShareISH_EET2_T4_E12temp_storage+20];
	add.s32 	%r371, %r369, %r370;
	ld.shared.u32 	%r372, [_ZZN3cub18CUB_300001_SM_10006detail6reduce18DeviceReduceKernelINS2_10policy_hubIiyN4cuda3std3__44plusIiEEE10Policy1000EPiyS9_iNS7_10__identityEEEvT0_PT3_T1_NS0_13GridEvenShareISH_EET2_T4_E12temp_storage+24];
	add.s32 	%r373, %r371, %r372;
	ld.shared.u32 	%r374, [_ZZN3cub18CUB_300001_SM_10006detail6reduce18DeviceReduceKernelINS2_10policy_hubIiyN4cuda3std3__44plusIiEEE10Policy1000EPiyS9_iNS7_10__identityEEEvT0_PT3_T1_NS0_13GridEvenShareISH_EET2_T4_E12temp_storage+28];
	add.s32 	%r375, %r373, %r374;
	ld.shared.u32 	%r376, [_ZZN3cub18CUB_300001_SM_10006detail6reduce18DeviceReduceKernelINS2_10policy_hubIiyN4cuda3std3__44plusIiEEE10Policy1000EPiyS9_iNS7_10__identityEEEvT0_PT3_T1_NS0_13GridEvenShareISH_EET2_T4_E12temp_storage+32];
	add.s32 	%r377, %r375, %r376;
	ld.shared.u32 	%r378, [_ZZN3cub18CUB_300001_SM_10006detail6reduce18DeviceReduceKernelINS2_10policy_hubIiyN4cuda3std3__44plusIiEEE10Policy1000EPiyS9_iNS7_10__identityEEEvT0_PT3_T1_NS0_13GridEvenShareISH_EET2_T4_E12temp_storage+36];
	add.s32 	%r693, %r377, %r378;
	bra.uni 	$L__BB12_69;
$L__BB12_49:
	// begin inline asm
	mov.u32 %r268, %laneid;
	// end inline asm
	and.b32  	%r294, %r58, 992;
	add.s32 	%r295, %r294, 32;
	setp.gt.s32 	%p26, %r295, %r57;
	not.b32 	%r296, %r294;
	add.s32 	%r297, %r57, %r296;
	selp.b32 	%r292, %r297, 31, %p26;
	mov.b32 	%r271, 1;
	mov.b32 	%r293, -1;
	// begin inline asm
	shfl.sync.down.b32 %r269, %r681, %r271, %r292, %r293;
	// end inline asm
	setp.lt.s32 	%p27, %r268, %r292;
	selp.b32 	%r298, %r269, 0, %p27;
	add.s32 	%r275, %r298, %r681;
	mov.b32 	%r276, 2;
	// begin inline asm
	shfl.sync.down.b32 %r274, %r275, %r276, %r292, %r293;
	// end inline asm
	add.s32 	%r299, %r268, 2;
	setp.gt.s32 	%p28, %r299, %r292;
	selp.b32 	%r300, 0, %r274, %p28;
	add.s32 	%r280, %r275, %r300;
	mov.b32 	%r281, 4;
	// begin inline asm
	shfl.sync.down.b32 %r279, %r280, %r281, %r292, %r293;
	// end inline asm
	add.s32 	%r301, %r268, 4;
	setp.gt.s32 	%p29, %r301, %r292;
	selp.b32 	%r302, 0, %r279, %p29;
	add.s32 	%r285, %r280, %r302;
	mov.b32 	%r286, 8;
	// begin inline asm
	shfl.sync.down.b32 %r284, %r285, %r286, %r292, %r293;
	// end inline asm
	add.s32 	%r303, %r268, 8;
	setp.gt.s32 	%p30, %r303, %r292;
	selp.b32 	%r304, 0, %r284, %p30;
	add.s32 	%r290, %r285, %r304;
	mov.b32 	%r291, 16;
	// begin inline asm
	shfl.sync.down.b32 %r289, %r290, %r291, %r292, %r293;
	// end inline asm
	add.s32 	%r305, %r268, 16;
	setp.gt.s32 	%p31, %r305, %r292;
	selp.b32 	%r306, 0, %r289, %p31;
	add.s32 	%r693, %r290, %r306;
	setp.ne.s32 	%p32, %r268, 0;
	@%p32 bra 	$L__BB12_51;
	shr.u32 	%r307, %r58, 3;
	and.b32  	%r308, %r307, 124;
	mov.u32 	%r309, _ZZN3cub18CUB_300001_SM_10006detail6reduce18DeviceReduceKernelINS2_10policy_hubIiyN4cuda3std3__44plusIiEEE10Policy1000EPiyS9_iNS7_10__identityEEEvT0_PT3_T1_NS0_13GridEvenShareISH_EET2_T4_E12temp_storage;
	add.s32 	%r310, %r309, %r308;
	st.shared.u32 	[%r310+8], %r693;
$L__BB12_51:
	bar.sync 	0;
	setp.ne.s32 	%p33, %r58, 0;
	@%p33 bra 	$L__BB12_69;
	setp.gt.s32 	%p34, %r57, 32;
	ld.shared.u32 	%r311, [_ZZN3cub18CUB_300001_SM_10006detail6reduce18DeviceReduceKernelINS2_10policy_hubIiyN4cuda3std3__44plusIiEEE10Policy1000EPiyS9_iNS7_10__identityEEEvT0_PT3_T1_NS0_13GridEvenShareISH_EET2_T4_E12temp_storage+12];
	selp.b32 	%r312, %r311, 0, %p34;
	add.s32 	%r313, %r312, %r693;
	setp.gt.s32 	%p35, %r57, 64;
	ld.shared.u32 	%r314, [_ZZN3cub18CUB_300001_SM_10006detail6reduce18DeviceReduceKernelINS2_10policy_hubIiyN4cuda3std3__44plusIiEEE10Policy1000EPiyS9_iNS7_10__identityEEEvT0_PT3_T1_NS0_13GridEvenShareISH_EET2_T4_E12temp_storage+16];
	selp.b32 	%r315, %r314, 0, %p35;
	add.s32 	%r316, %r313, %r315;
	setp.gt.s32 	%p36, %r57, 96;
	ld.shared.u32 	%r317, [_ZZN3cub18CUB_300001_SM_10006detail6reduce18DeviceReduceKernelINS2_10policy_hubIiyN4cuda3std3__44plusIiEEE10Policy1000EPiyS9_iNS7_10__identityEEEvT0_PT3_T1_NS0_13GridEvenShareISH_EET2_T4_E12temp_storage+20];
	selp.b32 	%r318, %r317, 0, %p36;
	add.s32 	%r319, %r316, %r318;
	setp.gt.s32 	%p37, %r57, 128;
	ld.shared.u32 	%r320, [_ZZN3cub18CUB_300001_SM_10006detail6reduce18DeviceReduceKernelINS2_10policy_hubIiyN4cuda3std3__44plusIiEEE10Policy1000EPiyS9_iNS7_10__identityEEEvT0_PT3_T1_NS0_13GridEvenShareISH_EET2_T4_E12temp_storage+24];
	selp.b32 	%r321, %r320, 0, %p37;
	add.s32 	%r322, %r319, %r321;
	setp.gt.s32 	%p38, %r57, 160;
	ld.shared.u32 	%r323, [_ZZN3cub18CUB_300001_SM_10006detail6reduce18DeviceReduceKernelINS2_10policy_hubIiyN4cuda3std3__44plusIiEEE10Policy1000EPiyS9_iNS7_10__identityEEEvT0_PT3_T1_NS0_13GridEvenShareISH_EET2_T4_E12temp_storage+28];
	selp.b32 	%r324, %r323, 0, %p38;
	add.s32 	%r325, %r322, %r324;
	setp.gt.s32 	%p39, %r57, 192;
	ld.shared.u32 	%r326, [_ZZN3cub18CUB_300001_SM_10006detail6reduce18DeviceReduceKernelINS2_10policy_hubIiyN4cuda3std3__44plusIiEEE10Policy1000EPiyS9_iNS7_10__identityEEEvT0_PT3_T1_NS0_13GridEvenShareISH_EET2_T4_E12temp_storage+32];
	selp.b32 	%r327, %r326, 0, %p39;
	add.s32 	%r328, %r325, %r327;
	setp.gt.s32 	%p40, %r57, 224;
	ld.shared.u32 	%r329, [_ZZN3cub18CUB_300001_SM_10006detail6reduce18DeviceReduceKernelINS2_10policy_hubIiyN4cuda3std3__44plusIiEEE10Policy1000EPiyS9_iNS7_10__identityEEEvT0_PT3_T1_NS0_13GridEvenShareISH_EET2_T4_E12temp_storage+36];
	selp.b32 	%r330, %r329, 0, %p40;
	add.s32 	%r693, %r328, %r330;
	bra.uni 	$L__BB12_69;
$L__BB12_53:
	cvt.u32.u64 	%r128, %rd3;
	mov.u32 	%r83, %tid.x;
	add.s32 	%r129, %r83, %r128;
	mul.wide.u32 	%rd58, %r129, 4;
	add.s64 	%rd42, %rd39, %rd58;
	// begin inline asm
	ld.global.nc.u32 %r112, [%rd42];
	// end inline asm
	add.s64 	%rd43, %rd42, 1024;
	// begin inline asm
	ld.global.nc.u32 %r113, [%rd43];
	// end inline asm
	add.s64 	%rd44, %rd42, 2048;
	// begin inline asm
	ld.global.nc.u32 %r114, [%rd44];
	// end inline asm
	add.s64 	%rd45, %rd42, 3072;
	// begin inline asm
	ld.global.nc.u32 %r115, [%rd45];
	// end inline asm
	add.s64 	%rd46, %rd42, 4096;
	// begin inline asm
	ld.global.nc.u32 %r116, [%rd46];
	// end inline asm
	add.s64 	%rd47, %rd42, 5120;
	// begin inline asm
	ld.global.nc.u32 %r117, [%rd47];
	// end inline asm
	add.s64 	%rd48, %rd42, 6144;
	// begin inline asm
	ld.global.nc.u32 %r118, [%rd48];
	// end inline asm
	add.s64 	%rd49, %rd42, 7168;
	// begin inline asm
	ld.global.nc.u32 %r119, [%rd49];
	// end inline asm
	add.s64 	%rd50, %rd42, 8192;
	// begin inline asm
	ld.global.nc.u32 %r120, [%rd50];
	// end inline asm
	add.s64 	%rd51, %rd42, 9216;
	// begin inline asm
	ld.global.nc.u32 %r121, [%rd51];
	// end inline asm
	add.s64 	%rd52, %rd42, 10240;
	// begin inline asm
	ld.global.nc.u32 %r122, [%rd52];
	// end inline asm
	add.s64 	%rd53, %rd42, 11264;
	// begin inline asm
	ld.global.nc.u32 %r123, [%rd53];
	// end inline asm
	add.s64 	%rd54, %rd42, 12288;
	// begin inline asm
	ld.global.nc.u32 %r124, [%rd54];
	// end inline asm
	add.s64 	%rd55, %rd42, 13312;
	// begin inline asm
	ld.global.nc.u32 %r125, [%rd55];
	// end inline asm
	add.s64 	%rd56, %rd42, 14336;
	// begin inline asm
	ld.global.nc.u32 %r126, [%rd56];
	// end inline asm
	add.s64 	%rd57, %rd42, 15360;
	// begin inline asm
	ld.global.nc.u32 %r127, [%rd57];
	// end inline asm
	add.s32 	%r130, %r113, %r112;
	add.s32 	%r131, %r114, %r130;
	add.s32 	%r132, %r115, %r131;
	add.s32 	%r133, %r116, %r132;
	add.s32 	%r134, %r117, %r133;
	add.s32 	%r135, %r118, %r134;
	add.s32 	%r136, %r119, %r135;
	add.s32 	%r137, %r120, %r136;
	add.s32 	%r138, %r121, %r137;
	add.s32 	%r139, %r122, %r138;
	add.s32 	%r140, %r123, %r139;
	add.s32 	%r141, %r124, %r140;
	add.s32 	%r142, %r125, %r141;
	add.s32 	%r143, %r126, %r142;
	add.s32 	%r692, %r127, %r143;
	setp.lt.u64 	%p3, %rd21, %rd2;
	@%p3 bra 	$L__BB12_65;
	cvt.u64.u32 	%rd25, %r83;
	add.s64 	%rd170, %rd2, %rd3;
	add.s64 	%rd59, %rd170, %rd25;
	shl.b64 	%rd60, %rd59, 2;
	add.s64 	%rd169, %rd39, %rd60;
	mov.b32 	%r682, 0;
$L__BB12_55:
	add.s64 	%rd3, %rd3, %rd2;
	add.s64 	%rd61, %rd1, -4096;
	setp.gt.u64 	%p4, %rd3, %rd61;
	@%p4 bra 	$L__BB12_57;
	add.s64 	%rd78, %rd3, %rd25;
	shl.b64 	%rd79, %rd78, 2;
	add.s64 	%rd62, %rd39, %rd79;
	// begin inline asm
	ld.global.nc.u32 %r145, [%rd62];
	// end inline asm
	add.s64 	%rd63, %rd62, 1024;
	// begin inline asm
	ld.global.nc.u32 %r146, [%rd63];
	// end inline asm
	add.s64 	%rd64, %rd62, 2048;
	// begin inline asm
	ld.global.nc.u32 %r147, [%rd64];
	// end inline asm
	add.s64 	%rd65, %rd62, 3072;
	// begin inline asm
	ld.global.nc.u32 %r148, [%rd65];
	// end inline asm
	add.s64 	%rd66, %rd62, 4096;
	// begin inline asm
	ld.global.nc.u32 %r149, [%rd66];
	// end inline asm
	add.s64 	%rd67, %rd62, 5120;
	// begin inline asm
	ld.global.nc.u32 %r150, [%rd67];
	// end inline asm
	add.s64 	%rd68, %rd62, 6144;
	// begin inline asm
	ld.global.nc.u32 %r151, [%rd68];
	// end inline asm
	add.s64 	%rd69, %rd62, 7168;
	// begin inline asm
	ld.global.nc.u32 %r152, [%rd69];
	// end inline asm
	add.s64 	%rd70, %rd62, 8192;
	// begin inline asm
	ld.global.nc.u32 %r153, [%rd70];
	// end inline asm
	add.s64 	%rd71, %rd62, 9216;
	// begin inline asm
	ld.global.nc.u32 %r154, [%rd71];
	// end inline asm
	add.s64 	%rd72, %rd62, 10240;
	// begin inline asm
	ld.global.nc.u32 %r155, [%rd72];
	// end inline asm
	add.s64 	%rd73, %rd62, 11264;
	// begin inline asm
	ld.global.nc.u32 %r156, [%rd73];
	// end inline asm
	add.s64 	%rd74, %rd62, 12288;
	// begin inline asm
	ld.global.nc.u32 %r157, [%rd74];
	// end inline asm
	add.s64 	%rd75, %rd62, 13312;
	// begin inline asm
	ld.global.nc.u32 %r158, [%rd75];
	// end inline asm
	add.s64 	%rd76, %rd62, 14336;
	// begin inline asm
	ld.global.nc.u32 %r159, [%rd76];
	// end inline asm
	add.s64 	%rd77, %rd62, 15360;
	// begin inline asm
	ld.global.nc.u32 %r160, [%rd77];
	// end inline asm
	add.s32 	%r161, %r145, %r692;
	add.s32 	%r162, %r146, %r161;
	add.s32 	%r163, %r147, %r162;
	add.s32 	%r164, %r148, %r163;
	add.s32 	%r165, %r149, %r164;
	add.s32 	%r166, %r150, %r165;
	add.s32 	%r167, %r151, %r166;
	add.s32 	%r168, %r152, %r167;
	add.s32 	%r169, %r153, %r168;
	add.s32 	%r170, %r154, %r169;
	add.s32 	%r171, %r155, %r170;
	add.s32 	%r172, %r156, %r171;
	add.s32 	%r173, %r157, %r172;
	add.s32 	%r174, %r158, %r173;
	add.s32 	%r175, %r159, %r174;
	add.s32 	%r692, %r160, %r175;
	sub.s64 	%rd80, %rd1, %rd3;
	setp.lt.u64 	%p5, %rd80, %rd2;
	add.s32 	%r682, %r682, 1;
	add.s64 	%rd170, %rd170, %rd2;
	shl.b64 	%rd81, %rd2, 2;
	add.s64 	%rd169, %rd169, %rd81;
	@%p5 bra 	$L__BB12_65;
	bra.uni 	$L__BB12_55;
$L__BB12_57:
	setp.le.u64 	%p6, %rd1, %rd3;
	@%p6 bra 	$L__BB12_65;
	cvt.u32.u64 	%r176, %rd3;
	cvt.u32.u64 	%r177, %rd1;
	sub.s32 	%r89, %r177, %r176;
	setp.ge.s32 	%p7, %r83, %r89;
	@%p7 bra 	$L__BB12_65;
	cvt.u32.u64 	%r180, %rd2;
	not.b32 	%r182, %r83;
	add.s32 	%r183, %r182, %r177;
	add.s32 	%r184, %r180, %r128;
	sub.s32 	%r185, %r183, %r184;
	mul.lo.s32 	%r186, %r1, %r682;
	shl.b32 	%r187, %r186, 12;
	sub.s32 	%r90, %r185, %r187;
	shr.u32 	%r188, %r183, 8;
	add.s32 	%r91, %r188, 1;
	and.b32  	%r189, %r183, 768;
	setp.eq.s32 	%p8, %r189, 768;
	mov.u32 	%r687, %r83;
	@%p8 bra 	$L__BB12_62;
	and.b32  	%r190, %r91, 3;
	neg.s32 	%r684, %r190;
	mov.u32 	%r687, %r83;
$L__BB12_61:
	.pragma "nounroll";
	// begin inline asm
	ld.global.nc.u32 %r191, [%rd169];
	// end inline asm
	add.s32 	%r692, %r191, %r692;
	add.s32 	%r687, %r687, 256;
	add.s64 	%rd169, %rd169, 1024;
	add.s32 	%r684, %r684, 1;
	setp.ne.s32 	%p9, %r684, 0;
	@%p9 bra 	$L__BB12_61;
$L__BB12_62:
	setp.lt.u32 	%p10, %r90, 768;
	@%p10 bra 	$L__BB12_65;
	cvt.u64.u32 	%rd83, %r687;
	add.s64 	%rd84, %rd83, %rd170;
	shl.b64 	%rd85, %rd84, 2;
	add.s64 	%rd173, %rd39, %rd85;
$L__BB12_64:
	// begin inline asm
	ld.global.nc.u32 %r192, [%rd173];
	// end inline asm
	add.s32 	%r196, %r192, %r692;
	add.s64 	%rd87, %rd173, 1024;
	// begin inline asm
	ld.global.nc.u32 %r193, [%rd87];
	// end inline asm
	add.s32 	%r197, %r193, %r196;
	add.s64 	%rd88, %rd173, 2048;
	// begin inline asm
	ld.global.nc.u32 %r194, [%rd88];
	// end inline asm
	add.s32 	%r198, %r194, %r197;
	add.s64 	%rd89, %rd173, 3072;
	// begin inline asm
	ld.global.nc.u32 %r195, [%rd89];
	// end inline asm
	add.s32 	%r692, %r195, %r198;
	add.s32 	%r687, %r687, 1024;
	add.s64 	%rd173, %rd173, 4096;
	setp.lt.s32 	%p11, %r687, %r89;
	@%p11 bra 	$L__BB12_64;
$L__BB12_65:
	// begin inline asm
	mov.u32 %r199, %laneid;
	// end inline asm
	mov.b32 	%r202, 1;
	mov.b32 	%r223, 31;
	mov.b32 	%r224, -1;
	// begin inline asm
	shfl.sync.down.b32 %r200, %r692, %r202, %r223, %r224;
	// end inline asm
	setp.gt.s32 	%p12, %r199, 30;
	selp.b32 	%r225, 0, %r200, %p12;
	add.s32 	%r206, %r225, %r692;
	mov.b32 	%r207, 2;
	// begin inline asm
	shfl.sync.down.b32 %r205, %r206, %r207, %r223, %r224;
	// end inline asm
	setp.gt.s32 	%p13, %r199, 29;
	selp.b32 	%r226, 0, %r205, %p13;
	add.s32 	%r211, %r206, %r226;
	mov.b32 	%r212, 4;
	// begin inline asm
	shfl.sync.down.b32 %r210, %r211, %r212, %r223, %r224;
	// end inline asm
	setp.gt.s32 	%p14, %r199, 27;
	selp.b32 	%r227, 0, %r210, %p14;
	add.s32 	%r216, %r211, %r227;
	mov.b32 	%r217, 8;
	// begin inline asm
	shfl.sync.down.b32 %r215, %r216, %r217, %r223, %r224;
	// end inline asm
	setp.gt.s32 	%p15, %r199, 23;
	selp.b32 	%r228, 0, %r215, %p15;
	add.s32 	%r221, %r216, %r228;
	mov.b32 	%r222, 16;
	// begin inline asm
	shfl.sync.down.b32 %r220, %r221, %r222, %r223, %r224;
	// end inline asm
	setp.gt.s32 	%p16, %r199, 15;
	selp.b32 	%r229, 0, %r220, %p16;
	add.s32 	%r693, %r221, %r229;
	setp.ne.s32 	%p17, %r199, 0;
	@%p17 bra 	$L__BB12_67;
	shr.u32 	%r230, %r83, 3;
	and.b32  	%r231, %r230, 124;
	mov.u32 	%r232, _ZZN3cub18CUB_300001_SM_10006detail6reduce18DeviceReduceKernelINS2_10policy_hubIiyN4cuda3std3__44plusIiEEE10Policy1000EPiyS9_iNS7_10__identityEEEvT0_PT3_T1_NS0_13GridEvenShareISH_EET2_T4_E12temp_storage;
	add.s32 	%r233, %r232, %r231;
	st.shared.u32 	[%r233+8], %r693;
$L__BB12_67:
	bar.sync 	0;
	setp.ne.s32 	%p18, %r83, 0;
	@%p18 bra 	$L__BB12_69;
	ld.shared.u32 	%r234, [_ZZN3cub18CUB_300001_SM_10006detail6reduce18DeviceReduceKernelINS2_10policy_hubIiyN4cuda3std3__44plusIiEEE10Policy1000EPiyS9_iNS7_10__identityEEEvT0_PT3_T1_NS0_13GridEvenShareISH_EET2_T4_E12temp_storage+12];
	add.s32 	%r235, %r234, %r693;
	ld.shared.u32 	%r236, [_ZZN3cub18CUB_300001_SM_10006detail6reduce18DeviceReduceKernelINS2_10policy_hubIiyN4cuda3std3__44plusIiEEE10Policy1000EPiyS9_iNS7_10__identityEEEvT0_PT3_T1_NS0_13GridEvenShareISH_EET2_T4_E12temp_storage+16];
	add.s32 	%r237, %r235, %r236;
	ld.shared.u32 	%r238, [_ZZN3cub18CUB_300001_SM_10006detail6reduce18DeviceReduceKernelINS2_10policy_hubIiyN4cuda3std3__44plusIiEEE10Policy1000EPiyS9_iNS7_10__identityEEEvT0_PT3_T1_NS0_13GridEvenShareISH_EET2_T4_E12temp_storage+20];
	add.s32 	%r239, %r237, %r238;
	ld.shared.u32 	%r240, [_ZZN3cub18CUB_300001_SM_10006detail6reduce18DeviceReduceKernelINS2_10policy_hubIiyN4cuda3std3__44plusIiEEE10Policy1000EPiyS9_iNS7_10__identityEEEvT0_PT3_T1_NS0_13GridEvenShareISH_EET2_T4_E12temp_storage+24];
	add.s32 	%r241, %r239, %r240;
	ld.shared.u32 	%r242, [_ZZN3cub18CUB_300001_SM_10006detail6reduce18DeviceReduceKernelINS2_10policy_hubIiyN4cuda3std3__44plusIiEEE10Policy1000EPiyS9_iNS7_10__identityEEEvT0_PT3_T1_NS0_13GridEvenShareISH_EET2_T4_E12temp_storage+28];
	add.s32 	%r243, %r241, %r242;
	ld.shared.u32 	%r244, [_ZZN3cub18CUB_300001_SM_10006detail6reduce18DeviceReduceKernelINS2_10policy_hubIiyN4cuda3std3__44plusIiEEE10Policy1000EPiyS9_iNS7_10__identityEEEvT0_PT3_T1_NS0_13GridEvenShareISH_EET2_T4_E12temp_storage+32];
	add.s32 	%r245, %r243, %r244;
	ld.shared.u32 	%r246, [_ZZN3cub18CUB_300001_SM_10006detail6reduce18DeviceReduceKernelINS2_10policy_hubIiyN4cuda3std3__44plusIiEEE10Policy1000EPiyS9_iNS7_10__identityEEEvT0_PT3_T1_NS0_13GridEvenShareISH_EET2_T4_E12temp_storage+36];
	add.s32 	%r693, %r245, %r246;
$L__BB12_69:
	mov.u32 	%r648, %tid.x;
	setp.ne.s32 	%p94, %r648, 0;
	@%p94 bra 	$L__BB12_71;
	ld.param.u64 	%rd161, [_ZN3cub18CUB_300001_SM_10006detail6reduce18DeviceReduceKernelINS2_10policy_hubIiyN4cuda3std3__44plusIiEEE10Policy1000EPiyS9_iNS7_10__identityEEEvT0_PT3_T1_NS0_13GridEvenShareISH_EET2_T4__param_1];
	cvta.to.global.u64 	%rd158, %rd161;
	mul.wide.u32 	%rd159, %r2, 4;
	add.s64 	%rd160, %rd158, %rd159;
	st.global.u32 	[%rd160], %r693;
$L__BB12_71:
	ret;

}
	// .globl	_ZN3cub18CUB_300001_SM_10006detail6reduce28DeviceReduceSingleTileKernelINS2_10policy_hubIiyN4cuda3std3__44plusIiEEE10Policy1000EPiSC_iS9_iiNS7_10__identityEEEvT0_T1_T2_T3_T4_T6_
.visible .entry _ZN3cub18CUB_300001_SM_10006detail6reduce28DeviceReduceSingleTileKernelINS2_10policy_hubIiyN4cuda3std3__44plusIiEEE10Policy1000EPiSC_iS9_iiNS7_10__identityEEEvT0_T1_T2_T3_T4_T6_(
	.param .u64 .ptr .align 1 _ZN3cub18CUB_300001_SM_10006detail6reduce28DeviceReduceSingleTileKernelINS2_10policy_hubIiyN4cuda3std3__44plusIiEEE10Policy1000EPiSC_iS9_iiNS7_10__identityEEEvT0_T1_T2_T3_T4_T6__param_0,
	.param .u64 .ptr .align 1 _ZN3cub18CUB_300001_SM_10006detail6reduce28DeviceReduceSingleTileKernelINS2_10policy_hubIiyN4cuda3std3__44plusIiEEE10Policy1000EPiSC_iS9_iiNS7_10__identityEEEvT0_T1_T2_T3_T4_T6__param_1,
	.param .u32 _ZN3cub18CUB_300001_SM_10006detail6reduce28DeviceReduceSingleTileKernelINS2_10policy_hubIiyN4cuda3std3__44plusIiEEE10Policy1000EPiSC_iS9_iiNS7_10__identityEEEvT0_T1_T2_T3_T4_T6__param_2,
	.param .align 1 .b8 _ZN3cub18CUB_300001_SM_10006detail6reduce28DeviceReduceSingleTileKernelINS2_10policy_hubIiyN4cuda3std3__44plusIiEEE10Policy1000EPiSC_iS9_iiNS7_10__identityEEEvT0_T1_T2_T3_T4_T6__param_3[1],
	.param .u32 _ZN3cub18CUB_300001_SM_10006detail6reduce28DeviceReduceSingleTileKernelINS2_10policy_hubIiyN4cuda3std3__44plusIiEEE10Policy1000EPiSC_iS9_iiNS7_10__identityEEEvT0_T1_T2_T3_T4_T6__param_4,
	.param .align 1 .b8 _ZN3cub18CUB_300001_SM_10006detail6reduce28DeviceReduceSingleTileKernelINS2_10policy_hubIiyN4cuda3std3__44plusIiEEE10Policy1000EPiSC_iS9_iiNS7_10__identityEEEvT0_T1_T2_T3_T4_T6__param_5[1]
)
.maxntid 256
.minnctapersm 1
{
	.reg .pred 	%p<97>;
	.reg .b32 	%r<687>;
	.reg .b64 	%rd<125>;
	// demoted variable
	.shared .align 4 .b8 _ZZN3cub18CUB_300001_SM_10006detail6reduce28DeviceReduceSingleTileKernelINS2_10policy_hubIiyN4cuda3std3__44plusIiEEE10Policy1000EPiSC_iS9_iiNS7_10__identityEEEvT0_T1_T2_T3_T4_T6_E12temp_storage[44];
	ld.param.u64 	%rd16, [_ZN3cub18CUB_300001_SM_10006detail6reduce28DeviceReduceSingleTileKernelINS2_10policy_hubIiyN4cuda3std3__44plusIiEEE10Policy1000EPiSC_iS9_iiNS7_10__identityEEEvT0_T1_T2_T3_T4_T6__param_0];
	ld.param.u64 	%rd17, [_ZN3cub18CUB_300001_SM_10006detail6reduce28DeviceReduceSingleTileKernelINS2_10policy_hubIiyN4cuda3std3__44plusIiEEE10Policy1000EPiSC_iS9_iiNS7_10__identityEEEvT0_T1_T2_T3_T4_T6__param_1];
	ld.param.u32 	%r120, [_ZN3cub18CUB_300001_SM_10006detail6reduce28DeviceReduceSingleTileKernelINS2_10policy_hubIiyN4cuda3std3__44plusIiEEE10Policy1000EPiSC_iS9_iiNS7_10__identityEEEvT0_T1_T2_T3_T4_T6__param_2];
	ld.param.u32 	%r121, [_ZN3cub18CUB_300001_SM_10006detail6reduce28DeviceReduceSingleTileKernelINS2_10policy_hubIiyN4cuda3std3__44plusIiEEE10Policy1000EPiSC_iS9_iiNS7_10__identityEEEvT0_T1_T2_T3_T4_T6__param_4];
	cvta.to.global.u64 	%rd1, %rd17;
	setp.ne.s32 	%p1, %r120, 0;
	@%p1 bra 	$L__BB13_3;
	mov.u32 	%r633, %tid.x;
	setp.ne.s32 	%p96, %r633, 0;
	@%p96 bra 	$L__BB13_74;
	st.global.u32 	[%rd1], %r121;
	bra.uni 	$L__BB13_74;
$L__BB13_3:
	and.b64  	%rd18, %rd16, 15;
	setp.ne.s64 	%p2, %rd18, 0;
	@%p2 bra 	$L__BB13_38;
	setp.gt.s32 	%p49, %r120, 4095;
	@%p49 bra 	$L__BB13_22;
	mov.u32 	%r1, %tid.x;
	setp.ge.s32 	%p66, %r1, %r120;
	mov.b32 	%r644, 0;
	mov.u32 	%r639, %r1;
	@%p66 bra 	$L__BB13_7;
	mul.wide.u32 	%rd113, %r1, 4;
	add.s64 	%rd112, %rd16, %rd113;
	// begin inline asm
	ld.global.nc.u32 %r644, [%rd112];
	// end inline asm
	add.s32 	%r639, %r1, 256;
$L__BB13_7:
	setp.ge.s32 	%p67, %r639, %r120;
	@%p67 bra 	$L__BB13_13;
	not.b32 	%r507, %r639;
	add.s32 	%r6, %r120, %r507;
	and.b32  	%r508, %r6, 768;
	setp.eq.s32 	%p68, %r508, 768;
	@%p68 bra 	$L__BB13_11;
	mul.wide.u32 	%rd114, %r639, 4;
	add.s64 	%rd121, %rd16, %rd114;
	shr.u32 	%r509, %r6, 8;
	add.s32 	%r510, %r509, 1;
	and.b32  	%r511, %r510, 3;
	neg.s32 	%r636, %r511;
$L__BB13_10:
	.pragma "nounroll";
	// begin inline asm
	ld.global.nc.u32 %r512, [%rd121];
	// end inline asm
	add.s32 	%r644, %r512, %r644;
	add.s32 	%r639, %r639, 256;
	add.s64 	%rd121, %rd121, 1024;
	add.s32 	%r636, %r636, 1;
	setp.ne.s32 	%p69, %r636, 0;
	@%p69 bra 	$L__BB13_10;
$L__BB13_11:
	setp.lt.u32 	%p70, %r6, 768;
	@%p70 bra 	$L__BB13_13;
$L__BB13_12:
	mul.wide.s32 	%rd120, %r639, 4;
	add.s64 	%rd116, %rd16, %rd120;
	// begin inline asm
	ld.global.nc.u32 %r513, [%rd116];
	// end inline asm
	add.s32 	%r517, %r513, %r644;
	add.s64 	%rd117, %rd116, 1024;
	// begin inline asm
	ld.global.nc.u32 %r514, [%rd117];
	// end inline asm
	add.s32 	%r518, %r514, %r517;
	add.s64 	%rd118, %rd116, 2048;
	// begin inline asm
	ld.global.nc.u32 %r515, [%rd118];
	// end inline asm
	add.s32 	%r519, %r515, %r518;
	add.s64 	%rd119, %rd116, 3072;
	// begin inline asm
	ld.global.nc.u32 %r516, [%rd119];
	// end inline asm
	add.s32 	%r644, %r516, %r519;
	add.s32 	%r639, %r639, 1024;
	setp.lt.s32 	%p71, %r639, %r120;
	@%p71 bra 	$L__BB13_12;
$L__BB13_13:
	setp.lt.s32 	%p72, %r120, 256;
	@%p72 bra 	$L__BB13_18;
	// begin inline asm
	mov.u32 %r583, %laneid;
	// end inline asm
	mov.b32 	%r586, 1;
	mov.b32 	%r607, 31;
	mov.b32 	%r608, -1;
	// begin inline asm
	shfl.sync.down.b32 %r584, %r644, %r586, %r607, %r608;
	// end inline asm
	setp.gt.s32 	%p88, %r583, 30;
	selp.b32 	%r609, 0, %r584, %p88;
	add.s32 	%r590, %r609, %r644;
	mov.b32 	%r591, 2;
	// begin inline asm
	shfl.sync.down.b32 %r589, %r590, %r591, %r607, %r608;
	// end inline asm
	setp.gt.s32 	%p89, %r583, 29;
	selp.b32 	%r610, 0, %r589, %p89;
	add.s32 	%r595, %r590, %r610;
	mov.b32 	%r596, 4;
	// begin inline asm
	shfl.sync.down.b32 %r594, %r595, %r596, %r607, %r608;
	// end inline asm
	setp.gt.s32 	%p90, %r583, 27;
	selp.b32 	%r611, 0, %r594, %p90;
	add.s32 	%r600, %r595, %r611;
	mov.b32 	%r601, 8;
	// begin inline asm
	shfl.sync.down.b32 %r599, %r600, %r601, %r607, %r608;
	// end inline asm
	setp.gt.s32 	%p91, %r583, 23;
	selp.b32 	%r612, 0, %r599, %p91;
	add.s32 	%r605, %r600, %r612;
	mov.b32 	%r606, 16;
	// begin inline asm
	shfl.sync.down.b32 %r604, %r605, %r606, %r607, %r608;
	// end inline asm
	setp.gt.s32 	%p92, %r583, 15;
	selp.b32 	%r613, 0, %r604, %p92;
	add.s32 	%r686, %r605, %r613;
	setp.ne.s32 	%p93, %r583, 0;
	@%p93 bra 	$L__BB13_16;
	shr.u32 	%r614, %r1, 3;
	and.b32  	%r615, %r614, 124;
	mov.u32 	%r616, _ZZN3cub18CUB_300001_SM_10006detail6reduce28DeviceReduceSingleTileKernelINS2_10policy_hubIiyN4cuda3std3__44plusIiEEE10Policy1000EPiSC_iS9_iiNS7_10__identityEEEvT0_T1_T2_T3_T4_T6_E12temp_storage;
	add.s32 	%r617, %r616, %r615;
	st.shared.u32 	[%r617+8], %r686;
$L__BB13_16:
	bar.sync 	0;
	setp.ne.s32 	%p94, %r1, 0;
	@%p94 bra 	$L__BB13_72;
	ld.shared.u32 	%r618, [_ZZN3cub18CUB_300001_SM_10006detail6reduce28DeviceReduceSingleTileKernelINS2_10policy_hubIiyN4cuda3std3__44plusIiEEE10Policy1000EPiSC_iS9_iiNS7_10__identityEEEvT0_T1_T2_T3_T4_T6_E12temp_storage+12];
	add.s32 	%r619, %r618, %r686;
	ld.shared.u32 	%r620, [_ZZN3cub18CUB_300001_SM_10006detail6reduce28DeviceReduceSingleTileKernelINS2_10policy_hubIiyN4cuda3std3__44plusIiEEE10Policy1000EPiSC_iS9_iiNS7_10__identityEEEvT0_T1_T2_T3_T4_T6_E12temp_storage+16];
	add.s32 	%r621, %r619, %r620;
	ld.shared.u32 	%r622, [_ZZN3cub18CUB_300001_SM_10006detail6reduce28DeviceReduceSingleTileKernelINS2_10policy_hubIiyN4cuda3std3__44plusIiEEE10Policy1000EPiSC_iS9_iiNS7_10__identityEEEvT0_T1_T2_T3_T4_T6_E12temp_storage+20];
	add.s32 	%r623, %r621, %r622;
	ld.shared.u32 	%r624, [_ZZN3cub18CUB_300001_SM_10006detail6reduce28DeviceReduceSingleTileKernelINS2_10policy_hubIiyN4cuda3std3__44plusIiEEE10Policy1000EPiSC_iS9_iiNS7_10__identityEEEvT0_T1_T2_T3_T4_T6_E12temp_storage+24];
	add.s32 	%r625, %r623, %r624;
	ld.shared.u32 	%r626, [_ZZN3cub18CUB_300001_SM_10006detail6reduce28DeviceReduceSingleTileKernelINS2_10policy_hubIiyN4cuda3std3__44plusIiEEE10Policy1000EPiSC_iS9_iiNS7_10__identityEEEvT0_T1_T2_T3_T4_T6_E12temp_storage+28];
	add.s32 	%r627, %r625, %r626;
	ld.shared.u32 	%r628, [_ZZN3cub18CUB_300001_SM_10006detail6reduce28DeviceReduceSingleTileKernelINS2_10policy_hubIiyN4cuda3std3__44plusIiEEE10Policy1000EPiSC_iS9_iiNS7_10__identityEEEvT0_T1_T2_T3_T4_T6_E12temp_storage+32];
	add.s32 	%r629, %r627, %r628;
	ld.shared.u32 	%r630, [_ZZN3cub18CUB_300001_SM_10006detail6reduce28DeviceReduceSingleTileKernelINS2_10policy_hubIiyN4cuda3std3__44plusIiEEE10Policy1000EPiSC_iS9_iiNS7_10__identityEEEvT0_T1_T2_T3_T4_T6_E12temp_storage+36];
	add.s32 	%r686, %r629, %r630;
	bra.uni 	$L__BB13_72;
$L__BB13_18:
	// begin inline asm
	mov.u32 %r520, %laneid;
	// end inline asm
	and.b32  	%r546, %r1, 992;
	add.s32 	%r547, %r546, 32;
	setp.gt.s32 	%p73, %r547, %r120;
	not.b32 	%r548, %r546;
	add.s32 	%r549, %r120, %r548;
	selp.b32 	%r544, %r549, 31, %p73;
	mov.b32 	%r523, 1;
	mov.b32 	%r545, -1;
	// begin inline asm
	shfl.sync.down.b32 %r521, %r644, %r523, %r544, %r545;
	// end inline asm
	setp.lt.s32 	%p74, %r520, %r544;
	selp.b32 	%r550, %r521, 0, %p74;
	add.s32 	%r527, %r550, %r644;
	mov.b32 	%r528, 2;
	// begin inline asm
	shfl.sync.down.b32 %r526, %r527, %r528, %r544, %r545;
	// end inline asm
	add.s32 	%r551, %r520, 2;
	setp.gt.s32 	%p75, %r551, %r544;
	selp.b32 	%r552, 0, %r526, %p75;
	add.s32 	%r532, %r527, %r552;
	mov.b32 	%r533, 4;
	// begin inline asm
	shfl.sync.down.b32 %r531, %r532, %r533, %r544, %r545;
	// end inline asm
	add.s32 	%r553, %r520, 4;
	setp.gt.s32 	%p76, %r553, %r544;
	selp.b32 	%r554, 0, %r531, %p76;
	add.s32 	%r537, %r532, %r554;
	mov.b32 	%r538, 8;
	// begin inline asm
	shfl.sync.down.b32 %r536, %r537, %r538, %r544, %r545;
	// end inline asm
	add.s32 	%r555, %r520, 8;
	setp.gt.s32 	%p77, %r555, %r544;
	selp.b32 	%r556, 0, %r536, %p77;
	add.s32 	%r542, %r537, %r556;
	mov.b32 	%r543, 16;
	// begin inline asm
	shfl.sync.down.b32 %r541, %r542, %r543, %r544, %r545;
	// end inline asm
	add.s32 	%r557, %r520, 16;
	setp.gt.s32 	%p78, %r557, %r544;
	selp.b32 	%r558, 0, %r541, %p78;
	add.s32 	%r686, %r542, %r558;
	setp.ne.s32 	%p79, %r520, 0;
	@%p79 bra 	$L__BB13_20;
	shr.u32 	%r559, %r1, 3;
	and.b32  	%r560, %r559, 124;
	mov.u32 	%r561, _ZZN3cub18CUB_300001_SM_10006detail6reduce28DeviceReduceSingleTileKernelINS2_10policy_hubIiyN4cuda3std3__44plusIiEEE10Policy1000EPiSC_iS9_iiNS7_10__identityEEEvT0_T1_T2_T3_T4_T6_E12temp_storage;
	add.s32 	%r562, %r561, %r560;
	st.shared.u32 	[%r562+8], %r686;
$L__BB13_20:
	bar.sync 	0;
	setp.ne.s32 	%p80, %r1, 0;
	@%p80 bra 	$L__BB13_72;
	setp.gt.s32 	%p81, %r120, 32;
	ld.shared.u32 	%r563, [_ZZN3cub18CUB_300001_SM_10006detail6reduce28DeviceReduceSingleTileKernelINS2_10policy_hubIiyN4cuda3std3__44plusIiEEE10Policy1000EPiSC_iS9_iiNS7_10__identityEEEvT0_T1_T2_T3_T4_T6_E12temp_storage+12];
	selp.b32 	%r564, %r563, 0, %p81;
	add.s32 	%r565, %r564, %r686;
	setp.gt.s32 	%p82, %r120, 64;
	ld.shared.u32 	%r566, [_ZZN3cub18CUB_300001_SM_10006detail6reduce28DeviceReduceSingleTileKernelINS2_10policy_hubIiyN4cuda3std3__44plusIiEEE10Policy1000EPiSC_iS9_iiNS7_10__identityEEEvT0_T1_T2_T3_T4_T6_E12temp_storage+16];
	selp.b32 	%r567, %r566, 0, %p82;
	add.s32 	%r568, %r565, %r567;
	setp.gt.s32 	%p83, %r120, 96;
	ld.shared.u32 	%r569, [_ZZN3cub18CUB_300001_SM_10006detail6reduce28DeviceReduceSingleTileKernelINS2_10policy_hubIiyN4cuda3std3__44plusIiEEE10Policy1000EPiSC_iS9_iiNS7_10__identityEEEvT0_T1_T2_T3_T4_T6_E12temp_storage+20];
	selp.b32 	%r570, %r569, 0, %p83;
	add.s32 	%r571, %r568, %r570;
	setp.gt.s32 	%p84, %r120, 128;
	ld.shared.u32 	%r572, [_ZZN3cub18CUB_300001_SM_10006detail6reduce28DeviceReduceSingleTileKernelINS2_10policy_hubIiyN4cuda3std3__44plusIiEEE10Policy1000EPiSC_iS9_iiNS7_10__identityEEEvT0_T1_T2_T3_T4_T6_E12temp_storage+24];
	selp.b32 	%r573, %r572, 0, %p84;
	add.s32 	%r574, %r571, %r573;
	setp.gt.s32 	%p85, %r120, 160;
	ld.shared.u32 	%r575, [_ZZN3cub18CUB_300001_SM_10006detail6reduce28DeviceReduceSingleTileKernelINS2_10policy_hubIiyN4cuda3std3__44plusIiEEE10Policy1000EPiSC_iS9_iiNS7_10__identityEEEvT0_T1_T2_T3_T4_T6_E12temp_storage+28];
	selp.b32 	%r576, %r575, 0, %p85;
	add.s32 	%r577, %r574, %r576;
	setp.gt.s32 	%p86, %r120, 192;
	ld.shared.u32 	%r578, [_ZZN3cub18CUB_300001_SM_10006detail6reduce28DeviceReduceSingleTileKernelINS2_10policy_hubIiyN4cuda3std3__44plusIiEEE10Policy1000EPiSC_iS9_iiNS7_10__identityEEEvT0_T1_T2_T3_T4_T6_E12temp_storage+32];
	selp.b32 	%r579, %r578, 0, %p86;
	add.s32 	%r580, %r577, %r579;
	setp.gt.s32 	%p87, %r120, 224;
	ld.shared.u32 	%r581, [_ZZN3cub18CUB_300001_SM_10006detail6reduce28DeviceReduceSingleTileKernelINS2_10policy_hubIiyN4cuda3std3__44plusIiEEE10Policy1000EPiSC_iS9_iiNS7_10__identityEEEvT0_T1_T2_T3_T4_T6_E12temp_storage+36];
	selp.b32 	%r582, %r581, 0, %p87;
	add.s32 	%r686, %r580, %r582;
	bra.uni 	$L__BB13_72;
$L__BB13_22:
	mov.u32 	%r26, %tid.x;
	shl.b32 	%r377, %r26, 2;
	mul.wide.u32 	%rd86, %r377, 4;
	add.s64 	%rd76, %rd16, %rd86;
	// begin inline asm
	ld.global.nc.v2.u64 {%rd74, %rd75}, [%rd76];
	// end inline asm
	mov.b64 	{%r378, %r379}, %rd75;
	mov.b64 	{%r380, %r381}, %rd74;
	add.s64 	%rd79, %rd76, 4096;
	// begin inline asm
	ld.global.nc.v2.u64 {%rd77, %rd78}, [%rd79];
	// end inline asm
	mov.b64 	{%r382, %r383}, %rd78;
	mov.b64 	{%r384, %r385}, %rd77;
	add.s64 	%rd82, %rd76, 8192;
	// begin inline asm
	ld.global.nc.v2.u64 {%rd80, %rd81}, [%rd82];
	// end inline asm
	mov.b64 	{%r386, %r387}, %rd81;
	mov.b64 	{%r388, %r389}, %rd80;
	add.s64 	%rd85, %rd76, 12288;
	// begin inline asm
	ld.global.nc.v2.u64 {%rd83, %rd84}, [%rd85];
	// end inline asm
	mov.b64 	{%r390, %r391}, %rd84;
	mov.b64 	{%r392, %r393}, %rd83;
	add.s32 	%r394, %r381, %r380;
	add.s32 	%r395, %r378, %r394;
	add.s32 	%r396, %r379, %r395;
	add.s32 	%r397, %r384, %r396;
	add.s32 	%r398, %r385, %r397;
	add.s32 	%r399, %r382, %r398;
	add.s32 	%r400, %r383, %r399;
	add.s32 	%r401, %r388, %r400;
	add.s32 	%r402, %r389, %r401;
	add.s32 	%r403, %r386, %r402;
	add.s32 	%r404, %r387, %r403;
	add.s32 	%r405, %r392, %r404;
	add.s32 	%r406, %r393, %r405;
	add.s32 	%r407, %r390, %r406;
	add.s32 	%r659, %r391, %r407;
	setp.lt.u32 	%p50, %r120, 8192;
	mov.b32 	%r648, 4096;
	@%p50 bra 	$L__BB13_26;
	add.s32 	%r28, %r120, -4096;
	mov.b32 	%r648, 4096;
$L__BB13_24:
	mul.wide.s32 	%rd99, %r648, 4;
	add.s64 	%rd89, %rd76, %rd99;
	// begin inline asm
	ld.global.nc.v2.u64 {%rd87, %rd88}, [%rd89];
	// end inline asm
	mov.b64 	{%r409, %r410}, %rd88;
	mov.b64 	{%r411, %r412}, %rd87;
	add.s64 	%rd92, %rd89, 4096;
	// begin inline asm
	ld.global.nc.v2.u64 {%rd90, %rd91}, [%rd92];
	// end inline asm
	mov.b64 	{%r413, %r414}, %rd91;
	mov.b64 	{%r415, %r416}, %rd90;
	add.s64 	%rd95, %rd89, 8192;
	// begin inline asm
	ld.global.nc.v2.u64 {%rd93, %rd94}, [%rd95];
	// end inline asm
	mov.b64 	{%r417, %r418}, %rd94;
	mov.b64 	{%r419, %r420}, %rd93;
	add.s64 	%rd98, %rd89, 12288;
	// begin inline asm
	ld.global.nc.v2.u64 {%rd96, %rd97}, [%rd98];
	// end inline asm
	mov.b64 	{%r421, %r422}, %rd97;
	mov.b64 	{%r423, %r424}, %rd96;
	add.s32 	%r425, %r411, %r659;
	add.s32 	%r426, %r412, %r425;
	add.s32 	%r427, %r409, %r426;
	add.s32 	%r428, %r410, %r427;
	add.s32 	%r429, %r415, %r428;
	add.s32 	%r430, %r416, %r429;
	add.s32 	%r431, %r413, %r430;
	add.s32 	%r432, %r414, %r431;
	add.s32 	%r433, %r419, %r432;
	add.s32 	%r434, %r420, %r433;
	add.s32 	%r435, %r417, %r434;
	add.s32 	%r436, %r418, %r435;
	add.s32 	%r437, %r423, %r436;
	add.s32 	%r438, %r424, %r437;
	add.s32 	%r439, %r421, %r438;
	add.s32 	%r659, %r422, %r439;
	sub.s32 	%r440, %r120, %r648;
	setp.lt.s32 	%p51, %r440, 4096;
	@%p51 bra 	$L__BB13_34;
	add.s32 	%r648, %r648, 4096;
	setp.le.s32 	%p52, %r648, %r28;
	@%p52 bra 	$L__BB13_24;
$L__BB13_26:
	setp.le.s32 	%p53, %r120, %r648;
	@%p53 bra 	$L__BB13_34;
	sub.s32 	%r35, %r120, %r648;
	setp.ge.s32 	%p54, %r26, %r35;
	@%p54 bra 	$L__BB13_34;
	not.b32 	%r442, %r26;
	add.s32 	%r443, %r120, %r442;
	sub.s32 	%r36, %r443, %r648;
	and.b32  	%r444, %r36, 768;
	setp.eq.s32 	%p55, %r444, 768;
	mov.u32 	%r653, %r26;
	@%p55 bra 	$L__BB13_31;
	add.s32 	%r650, %r26, %r648;
	shr.u32 	%r445, %r36, 8;
	add.s32 	%r446, %r445, 1;
	and.b32  	%r447, %r446, 3;
	neg.s32 	%r649, %r447;
	mov.u32 	%r653, %r26;
$L__BB13_30:
	.pragma "nounroll";
	mul.wide.u32 	%rd101, %r650, 4;
	add.s64 	%rd100, %rd16, %rd101;
	// begin inline asm
	ld.global.nc.u32 %r448, [%rd100];
	// end inline asm
	add.s32 	%r659, %r448, %r659;
	add.s32 	%r653, %r653, 256;
	add.s32 	%r650, %r650, 256;
	add.s32 	%r649, %r649, 1;
	setp.ne.s32 	%p56, %r649, 0;
	@%p56 bra 	$L__BB13_30;
$L__BB13_31:
	setp.lt.u32 	%p57, %r36, 768;
	@%p57 bra 	$L__BB13_34;
	cvt.u64.u32 	%rd102, %r653;
	cvt.u64.u32 	%rd103, %r648;
	add.s64 	%rd104, %rd102, %rd103;
	shl.b64 	%rd105, %rd104, 2;
	add.s64 	%rd106, %rd105, %rd16;
	add.s64 	%rd122, %rd106, 2048;
	add.s32 	%r656, %r653, %r648;
$L__BB13_33:
	mul.wide.u32 	%rd111, %r656, 4;
	add.s64 	%rd107, %rd16, %rd111;
	// begin inline asm
	ld.global.nc.u32 %r449, [%rd107];
	// end inline asm
	add.s32 	%r453, %r449, %r659;
	add.s64 	%rd108, %rd122, -1024;
	// begin inline asm
	ld.global.nc.u32 %r450, [%rd108];
	// end inline asm
	add.s32 	%r454, %r450, %r453;
	// begin inline asm
	ld.global.nc.u32 %r451, [%rd122];
	// end inline asm
	add.s32 	%r455, %r451, %r454;
	add.s64 	%rd110, %rd122, 1024;
	// begin inline asm
	ld.global.nc.u32 %r452, [%rd110];
	// end inline asm
	add.s32 	%r659, %r452, %r455;
	add.s32 	%r653, %r653, 1024;
	add.s64 	%rd122, %rd122, 4096;
	add.s32 	%r656, %r656, 1024;
	setp.lt.s32 	%p58, %r653, %r35;
	@%p58 bra 	$L__BB13_33;
$L__BB13_34:
	// begin inline asm
	mov.u32 %r456, %laneid;
	// end inline asm
	mov.b32 	%r459, 1;
	mov.b32 	%r480, 31;
	mov.b32 	%r481, -1;
	// begin inline asm
	shfl.sync.down.b32 %r457, %r659, %r459, %r480, %r481;
	// end inline asm
	setp.gt.s32 	%p59, %r456, 30;
	selp.b32 	%r482, 0, %r457, %p59;
	add.s32 	%r463, %r482, %r659;
	mov.b32 	%r464, 2;
	// begin inline asm
	shfl.sync.down.b32 %r462, %r463, %r464, %r480, %r481;
	// end inline asm
	setp.gt.s32 	%p60, %r456, 29;
	selp.b32 	%r483, 0, %r462, %p60;
	add.s32 	%r468, %r463, %r483;
	mov.b32 	%r469, 4;
	// begin inline asm
	shfl.sync.down.b32 %r467, %r468, %r469, %r480, %r481;
	// end inline asm
	setp.gt.s32 	%p61, %r456, 27;
	selp.b32 	%r484, 0, %r467, %p61;
	add.s32 	%r473, %r468, %r484;
	mov.b32 	%r474, 8;
	// begin inline asm
	shfl.sync.down.b32 %r472, %r473, %r474, %r480, %r481;
	// end inline asm
	setp.gt.s32 	%p62, %r456, 23;
	selp.b32 	%r485, 0, %r472, %p62;
	add.s32 	%r478, %r473, %r485;
	mov.b32 	%r479, 16;
	// begin inline asm
	shfl.sync.down.b32 %r477, %r478, %r479, %r480, %r481;
	// end inline asm
	setp.gt.s32 	%p63, %r456, 15;
	selp.b32 	%r486, 0, %r477, %p63;
	add.s32 	%r686, %r478, %r486;
	setp.ne.s32 	%p64, %r456, 0;
	@%p64 bra 	$L__BB13_36;
	shr.u32 	%r487, %r26, 3;
	and.b32  	%r488, %r487, 124;
	mov.u32 	%r489, _ZZN3cub18CUB_300001_SM_10006detail6reduce28DeviceReduceSingleTileKernelINS2_10policy_hubIiyN4cuda3std3__44plusIiEEE10Policy1000EPiSC_iS9_iiNS7_10__identityEEEvT0_T1_T2_T3_T4_T6_E12temp_storage;
	add.s32 	%r490, %r489, %r488;
	st.shared.u32 	[%r490+8], %r686;
$L__BB13_36:
	bar.sync 	0;
	setp.ne.s32 	%p65, %r26, 0;
	@%p65 bra 	$L__BB13_72;
	ld.shared.u32 	%r491, [_ZZN3cub18CUB_300001_SM_10006detail6reduce28DeviceReduceSingleTileKernelINS2_10policy_hubIiyN4cuda3std3__44plusIiEEE10Policy1000EPiSC_iS9_iiNS7_10__identityEEEvT0_T1_T2_T3_T4_T6_E12temp_storage+12];
	add.s32 	%r492, %r491, %r686;
	ld.shared.u32 	%r493, [_ZZN3cub18CUB_300001_SM_10006detail6reduce28DeviceReduceSingleTileKernelINS2_10policy_hubIiyN4cuda3std3__44plusIiEEE10Policy1000EPiSC_iS9_iiNS7_10__identityEEEvT0_T1_T2_T3_T4_T6_E12temp_storage+16];
	add.s32 	%r494, %r492, %r493;
	ld.shared.u32 	%r495, [_ZZN3cub18CUB_300001_SM_10006detail6reduce28DeviceReduceSingleTileKernelINS2_10policy_hubIiyN4cuda3std3__44plusIiEEE10Policy1000EPiSC_iS9_iiNS7_10__identityEEEvT0_T1_T2_T3_T4_T6_E12temp_storage+20];
	add.s32 	%r496, %r494, %r495;
	ld.shared.u32 	%r497, [_ZZN3cub18CUB_300001_SM_10006detail6reduce28DeviceReduceSingleTileKernelINS2_10policy_hubIiyN4cuda3std3__44plusIiEEE10Policy1000EPiSC_iS9_iiNS7_10__identityEEEvT0_T1_T2_T3_T4_T6_E12temp_storage+24];
	add.s32 	%r498, %r496, %r497;
	ld.shared.u32 	%r499, [_ZZN3cub18CUB_300001_SM_10006detail6reduce28DeviceReduceSingleTileKernelINS2_10policy_hubIiyN4cuda3std3__44plusIiEEE10Policy1000EPiSC_iS9_iiNS7_10__identityEEEvT0_T1_T2_T3_T4_T6_E12temp_storage+28];
	add.s32 	%r500, %r498, %r499;
	ld.shared.u32 	%r501, [_ZZN3cub18CUB_300001_SM_10006detail6reduce28DeviceReduceSingleTileKernelINS2_10policy_hubIiyN4cuda3std3__44plusIiEEE10Policy1000EPiSC_iS9_iiNS7_10__identityEEEvT0_T1_T2_T3_T4_T6_E12temp_storage+32];
	add.s32 	%r502, %r500, %r501;
	ld.shared.u32 	%r503, [_ZZN3cub18CUB_300001_SM_10006detail6reduce28DeviceReduceSingleTileKernelINS2_10policy_hubIiyN4cuda3std3__44plusIiEEE10Policy1000EPiSC_iS9_iiNS7_10__identityEEEvT0_T1_T2_T3_T4_T6_E12temp_storage+36];
	add.s32 	%r686, %r502, %r503;
	bra.uni 	$L__BB13_72;
$L__BB13_38:
	setp.gt.s32 	%p3, %r120, 4095;
	@%p3 bra 	$L__BB13_56;
	mov.u32 	%r60, %tid.x;
	setp.ge.s32 	%p20, %r60, %r120;
	mov.b32 	%r670, 0;
	mov.u32 	%r665, %r60;
	@%p20 bra 	$L__BB13_41;
	mul.wide.u32 	%rd66, %r60, 4;
	add.s64 	%rd65, %rd16, %rd66;
	// begin inline asm
	ld.global.nc.u32 %r670, [%rd65];
	// end inline asm
	add.s32 	%r665, %r60, 256;
$L__BB13_41:
	setp.ge.s32 	%p21, %r665, %r120;
	@%p21 bra 	$L__BB13_47;
	not.b32 	%r252, %r665;
	add.s32 	%r65, %r120, %r252;
	and.b32  	%r253, %r65, 768;
	setp.eq.s32 	%p22, %r253, 768;
	@%p22 bra 	$L__BB13_45;
	mul.wide.u32 	%rd67, %r665, 4;
	add.s64 	%rd123, %rd16, %rd67;
	shr.u32 	%r254, %r65, 8;
	add.s32 	%r255, %r254, 1;
	and.b32  	%r256, %r255, 3;
	neg.s32 	%r662, %r256;
$L__BB13_44:
	.pragma "nounroll";
	// begin inline asm
	ld.global.nc.u32 %r257, [%rd123];
	// end inline asm
	add.s32 	%r670, %r257, %r670;
	add.s32 	%r665, %r665, 256;
	add.s64 	%rd123, %rd123, 1024;
	add.s32 	%r662, %r662, 1;
	setp.ne.s32 	%p23, %r662, 0;
	@%p23 bra 	$L__BB13_44;
$L__BB13_45:
	setp.lt.u32 	%p24, %r65, 768;
	@%p24 bra 	$L__BB13_47;
$L__BB13_46:
	mul.wide.s32 	%rd73, %r665, 4;
	add.s64 	%rd69, %rd16, %rd73;
	// begin inline asm
	ld.global.nc.u32 %r258, [%rd69];
	// end inline asm
	add.s32 	%r262, %r258, %r670;
	add.s64 	%rd70, %rd69, 1024;
	// begin inline asm
	ld.global.nc.u32 %r259, [%rd70];
	// end inline asm
	add.s32 	%r263, %r259, %r262;
	add.s64 	%rd71, %rd69, 2048;
	// begin inline asm
	ld.global.nc.u32 %r260, [%rd71];
	// end inline asm
	add.s32 	%r264, %r260, %r263;
	add.s64 	%rd72, %rd69, 3072;
	// begin inline asm
	ld.global.nc.u32 %r261, [%rd72];
	// end inline asm
	add.s32 	%r670, %r261, %r264;
	add.s32 	%r665, %r665, 1024;
	setp.lt.s32 	%p25, %r665, %r120;
	@%p25 bra 	$L__BB13_46;
$L__BB13_47:
	setp.lt.s32 	%p26, %r120, 256;
	@%p26 bra 	$L__BB13_52;
	// begin inline asm
	mov.u32 %r328, %laneid;
	// end inline asm
	mov.b32 	%r331, 1;
	mov.b32 	%r352, 31;
	mov.b32 	%r353, -1;
	// begin inline asm
	shfl.sync.down.b32 %r329, %r670, %r331, %r352, %r353;
	// end inline asm
	setp.gt.s32 	%p42, %r328, 30;
	selp.b32 	%r354, 0, %r329, %p42;
	add.s32 	%r335, %r354, %r670;
	mov.b32 	%r336, 2;
	// begin inline asm
	shfl.sync.down.b32 %r334, %r335, %r336, %r352, %r353;
	// end inline asm
	setp.gt.s32 	%p43, %r328, 29;
	selp.b32 	%r355, 0, %r334, %p43;
	add.s32 	%r340, %r335, %r355;
	mov.b32 	%r341, 4;
	// begin inline asm
	shfl.sync.down.b32 %r339, %r340, %r341, %r352, %r353;
	// end inline asm
	setp.gt.s32 	%p44, %r328, 27;
	selp.b32 	%r356, 0, %r339, %p44;
	add.s32 	%r345, %r340, %r356;
	mov.b32 	%r346, 8;
	// begin inline asm
	shfl.sync.down.b32 %r344, %r345, %r346, %r352, %r353;
	// end inline asm
	setp.gt.s32 	%p45, %r328, 23;
	selp.b32 	%r357, 0, %r344, %p45;
	add.s32 	%r350, %r345, %r357;
	mov.b32 	%r351, 16;
	// begin inline asm
	shfl.sync.down.b32 %r349, %r350, %r351, %r352, %r353;
	// end inline asm
	setp.gt.s32 	%p46, %r328, 15;
	selp.b32 	%r358, 0, %r349, %p46;
	add.s32 	%r686, %r350, %r358;
	setp.ne.s32 	%p47, %r328, 0;
	@%p47 bra 	$L__BB13_50;
	shr.u32 	%r359, %r60, 3;
	and.b32  	%r360, %r359, 124;
	mov.u32 	%r361, _ZZN3cub18CUB_300001_SM_10006detail6reduce28DeviceReduceSingleTileKernelINS2_10policy_hubIiyN4cuda3std3__44plusIiEEE10Policy1000EPiSC_iS9_iiNS7_10__identityEEEvT0_T1_T2_T3_T4_T6_E12temp_storage;
	add.s32 	%r362, %r361, %r360;
	st.shared.u32 	[%r362+8], %r686;
$L__BB13_50:
	bar.sync 	0;
	setp.ne.s32 	%p48, %r60, 0;
	@%p48 bra 	$L__BB13_72;
	ld.shared.u32 	%r363, [_ZZN3cub18CUB_300001_SM_10006detail6reduce28DeviceReduceSingleTileKernelINS2_10policy_hubIiyN4cuda3std3__44plusIiEEE10Policy1000EPiSC_iS9_iiNS7_10__identityEEEvT0_T1_T2_T3_T4_T6_E12temp_storage+12];
	add.s32 	%r364, %r363, %r686;
	ld.shared.u32 	%r365, [_ZZN3cub18CUB_300001_SM_10006detail6reduce28DeviceReduceSingleTileKernelINS2_10policy_hubIiyN4cuda3std3__44plusIiEEE10Policy1000EPiSC_iS9_iiNS7_10__identityEEEvT0_T1_T2_T3_T4_T6_E12temp_storage+16];
	add.s32 	%r366, %r364, %r365;
	ld.shared.u32 	%r367, [_ZZN3cub18CUB_300001_SM_10006detail6reduce28DeviceReduceSingleTileKernelINS2_10policy_hubIiyN4cuda3std3__44plusIiEEE10Policy1000EPiSC_iS9_iiNS7_10__identityEEEvT0_T1_T2_T3_T4_T6_E12temp_storage+20];
	add.s32 	%r368, %r366, %r367;
	ld.shared.u32 	%r369, [_ZZN3cub18CUB_300001_SM_10006detail6reduce28DeviceReduceSingleTileKernelINS2_10policy_hubIiyN4cuda3std3__44plusIiEEE10Policy1000EPiSC_iS9_iiNS7_10__identityEEEvT0_T1_T2_T3_T4_T6_E12temp_storage+24];
	add.s32 	%r370, %r368, %r369;
	ld.shared.u32 	%r371, [_ZZN3cub18CUB_300001_SM_10006detail6reduce28DeviceReduceSingleTileKernelINS2_10policy_hubIiyN4cuda3std3__44plusIiEEE10Policy1000EPiSC_iS9_iiNS7_10__identityEEEvT0_T1_T2_T3_T4_T6_E12temp_storage+28];
	add.s32 	%r372, %r370, %r371;
	ld.shared.u32 	%r373, [_ZZN3cub18CUB_300001_SM_10006detail6reduce28DeviceReduceSingleTileKernelINS2_10policy_hubIiyN4cuda3std3__44plusIiEEE10Policy1000EPiSC_iS9_iiNS7_10__identityEEEvT0_T1_T2_T3_T4_T6_E12temp_storage+32];
	add.s32 	%r374, %r372, %r373;
	ld.shared.u32 	%r375, [_ZZN3cub18CUB_300001_SM_10006detail6reduce28DeviceReduceSingleTileKernelINS2_10policy_hubIiyN4cuda3std3__44plusIiEEE10Policy1000EPiSC_iS9_iiNS7_10__identityEEEvT0_T1_T2_T3_T4_T6_E12temp_storage+36];
	add.s32 	%r686, %r374, %r375;
	bra.uni 	$L__BB13_72;
$L__BB13_52:
	// begin inline asm
	mov.u32 %r265, %laneid;
	// end inline asm
	and.b32  	%r291, %r60, 992;
	add.s32 	%r292, %r291, 32;
	setp.gt.s32 	%p27, %r292, %r120;
	not.b32 	%r293, %r291;
	add.s32 	%r294, %r120, %r293;
	selp.b32 	%r289, %r294, 31, %p27;
	mov.b32 	%r268, 1;
	mov.b32 	%r290, -1;
	// begin inline asm
	shfl.sync.down.b32 %r266, %r670, %r268, %r289, %r290;
	// end inline asm
	setp.lt.s32 	%p28, %r265, %r289;
	selp.b32 	%r295, %r266, 0, %p28;
	add.s32 	%r272, %r295, %r670;
	mov.b32 	%r273, 2;
	// begin inline asm
	shfl.sync.down.b32 %r271, %r272, %r273, %r289, %r290;
	// end inline asm
	add.s32 	%r296, %r265, 2;
	setp.gt.s32 	%p29, %r296, %r289;
	selp.b32 	%r297, 0, %r271, %p29;
	add.s32 	%r277, %r272, %r297;
	mov.b32 	%r278, 4;
	// begin inline asm
	shfl.sync.down.b32 %r276, %r277, %r278, %r289, %r290;
	// end inline asm
	add.s32 	%r298, %r265, 4;
	setp.gt.s32 	%p30, %r298, %r289;
	selp.b32 	%r299, 0, %r276, %p30;
	add.s32 	%r282, %r277, %r299;
	mov.b32 	%r283, 8;
	// begin inline asm
	shfl.sync.down.b32 %r281, %r282, %r283, %r289, %r290;
	// end inline asm
	add.s32 	%r300, %r265, 8;
	setp.gt.s32 	%p31, %r300, %r289;
	selp.b32 	%r301, 0, %r281, %p31;
	add.s32 	%r287, %r282, %r301;
	mov.b32 	%r288, 16;
	// begin inline asm
	shfl.sync.down.b32 %r286, %r287, %r288, %r289, %r290;
	// end inline asm
	add.s32 	%r302, %r265, 16;
	setp.gt.s32 	%p32, %r302, %r289;
	selp.b32 	%r303, 0, %r286, %p32;
	add.s32 	%r686, %r287, %r303;
	setp.ne.s32 	%p33, %r265, 0;
	@%p33 bra 	$L__BB13_54;
	shr.u32 	%r304, %r60, 3;
	and.b32  	%r305, %r304, 124;
	mov.u32 	%r306, _ZZN3cub18CUB_300001_SM_10006detail6reduce28DeviceReduceSingleTileKernelINS2_10policy_hubIiyN4cuda3std3__44plusIiEEE10Policy1000EPiSC_iS9_iiNS7_10__identityEEEvT0_T1_T2_T3_T4_T6_E12temp_storage;
	add.s32 	%r307, %r306, %r305;
	st.shared.u32 	[%r307+8], %r686;
$L__BB13_54:
	bar.sync 	0;
	setp.ne.s32 	%p34, %r60, 0;
	@%p34 bra 	$L__BB13_72;
	setp.gt.s32 	%p35, %r120, 32;
	ld.shared.u32 	%r308, [_ZZN3cub18CUB_300001_SM_10006detail6reduce28DeviceReduceSingleTileKernelINS2_10policy_hubIiyN4cuda3std3__44plusIiEEE10Policy1000EPiSC_iS9_iiNS7_10__identityEEEvT0_T1_T2_T3_T4_T6_E12temp_storage+12];
	selp.b32 	%r309, %r308, 0, %p35;
	add.s32 	%r310, %r309, %r686;
	setp.gt.s32 	%p36, %r120, 64;
	ld.shared.u32 	%r311, [_ZZN3cub18CUB_300001_SM_10006detail6reduce28DeviceReduceSingleTileKernelINS2_10policy_hubIiyN4cuda3std3__44plusIiEEE10Policy1000EPiSC_iS9_iiNS7_10__identityEEEvT0_T1_T2_T3_T4_T6_E12temp_storage+16];
	selp.b32 	%r312, %r311, 0, %p36;
	add.s32 	%r313, %r310, %r312;
	setp.gt.s32 	%p37, %r120, 96;
	ld.shared.u32 	%r314, [_ZZN3cub18CUB_300001_SM_10006detail6reduce28DeviceReduceSingleTileKernelINS2_10policy_hubIiyN4cuda3std3__44plusIiEEE10Policy1000EPiSC_iS9_iiNS7_10__identityEEEvT0_T1_T2_T3_T4_T6_E12temp_storage+20];
	selp.b32 	%r315, %r314, 0, %p37;
	add.s32 	%r316, %r313, %r315;
	setp.gt.s32 	%p38, %r120, 128;
	ld.shared.u32 	%r317, [_ZZN3cub18CUB_300001_SM_10006detail6reduce28DeviceReduceSingleTileKernelINS2_10policy_hubIiyN4cuda3std3__44plusIiEEE10Policy1000EPiSC_iS9_iiNS7_10__identityEEEvT0_T1_T2_T3_T4_T6_E12temp_storage+24];
	selp.b32 	%r318, %r317, 0, %p38;
	add.s32 	%r319, %r316, %r318;
	setp.gt.s32 	%p39, %r120, 160;
	ld.shared.u32 	%r320, [_ZZN3cub18CUB_300001_SM_10006detail6reduce28DeviceReduceSingleTileKernelINS2_10policy_hubIiyN4cuda3std3__44plusIiEEE10Policy1000EPiSC_iS9_iiNS7_10__identityEEEvT0_T1_T2_T3_T4_T6_E12temp_storage+28];
	selp.b32 	%r321, %r320, 0, %p39;
	add.s32 	%r322, %r319, %r321;
	setp.gt.s32 	%p40, %r120, 192;
	ld.shared.u32 	%r323, [_ZZN3cub18CUB_300001_SM_10006detail6reduce28DeviceReduceSingleTileKernelINS2_10policy_hubIiyN4cuda3std3__44plusIiEEE10Policy1000EPiSC_iS9_iiNS7_10__identityEEEvT0_T1_T2_T3_T4_T6_E12temp_storage+32];
	selp.b32 	%r324, %r323, 0, %p40;
	add.s32 	%r325, %r322, %r324;
	setp.gt.s32 	%p41, %r120, 224;
	ld.shared.u32 	%r326, [_ZZN3cub18CUB_300001_SM_10006detail6reduce28DeviceReduceSingleTileKernelINS2_10policy_hubIiyN4cuda3std3__44plusIiEEE10Policy1000EPiSC_iS9_iiNS7_10__identityEEEvT0_T1_T2_T3_T4_T6_E12temp_storage+36];
	selp.b32 	%r327, %r326, 0, %p41;
	add.s32 	%r686, %r325, %r327;
	bra.uni 	$L__BB13_72;
$L__BB13_56:
	mov.u32 	%r85, %tid.x;
	mul.wide.u32 	%rd35, %r85, 4;
	add.s64 	%rd19, %rd16, %rd35;
	// begin inline asm
	ld.global.nc.u32 %r122, [%rd19];
	// end inline asm
	add.s64 	%rd20, %rd19, 1024;
	// begin inline asm
	ld.global.nc.u32 %r123, [%rd20];
	// end inline asm
	add.s64 	%rd21, %rd19, 2048;
	// begin inline asm
	ld.global.nc.u32 %r124, [%rd21];
	// end inline asm
	add.s64 	%rd22, %rd19, 3072;
	// begin inline asm
	ld.global.nc.u32 %r125, [%rd22];
	// end inline asm
	add.s64 	%rd23, %rd19, 4096;
	// begin inline asm
	ld.global.nc.u32 %r126, [%rd23];
	// end inline asm
	add.s64 	%rd24, %rd19, 5120;
	// begin inline asm
	ld.global.nc.u32 %r127, [%rd24];
	// end inline asm
	add.s64 	%rd25, %rd19, 6144;
	// begin inline asm
	ld.global.nc.u32 %r128, [%rd25];
	// end inline asm
	add.s64 	%rd26, %rd19, 7168;
	// begin inline asm
	ld.global.nc.u32 %r129, [%rd26];
	// end inline asm
	add.s64 	%rd27, %rd19, 8192;
	// begin inline asm
	ld.global.nc.u32 %r130, [%rd27];
	// end inline asm
	add.s64 	%rd28, %rd19, 9216;
	// begin inline asm
	ld.global.nc.u32 %r131, [%rd28];
	// end inline asm
	add.s64 	%rd29, %rd19, 10240;
	// begin inline asm
	ld.global.nc.u32 %r132, [%rd29];
	// end inline asm
	add.s64 	%rd30, %rd19, 11264;
	// begin inline asm
	ld.global.nc.u32 %r133, [%rd30];
	// end inline asm
	add.s64 	%rd31, %rd19, 12288;
	// begin inline asm
	ld.global.nc.u32 %r134, [%rd31];
	// end inline asm
	add.s64 	%rd32, %rd19, 13312;
	// begin inline asm
	ld.global.nc.u32 %r135, [%rd32];
	// end inline asm
	add.s64 	%rd33, %rd19, 14336;
	// begin inline asm
	ld.global.nc.u32 %r136, [%rd33];
	// end inline asm
	add.s64 	%rd34, %rd19, 15360;
	// begin inline asm
	ld.global.nc.u32 %r137, [%rd34];
	// end inline asm
	add.s32 	%r139, %r123, %r122;
	add.s32 	%r140, %r124, %r139;
	add.s32 	%r141, %r125, %r140;
	add.s32 	%r142, %r126, %r141;
	add.s32 	%r143, %r127, %r142;
	add.s32 	%r144, %r128, %r143;
	add.s32 	%r145, %r129, %r144;
	add.s32 	%r146, %r130, %r145;
	add.s32 	%r147, %r131, %r146;
	add.s32 	%r148, %r132, %r147;
	add.s32 	%r149, %r133, %r148;
	add.s32 	%r150, %r134, %r149;
	add.s32 	%r151, %r135, %r150;
	add.s32 	%r152, %r136, %r151;
	add.s32 	%r685, %r137, %r152;
	setp.lt.u32 	%p4, %r120, 8192;
	mov.b32 	%r674, 4096;
	@%p4 bra 	$L__BB13_60;
	add.s32 	%r87, %r120, -4096;
	mov.b32 	%r674, 4096;
$L__BB13_58:
	mul.wide.s32 	%rd52, %r674, 4;
	add.s64 	%rd36, %rd19, %rd52;
	// begin inline asm
	ld.global.nc.u32 %r154, [%rd36];
	// end inline asm
	add.s64 	%rd37, %rd36, 1024;
	// begin inline asm
	ld.global.nc.u32 %r155, [%rd37];
	// end inline asm
	add.s64 	%rd38, %rd36, 2048;
	// begin inline asm
	ld.global.nc.u32 %r156, [%rd38];
	// end inline asm
	add.s64 	%rd39, %rd36, 3072;
	// begin inline asm
	ld.global.nc.u32 %r157, [%rd39];
	// end inline asm
	add.s64 	%rd40, %rd36, 4096;
	// begin inline asm
	ld.global.nc.u32 %r158, [%rd40];
	// end inline asm
	add.s64 	%rd41, %rd36, 5120;
	// begin inline asm
	ld.global.nc.u32 %r159, [%rd41];
	// end inline asm
	add.s64 	%rd42, %rd36, 6144;
	// begin inline asm
	ld.global.nc.u32 %r160, [%rd42];
	// end inline asm
	add.s64 	%rd43, %rd36, 7168;
	// begin inline asm
	ld.global.nc.u32 %r161, [%rd43];
	// end inline asm
	add.s64 	%rd44, %rd36, 8192;
	// begin inline asm
	ld.global.nc.u32 %r162, [%rd44];
	// end inline asm
	add.s64 	%rd45, %rd36, 9216;
	// begin inline asm
	ld.global.nc.u32 %r163, [%rd45];
	// end inline asm
	add.s64 	%rd46, %rd36, 10240;
	// begin inline asm
	ld.global.nc.u32 %r164, [%rd46];
	// end inline asm
	add.s64 	%rd47, %rd36, 11264;
	// begin inline asm
	ld.global.nc.u32 %r165, [%rd47];
	// end inline asm
	add.s64 	%rd48, %rd36, 12288;
	// begin inline asm
	ld.global.nc.u32 %r166, [%rd48];
	// end inline asm
	add.s64 	%rd49, %rd36, 13312;
	// begin inline asm
	ld.global.nc.u32 %r167, [%rd49];
	// end inline asm
	add.s64 	%rd50, %rd36, 14336;
	// begin inline asm
	ld.global.nc.u32 %r168, [%rd50];
	// end inline asm
	add.s64 	%rd51, %rd36, 15360;
	// begin inline asm
	ld.global.nc.u32 %r169, [%rd51];
	// end inline asm
	add.s32 	%r170, %r154, %r685;
	add.s32 	%r171, %r155, %r170;
	add.s32 	%r172, %r156, %r171;
	add.s32 	%r173, %r157, %r172;
	add.s32 	%r174, %r158, %r173;
	add.s32 	%r175, %r159, %r174;
	add.s32 	%r176, %r160, %r175;
	add.s32 	%r177, %r161, %r176;
	add.s32 	%r178, %r162, %r177;
	add.s32 	%r179, %r163, %r178;
	add.s32 	%r180, %r164, %r179;
	add.s32 	%r181, %r165, %r180;
	add.s32 	%r182, %r166, %r181;
	add.s32 	%r183, %r167, %r182;
	add.s32 	%r184, %r168, %r183;
	add.s32 	%r685, %r169, %r184;
	sub.s32 	%r185, %r120, %r674;
	setp.lt.s32 	%p5, %r185, 4096;
	@%p5 bra 	$L__BB13_68;
	add.s32 	%r674, %r674, 4096;
	setp.le.s32 	%p6, %r674, %r87;
	@%p6 bra 	$L__BB13_58;
$L__BB13_60:
	setp.le.s32 	%p7, %r120, %r674;
	@%p7 bra 	$L__BB13_68;
	sub.s32 	%r94, %r120, %r674;
	setp.ge.s32 	%p8, %r85, %r94;
	@%p8 bra 	$L__BB13_68;
	not.b32 	%r187, %r85;
	add.s32 	%r188, %r120, %r187;
	sub.s32 	%r95, %r188, %r674;
	and.b32  	%r189, %r95, 768;
	setp.eq.s32 	%p9, %r189, 768;
	mov.u32 	%r679, %r85;
	@%p9 bra 	$L__BB13_65;
	add.s32 	%r676, %r85, %r674;
	shr.u32 	%r190, %r95, 8;
	add.s32 	%r191, %r190, 1;
	and.b32  	%r192, %r191, 3;
	neg.s32 	%r675, %r192;
	mov.u32 	%r679, %r85;
$L__BB13_64:
	.pragma "nounroll";
	mul.wide.u32 	%rd54, %r676, 4;
	add.s64 	%rd53, %rd16, %rd54;
	// begin inline asm
	ld.global.nc.u32 %r193, [%rd53];
	// end inline asm
	add.s32 	%r685, %r193, %r685;
	add.s32 	%r679, %r679, 256;
	add.s32 	%r676, %r676, 256;
	add.s32 	%r675, %r675, 1;
	setp.ne.s32 	%p10, %r675, 0;
	@%p10 bra 	$L__BB13_64;
$L__BB13_65:
	setp.lt.u32 	%p11, %r95, 768;
	@%p11 bra 	$L__BB13_68;
	cvt.u64.u32 	%rd55, %r679;
	cvt.u64.u32 	%rd56, %r674;
	add.s64 	%rd57, %rd55, %rd56;
	shl.b64 	%rd58, %rd57, 2;
	add.s64 	%rd59, %rd58, %rd16;
	add.s64 	%rd124, %rd59, 2048;
	add.s32 	%r682, %r679, %r674;
$L__BB13_67:
	mul.wide.u32 	%rd64, %r682, 4;
	add.s64 	%rd60, %rd16, %rd64;
	// begin inline asm
	ld.global.nc.u32 %r194, [%rd60];
	// end inline asm
	add.s32 	%r198, %r194, %r685;
	add.s64 	%rd61, %rd124, -1024;
	// begin inline asm
	ld.global.nc.u32 %r195, [%rd61];
	// end inline asm
	add.s32 	%r199, %r195, %r198;
	// begin inline asm
	ld.global.nc.u32 %r196, [%rd124];
	// end inline asm
	add.s32 	%r200, %r196, %r199;
	add.s64 	%rd63, %rd124, 1024;
	// begin inline asm
	ld.global.nc.u32 %r197, [%rd63];
	// end inline asm
	add.s32 	%r685, %r197, %r200;
	add.s32 	%r679, %r679, 1024;
	add.s64 	%rd124, %rd124, 4096;
	add.s32 	%r682, %r682, 1024;
	setp.lt.s32 	%p12, %r679, %r94;
	@%p12 bra 	$L__BB13_67;
$L__BB13_68:
	// begin inline asm
	mov.u32 %r201, %laneid;
	// end inline asm
	mov.b32 	%r204, 1;
	mov.b32 	%r225, 31;
	mov.b32 	%r226, -1;
	// begin inline asm
	shfl.sync.down.b32 %r202, %r685, %r204, %r225, %r226;
	// end inline asm
	setp.gt.s32 	%p13, %r201, 30;
	selp.b32 	%r227, 0, %r202, %p13;
	add.s32 	%r208, %r227, %r685;
	mov.b32 	%r209, 2;
	// begin inline asm
	shfl.sync.down.b32 %r207, %r208, %r209, %r225, %r226;
	// end inline asm
	setp.gt.s32 	%p14, %r201, 29;
	selp.b32 	%r228, 0, %r207, %p14;
	add.s32 	%r213, %r208, %r228;
	mov.b32 	%r214, 4;
	// begin inline asm
	shfl.sync.down.b32 %r212, %r213, %r214, %r225, %r226;
	// end inline asm
	setp.gt.s32 	%p15, %r201, 27;
	selp.b32 	%r229, 0, %r212, %p15;
	add.s32 	%r218, %r213, %r229;
	mov.b32 	%r219, 8;
	// begin inline asm
	shfl.sync.down.b32 %r217, %r218, %r219, %r225, %r226;
	// end inline asm
	setp.gt.s32 	%p16, %r201, 23;
	selp.b32 	%r230, 0, %r217, %p16;
	add.s32 	%r223, %r218, %r230;
	mov.b32 	%r224, 16;
	// begin inline asm
	shfl.sync.down.b32 %r222, %r223, %r224, %r225, %r226;
	// end inline asm
	setp.gt.s32 	%p17, %r201, 15;
	selp.b32 	%r231, 0, %r222, %p17;
	add.s32 	%r686, %r223, %r231;
	setp.ne.s32 	%p18, %r201, 0;
	@%p18 bra 	$L__BB13_70;
	shr.u32 	%r232, %r85, 3;
	and.b32  	%r233, %r232, 124;
	mov.u32 	%r234, _ZZN3cub18CUB_300001_SM_10006detail6reduce28DeviceReduceSingleTileKernelINS2_10policy_hubIiyN4cuda3std3__44plusIiEEE10Policy1000EPiSC_iS9_iiNS7_10__identityEEEvT0_T1_T2_T3_T4_T6_E12temp_storage;
	add.s32 	%r235, %r234, %r233;
	st.shared.u32 	[%r235+8], %r686;
$L__BB13_70:
	bar.sync 	0;
	setp.ne.s32 	%p19, %r85, 0;
	@%p19 bra 	$L__BB13_72;
	ld.shared.u32 	%r236, [_ZZN3cub18CUB_300001_SM_10006detail6reduce28DeviceReduceSingleTileKernelINS2_10policy_hubIiyN4cuda3std3__44plusIiEEE10Policy1000EPiSC_iS9_iiNS7_10__identityEEEvT0_T1_T2_T3_T4_T6_E12temp_storage+12];
	add.s32 	%r237, %r236, %r686;
	ld.shared.u32 	%r238, [_ZZN3cub18CUB_300001_SM_10006detail6reduce28DeviceReduceSingleTileKernelINS2_10policy_hubIiyN4cuda3std3__44plusIiEEE10Policy1000EPiSC_iS9_iiNS7_10__identityEEEvT0_T1_T2_T3_T4_T6_E12temp_storage+16];
	add.s32 	%r239, %r237, %r238;
	ld.shared.u32 	%r240, [_ZZN3cub18CUB_300001_SM_10006detail6reduce28DeviceReduceSingleTileKernelINS2_10policy_hubIiyN4cuda3std3__44plusIiEEE10Policy1000EPiSC_iS9_iiNS7_10__identityEEEvT0_T1_T2_T3_T4_T6_E12temp_storage+20];
	add.s32 	%r241, %r239, %r240;
	ld.shared.u32 	%r242, [_ZZN3cub18CUB_300001_SM_10006detail6reduce28DeviceReduceSingleTileKernelINS2_10policy_hubIiyN4cuda3std3__44plusIiEEE10Policy1000EPiSC_iS9_iiNS7_10__identityEEEvT0_T1_T2_T3_T4_T6_E12temp_storage+24];
	add.s32 	%r243, %r241, %r242;
	ld.shared.u32 	%r244, [_ZZN3cub18CUB_300001_SM_10006detail6reduce28DeviceReduceSingleTileKernelINS2_10policy_hubIiyN4cuda3std3__44plusIiEEE10Policy1000EPiSC_iS9_iiNS7_10__identityEEEvT0_T1_T2_T3_T4_T6_E12temp_storage+28];
	add.s32 	%r245, %r243, %r244;
	ld.shared.u32 	%r246, [_ZZN3cub18CUB_300001_SM_10006detail6reduce28DeviceReduceSingleTileKernelINS2_10policy_hubIiyN4cuda3std3__44plusIiEEE10Policy1000EPiSC_iS9_iiNS7_10__identityEEEvT0_T1_T2_T3_T4_T6_E12temp_storage+32];
	add.s32 	%r247, %r245, %r246;
	ld.shared.u32 	%r248, [_ZZN3cub18CUB_300001_SM_10006detail6reduce28DeviceReduceSingleTileKernelINS2_10policy_hubIiyN4cuda3std3__44plusIiEEE10Policy1000EPiSC_iS9_iiNS7_10__identityEEEvT0_T1_T2_T3_T4_T6_E12temp_storage+36];
	add.s32 	%r686, %r247, %r248;
$L__BB13_72:
	mov.u32 	%r631, %tid.x;
	setp.ne.s32 	%p95, %r631, 0;
	@%p95 bra 	$L__BB13_74;
	add.s32 	%r632, %r686, %r121;
	st.global.u32 	[%rd1], %r632;
$L__BB13_74:
	ret;

}


// ===== COMPILED SASS (sm_100) =====

	.target	sm_100

	.elftype	@"ET_EXEC"


//--------------------- .note.nv.tkinfo           --------------------------
	.section	.note.nv.tkinfo,"",@"SHT_NOTE"
	.sectionflags	@"SHF_NOTE_NV_TKINFO"
	.tkinfo
        /*0018*/ 	.word	0x00000002
        /*0030*/ 	.string	""
        /*0030*/ 	.string	"ptxas"
        /*0030*/ 	.string	"Cuda compilation tools, release 13.0, V13.0.88"
        /*0030*/ 	.string	"Build cuda_13.0.r13.0/compiler.36424714_0"
        /*0030*/ 	.string	"-arch sm_100 -m 64 "



//--------------------- .note.nv.cuinfo           --------------------------
	.section	.note.nv.cuinfo,"",@"SHT_NOTE"
	.sectionflags	@"SHF_NOTE_NV_CUINFO"
        /*0018*/ 	.short	0x0002
        /*001a*/ 	.short	0x0064
        /*001c*/ 	.short	0x0082
	.zero		2


//--------------------- .nv.info                  --------------------------
	.section	.nv.info,"",@"SHT_CUDA_INFO"
	.align	4


	//----- nvinfo : EIATTR_REGCOUNT
	.align		4
        /*0000*/ 	.byte	0x04, 0x2f
        /*0002*/ 	.short	(.L_46 - .L_45)
	.align		4
.L_45:
        /*0004*/ 	.word	index@(_Z14check_AMR_facePiPKiS1_S1_ii)
        /*0008*/ 	.word	0x0000000e


	//----- nvinfo : EIATTR_FRAME_SIZE
	.align		4
.L_46:
        /*000c*/ 	.byte	0x04, 0x11
        /*000e*/ 	.short	(.L_48 - .L_47)
	.align		4
.L_47:
        /*0010*/ 	.word	index@(_Z14check_AMR_facePiPKiS1_S1_ii)
        /*0014*/ 	.word	0x00000000


	//----- nvinfo : EIATTR_REGCOUNT
	.align		4
.L_48:
        /*0018*/ 	.byte	0x04, 0x2f
        /*001a*/ 	.short	(.L_50 - .L_49)
	.align		4
.L_49:
        /*001c*/ 	.word	index@(_Z23update_AMR_point_vertexP4int4P7double3PKS1_PiPKS_ii)
        /*0020*/ 	.word	0x00000020


	//----- nvinfo : EIATTR_FRAME_SIZE
	.align		4
.L_50:
        /*0024*/ 	.byte	0x04, 0x11
        /*0026*/ 	.short	(.L_52 - .L_51)
	.align		4
.L_51:
        /*0028*/ 	.word	index@(_Z23update_AMR_point_vertexP4int4P7double3PKS1_PiPKS_ii)
        /*002c*/ 	.word	0x00000000


	//----- nvinfo : EIATTR_REGCOUNT
	.align		4
.L_52:
        /*0030*/ 	.byte	0x04, 0x2f
        /*0032*/ 	.short	(.L_54 - .L_53)
	.align		4
.L_53:
        /*0034*/ 	.word	index@(_Z23update_AMR_face_in_facePiS_PKiS1_S1_S1_PK4int3PK4int4PK7double3iiiii)
        /*0038*/ 	.word	0x0000001f


	//----- nvinfo : EIATTR_FRAME_SIZE
	.align		4
.L_54:
        /*003c*/ 	.byte	0x04, 0x11
        /*003e*/ 	.short	(.L_56 - .L_55)
	.align		4
.L_55:
        /*0040*/ 	.word	index@(_Z23update_AMR_face_in_facePiS_PKiS1_S1_S1_PK4int3PK4int4PK7double3iiiii)
        /*0044*/ 	.word	0x00000000


	//----- nvinfo : EIATTR_REGCOUNT
	.align		4
.L_56:
        /*0048*/ 	.byte	0x04, 0x2f
        /*004a*/ 	.short	(.L_58 - .L_57)
	.align		4
.L_57:
        /*004c*/ 	.word	index@(_Z23update_AMR_face_in_cellPiS_PKiS1_S1_S1_PK4int3PK4int4PK7double3iiiii)
        /*0050*/ 	.word	0x00000016


	//----- nvinfo : EIATTR_FRAME_SIZE
	.align		4
.L_58:
        /*0054*/ 	.byte	0x04, 0x11
        /*0056*/ 	.short	(.L_60 - .L_59)
	.align		4
.L_59:
        /*0058*/ 	.word	index@(_Z23update_AMR_face_in_cellPiS_PKiS1_S1_S1_PK4int3PK4int4PK7double3iiiii)
        /*005c*/ 	.word	0x00000000


	//----- nvinfo : EIATTR_REGCOUNT
	.align		4
.L_60:
        /*0060*/ 	.byte	0x04, 0x2f
        /*0062*/ 	.short	(.L_62 - .L_61)
	.align		4
.L_61:
        /*0064*/ 	.word	index@(_ZN3cub18CUB_300001_SM_10006detail11EmptyKernelIvEEvv)
        /*0068*/ 	.word	0x00000004


	//----- nvinfo : EIATTR_FRAME_SIZE
	.align		4
.L_62:
        /*006c*/ 	.byte	0x04, 0x11
        /*006e*/ 	.short	(.L_64 - .L_63)
	.align		4
.L_63:
        /*0070*/ 	.word	index@(_ZN3cub18CUB_300001_SM_10006detail11EmptyKernelIvEEvv)
        /*0074*/ 	.word	0x00000000


	//----- nvinfo : EIATTR_REGCOUNT
	.align		4
.L_64:
        /*0078*/ 	.byte	0x04, 0x2f
        /*007a*/ 	.short	(.L_66 - .L_65)
	.align		4
.L_65:
        /*007c*/ 	.word	index@(_ZN3cub18CUB_300001_SM_10006detail4scan20DeviceScanInitKernelINS0_13ScanTileStateIiLb1EEEEEvT_i)
        /*0080*/ 	.word	0x00000008


	//----- nvinfo : EIATTR_FRAME_SIZE
	.align		4
.L_66:
        /*0084*/ 	.byte	0x04, 0x11
        /*0086*/ 	.short	(.L_68 - .L_67)
	.align		4
.L_67:
        /*0088*/ 	.word	index@(_ZN3cub18CUB_300001_SM_10006detail4scan20DeviceScanInitKernelINS0_13ScanTileStateIiLb1EEEEEvT_i)
        /*008c*/ 	.word	0x00000000


	//----- nvinfo : EIATTR_REGCOUNT
	.align		4
.L_68:
        /*0090*/ 	.byte	0x04, 0x2f
        /*0092*/ 	.short	(.L_70 - .L_69)
	.align		4
.L_69:
        /*0094*/ 	.word	index@(_ZN3cub18CUB_300001_SM_10006detail4scan16DeviceScanKernelINS2_10policy_hubIiiijN4cuda3std3__44plusIvEEE10Policy1000EPiSC_NS0_13ScanTileStateIiLb1EEES9_NS0_8NullTypeEjiLb0ESF_EEvT0_T1_T2_iT3_T4_T5_)
        /*0098*/ 	.word	0x00000038


	//----- nvinfo : EIATTR_FRAME_SIZE
	.align		4
.L_70:
        /*009c*/ 	.byte	0x04, 0x11
        /*009e*/ 	.short	(.L_72 - .L_71)
	.align		4
.L_71:
        /*00a0*/ 	.word	index@(_ZN3cub18CUB_300001_SM_10006detail4scan16DeviceScanKernelINS2_10policy_hubIiiijN4cuda3std3__44plusIvEEE10Policy1000EPiSC_NS0_13ScanTileStateIiLb1EEES9_NS0_8NullTypeEjiLb0ESF_EEvT0_T1_T2_iT3_T4_T5_)
        /*00a4*/ 	.word	0x00000000


	//----- nvinfo : EIATTR_REGCOUNT
	.align		4
.L_72:
        /*00a8*/ 	.byte	0x04, 0x2f
        /*00aa*/ 	.short	(.L_74 - .L_73)
	.align		4
.L_73:
        /*00ac*/ 	.word	index@(_ZN3cub18CUB_300001_SM_10006detail4scan16DeviceScanKernelINS2_10policy_hubIiiimN4cuda3std3__44plusIvEEE10Policy1000EPiSC_NS0_13ScanTileStateIiLb1EEES9_NS0_8NullTypeEmiLb0ESF_EEvT0_T1_T2_iT3_T4_T5_)
        /*00b0*/ 	.word	0x00000030


	//----- nvinfo : EIATTR_FRAME_SIZE
	.align		4
.L_74:
        /*00b4*/ 	.byte	0x04, 0x11
        /*00b6*/ 	.short	(.L_76 - .L_75)
	.align		4
.L_75:
        /*00b8*/ 	.word	index@(_ZN3cub18CUB_300001_SM_10006detail4scan16DeviceScanKernelINS2_10policy_hubIiiimN4cuda3std3__44plusIvEEE10Policy1000EPiSC_NS0_13ScanTileStateIiLb1EEES9_NS0_8NullTypeEmiLb0ESF_EEvT0_T1_T2_iT3_T4_T5_)
        /*00bc*/ 	.word	0x00000000


	//----- nvinfo : EIATTR_REGCOUNT
	.align		4
.L_76:
        /*00c0*/ 	.byte	0x04, 0x2f
        /*00c2*/ 	.short	(.L_78 - .L_77)
	.align		4
.L_77:
        /*00c4*/ 	.word	index@(_ZN3cub18CUB_300001_SM_10006detail6reduce28DeviceReduceSingleTileKernelINS2_10policy_hubIijN4cuda3std3__44plusIiEEE10Policy1000EPiSC_jS9_iiNS7_10__identityEEEvT0_T1_T2_T3_T4_T6_)
        /*00c8*/ 	.word	0x0000001e


	//----- nvinfo : EIATTR_FRAME_SIZE
	.align		4
.L_78:
        /*00cc*/ 	.byte	0x04, 0x11
        /*00ce*/ 	.short	(.L_80 - .L_79)
	.align		4
.L_79:
        /*00d0*/ 	.word	index@(_ZN3cub18CUB_300001_SM_10006detail6reduce28DeviceReduceSingleTileKernelINS2_10policy_hubIijN4cuda3std3__44plusIiEEE10Policy1000EPiSC_jS9_iiNS7_10__identityEEEvT0_T1_T2_T3_T4_T6_)
        /*00d4*/ 	.word	0x00000000


	//----- nvinfo : EIATTR_REGCOUNT
	.align		4
.L_80:
        /*00d8*/ 	.byte	0x04, 0x2f
        /*00da*/ 	.short	(.L_82 - .L_81)
	.align		4
.L_81:
        /*00dc*/ 	.word	index@(_ZN3cub18CUB_300001_SM_10006detail6reduce18DeviceReduceKernelINS2_10policy_hubIijN4cuda3std3__44plusIiEEE10Policy1000EPijS9_iNS7_10__identityEEEvT0_PT3_T1_NS0_13GridEvenShareISH_EET2_T4_)
        /*00e0*/ 	.word	0x00000020


	//----- nvinfo : EIATTR_FRAME_SIZE
	.align		4
.L_82:
        /*00e4*/ 	.byte	0x04, 0x11
        /*00e6*/ 	.short	(.L_84 - .L_83)
	.align		4
.L_83:
        /*00e8*/ 	.word	index@(_ZN3cub18CUB_300001_SM_10006detail6reduce18DeviceReduceKernelINS2_10policy_hubIijN4cuda3std3__44plusIiEEE10Policy1000EPijS9_iNS7_10__identityEEEvT0_PT3_T1_NS0_13GridEvenShareISH_EET2_T4_)
        /*00ec*/ 	.word	0x00000000


	//----- nvinfo : EIATTR_REGCOUNT
	.align		4
.L_84:
        /*00f0*/ 	.byte	0x04, 0x2f
        /*00f2*/ 	.short	(.L_86 - .L_85)
	.align		4
.L_85:
        /*00f4*/ 	.word	index@(_ZN3cub18CUB_300001_SM_10006detail6reduce28DeviceReduceSingleTileKernelINS2_10policy_hubIijN4cuda3std3__44plusIiEEE10Policy1000EPiSC_iS9_iiNS7_10__identityEEEvT0_T1_T2_T3_T4_T6_)
        /*00f8*/ 	.word	0x00000020


	//----- nvinfo : EIATTR_FRAME_SIZE
	.align		4
.L_86:
        /*00fc*/ 	.byte	0x04, 0x11
        /*00fe*/ 	.short	(.L_88 - .L_87)
	.align		4
.L_87:
        /*0100*/ 	.word	index@(_ZN3cub18CUB_300001_SM_10006detail6reduce28DeviceReduceSingleTileKernelINS2_10policy_hubIijN4cuda3std3__44plusIiEEE10Policy1000EPiSC_iS9_iiNS7_10__identityEEEvT0_T1_T2_T3_T4_T6_)
        /*0104*/ 	.word	0x00000000


	//----- nvinfo : EIATTR_REGCOUNT
	.align		4
.L_88:
        /*0108*/ 	.byte	0x04, 0x2f
        /*010a*/ 	.short	(.L_90 - .L_89)
	.align		4
.L_89:
        /*010c*/ 	.word	index@(_ZN3cub18CUB_300001_SM_10006detail6reduce28DeviceReduceSingleTileKernelINS2_10policy_hubIiyN4cuda3std3__44plusIiEEE10Policy1000EPiSC_yS9_iiNS7_10__identityEEEvT0_T1_T2_T3_T4_T6_)
        /*0110*/ 	.word	0x00000020


	//----- nvinfo : EIATTR_FRAME_SIZE
	.align		4
.L_90:
        /*0114*/ 	.byte	0x04, 0x11
        /*0116*/ 	.short	(.L_92 - .L_91)
	.align		4
.L_91:
        /*0118*/ 	.word	index@(_ZN3cub18CUB_300001_SM_10006detail6reduce28DeviceReduceSingleTileKernelINS2_10policy_hubIiyN4cuda3std3__44plusIiEEE10Policy1000EPiSC_yS9_iiNS7_10__identityEEEvT0_T1_T2_T3_T4_T6_)
        /*011c*/ 	.word	0x00000000


	//----- nvinfo : EIATTR_REGCOUNT
	.align		4
.L_92:
        /*0120*/ 	.byte	0x04, 0x2f
        /*0122*/ 	.short	(.L_94 - .L_93)
	.align		4
.L_93:
        /*0124*/ 	.word	index@(_ZN3cub18CUB_300001_SM_10006detail6reduce18DeviceReduceKernelINS2_10policy_hubIiyN4cuda3std3__44plusIiEEE10Policy1000EPiyS9_iNS7_10__identityEEEvT0_PT3_T1_NS0_13GridEvenShareISH_EET2_T4_)
        /*0128*/ 	.word	0x0000001d


	//----- nvinfo : EIATTR_FRAME_SIZE
	.align		4
.L_94:
        /*012c*/ 	.byte	0x04, 0x11
        /*012e*/ 	.short	(.L_96 - .L_95)
	.align		4
.L_95:
        /*0130*/ 	.word	index@(_ZN3cub18CUB_300001_SM_10006detail6reduce18DeviceReduceKernelINS2_10policy_hubIiyN4cuda3std3__44plusIiEEE10Policy1000EPiyS9_iNS7_10__identityEEEvT0_PT3_T1_NS0_13GridEvenShareISH_EET2_T4_)
        /*0134*/ 	.word	0x00000000


	//----- nvinfo : EIATTR_REGCOUNT
	.align		4
.L_96:
        /*0138*/ 	.byte	0x04, 0x2f
        /*013a*/ 	.short	(.L_98 - .L_97)
	.align		4
.L_97:
        /*013c*/ 	.word	index@(_ZN3cub18CUB_300001_SM_10006detail6reduce28DeviceReduceSingleTileKernelINS2_10policy_hubIiyN4cuda3std3__44plusIiEEE10Policy1000EPiSC_iS9_iiNS7_10__identityEEEvT0_T1_T2_T3_T4_T6_)
        /*0140*/ 	.word	0x00000020


	//----- nvinfo : EIATTR_FRAME_SIZE
	.align		4
.L_98:
        /*0144*/ 	.byte	0x04, 0x11
        /*0146*/ 	.short	(.L_100 - .L_99)
	.align		4
.L_99:
        /*0148*/ 	.word	index@(_ZN3cub18CUB_300001_SM_10006detail6reduce28DeviceReduceSingleTileKernelINS2_10policy_hubIiyN4cuda3std3__44plusIiEEE10Policy1000EPiSC_iS9_iiNS7_10__identityEEEvT0_T1_T2_T3_T4_T6_)
        /*014c*/ 	.word	0x00000000


	//----- nvinfo : EIATTR_MIN_STACK_SIZE
	.align		4
.L_100:
        /*0150*/ 	.byte	0x04, 0x12
        /*0152*/ 	.short	(.L_102 - .L_101)
	.align		4
.L_101:
        /*0154*/ 	.word	index@(_ZN3cub18CUB_300001_SM_10006detail6reduce28DeviceReduceSingleTileKernelINS2_10policy_hubIiyN4cuda3std3__44plusIiEEE10Policy1000EPiSC_iS9_iiNS7_10__identityEEEvT0_T1_T2_T3_T4_T6_)
        /*0158*/ 	.word	0x00000000


	//----- nvinfo : EIATTR_MIN_STACK_SIZE
	.align		4
.L_102:
        /*015c*/ 	.byte	0x04, 0x12
        /*015e*/ 	.short	(.L_104 - .L_103)
	.align		4
.L_103:
        /*0160*/ 	.word	index@(_ZN3cub18CUB_300001_SM_10006detail6reduce18DeviceReduceKernelINS2_10policy_hubIiyN4cuda3std3__44plusIiEEE10Policy1000EPiyS9_iNS7_10__identityEEEvT0_PT3_T1_NS0_13GridEvenShareISH_EET2_T4_)
        /*0164*/ 	.word	0x00000000


	//----- nvinfo : EIATTR_MIN_STACK_SIZE
	.align		4
.L_104:
        /*0168*/ 	.byte	0x04, 0x12
        /*016a*/ 	.short	(.L_106 - .L_105)
	.align		4
.L_105:
        /*016c*/ 	.word	index@(_ZN3cub18CUB_300001_SM_10006detail6reduce28DeviceReduceSingleTileKernelINS2_10policy_hubIiyN4cuda3std3__44plusIiEEE10Policy1000EPiSC_yS9_iiNS7_10__identityEEEvT0_T1_T2_T3_T4_T6_)
        /*0170*/ 	.word	0x00000000


	//----- nvinfo : EIATTR_MIN_STACK_SIZE
	.align		4
.L_106:
        /*0174*/ 	.byte	0x04, 0x12
        /*0176*/ 	.short	(.L_108 - .L_107)
	.align		4
.L_107:
        /*0178*/ 	.word	index@(_ZN3cub18CUB_300001_SM_10006detail6reduce28DeviceReduceSingleTileKernelINS2_10policy_hubIijN4cuda3std3__44plusIiEEE10Policy1000EPiSC_iS9_iiNS7_10__identityEEEvT0_T1_T2_T3_T4_T6_)
        /*017c*/ 	.word	0x00000000


	//----- nvinfo : EIATTR_MIN_STACK_SIZE
	.align		4
.L_108:
        /*0180*/ 	.byte	0x04, 0x12
        /*0182*/ 	.short	(.L_110 - .L_109)
	.align		4
.L_109:
        /*0184*/ 	.word	index@(_ZN3cub18CUB_300001_SM_10006detail6reduce18DeviceReduceKernelINS2_10policy_hubIijN4cuda3std3__44plusIiEEE10Policy1000EPijS9_iNS7_10__identityEEEvT0_PT3_T1_NS0_13GridEvenShareISH_EET2_T4_)
        /*0188*/ 	.word	0x00000000


	//----- nvinfo : EIATTR_MIN_STACK_SIZE
	.align		4
.L_110:
        /*018c*/ 	.byte	0x04, 0x12
        /*018e*/ 	.short	(.L_112 - .L_111)
	.align		4
.L_111:
        /*0190*/ 	.word	index@(_ZN3cub18CUB_300001_SM_10006detail6reduce28DeviceReduceSingleTileKernelINS2_10policy_hubIijN4cuda3std3__44plusIiEEE10Policy1000EPiSC_jS9_iiNS7_10__identityEEEvT0_T1_T2_T3_T4_T6_)
        /*0194*/ 	.word	0x00000000


	//----- nvinfo : EIATTR_MIN_STACK_SIZE
	.align		4
.L_112:
        /*0198*/ 	.byte	0x04, 0x12
        /*019a*/ 	.short	(.L_114 - .L_113)
	.align		4
.L_113:
        /*019c*/ 	.word	index@(_ZN3cub18CUB_300001_SM_10006detail4scan16DeviceScanKernelINS2_10policy_hubIiiimN4cuda3std3__44plusIvEEE10Policy1000EPiSC_NS0_13ScanTileStateIiLb1EEES9_NS0_8NullTypeEmiLb0ESF_EEvT0_T1_T2_iT3_T4_T5_)
        /*01a0*/ 	.word	0x00000000


	//----- nvinfo : EIATTR_MIN_STACK_SIZE
	.align		4
.L_114:
        /*01a4*/ 	.byte	0x04, 0x12
        /*01a6*/ 	.short	(.L_116 - .L_115)
	.align		4
.L_115:
        /*01a8*/ 	.word	index@(_ZN3cub18CUB_300001_SM_10006detail4scan16DeviceScanKernelINS2_10policy_hubIiiijN4cuda3std3__44plusIvEEE10Policy1000EPiSC_NS0_13ScanTileStateIiLb1EEES9_NS0_8NullTypeEjiLb0ESF_EEvT0_T1_T2_iT3_T4_T5_)
        /*01ac*/ 	.word	0x00000000


	//----- nvinfo : EIATTR_MIN_STACK_SIZE
	.align		4
.L_116:
        /*01b0*/ 	.byte	0x04, 0x12
        /*01b2*/ 	.short	(.L_118 - .L_117)
	.align		4
.L_117:
        /*01b4*/ 	.word	index@(_ZN3cub18CUB_300001_SM_10006detail4scan20DeviceScanInitKernelINS0_13ScanTileStateIiLb1EEEEEvT_i)
        /*01b8*/ 	.word	0x00000000


	//----- nvinfo : EIATTR_MIN_STACK_SIZE
	.align		4
.L_118:
        /*01bc*/ 	.byte	0x04, 0x12
        /*01be*/ 	.short	(.L_120 - .L_119)
	.align		4
.L_119:
        /*01c0*/ 	.word	index@(_ZN3cub18CUB_300001_SM_10006detail11EmptyKernelIvEEvv)
        /*01c4*/ 	.word	0x00000000


	//----- nvinfo : EIATTR_MIN_STACK_SIZE
	.align		4
.L_120:
        /*01c8*/ 	.byte	0x04, 0x12
        /*01ca*/ 	.short	(.L_122 - .L_121)
	.align		4
.L_121:
        /*01cc*/ 	.word	index@(_Z23update_AMR_face_in_cellPiS_PKiS1_S1_S1_PK4int3PK4int4PK7double3iiiii)
        /*01d0*/ 	.word	0x00000000


	//----- nvinfo : EIATTR_MIN_STACK_SIZE
	.align		4
.L_122:
        /*01d4*/ 	.byte	0x04, 0x12
        /*01d6*/ 	.short	(.L_124 - .L_123)
	.align		4
.L_123:
        /*01d8*/ 	.word	index@(_Z23update_AMR_face_in_facePiS_PKiS1_S1_S1_PK4int3PK4int4PK7double3iiiii)
        /*01dc*/ 	.word	0x00000000


	//----- nvinfo : EIATTR_MIN_STACK_SIZE
	.align		4
.L_124:
        /*01e0*/ 	.byte	0x04, 0x12
        /*01e2*/ 	.short	(.L_126 - .L_125)
	.align		4
.L_125:
        /*01e4*/ 	.word	index@(_Z23update_AMR_point_vertexP4int4P7double3PKS1_PiPKS_ii)
        /*01e8*/ 	.word	0x00000000


	//----- nvinfo : EIATTR_MIN_STACK_SIZE
	.align		4
.L_126:
        /*01ec*/ 	.byte	0x04, 0x12
        /*01ee*/ 	.short	(.L_128 - .L_127)
	.align		4
.L_127:
        /*01f0*/ 	.word	index@(_Z14check_AMR_facePiPKiS1_S1_ii)
        /*01f4*/ 	.word	0x00000000
.L_128:


//--------------------- .nv.compat                --------------------------
	.section	.nv.compat,"",@"SHT_CUDA_COMPAT_INFO"
	.align	4
        /*0000*/ 	.byte	0x02, 0x09, 0x00, 0x00, 0x02, 0x02, 0x01, 0x00, 0x02, 0x05, 0x05, 0x00, 0x03, 0x07, 0x01, 0x01
        /*0010*/ 	.byte	0x02, 0x03, 0x00, 0x00, 0x02, 0x06, 0x01, 0x00, 0x04, 0x0b, 0x08, 0x00, 0x01, 0x00, 0x00, 0x00
        /*0020*/ 	.byte	0x00, 0x00, 0x00, 0x00


//--------------------- .nv.info._ZN3cub18CUB_300001_SM_10006detail6reduce28DeviceReduceSingleTileKernelINS2_10policy_hubIiyN4cuda3std3__44plusIiEEE10Policy1000EPiSC_iS9_iiNS7_10__identityEEEvT0_T1_T2_T3_T4_T6_ --------------------------
	.section	.nv.info._ZN3cub18CUB_300001_SM_10006detail6reduce28DeviceReduceSingleTileKernelINS2_10policy_hubIiyN4cuda3std3__44plusIiEEE10Policy1000EPiSC_iS9_iiNS7_10__identityEEEvT0_T1_T2_T3_T4_T6_,"",@"SHT_CUDA_INFO"
	.sectionflags	@""
	.align	4


	//----- nvinfo : EIATTR_CUDA_API_VERSION
	.align		4
        /*0000*/ 	.byte	0x04, 0x37
        /*0002*/ 	.short	(.L_130 - .L_129)
.L_129:
        /*0004*/ 	.word	0x00000082


	//----- nvinfo : EIATTR_KPARAM_INFO
	.align		4
.L_130:
        /*0008*/ 	.byte	0x04, 0x17
        /*000a*/ 	.short	(.L_132 - .L_131)
.L_131:
        /*000c*/ 	.word	0x00000000
        /*0010*/ 	.short	0x0005
        /*0012*/ 	.short	0x001c
        /*0014*/ 	.byte	0x00, 0xf0, 0x05, 0x00


	//----- nvinfo : EIATTR_KPARAM_INFO
	.align		4
.L_132:
        /*0018*/ 	.byte	0x04, 0x17
        /*001a*/ 	.short	(.L_134 - .L_133)
.L_133:
        /*001c*/ 	.word	0x00000000
        /*0020*/ 	.short	0x0004
        /*0022*/ 	.short	0x0018
        /*0024*/ 	.byte	0x00, 0xf0, 0x11, 0x00


	//----- nvinfo : EIATTR_KPARAM_INFO
	.align		4
.L_134:
        /*0028*/ 	.byte	0x04, 0x17
        /*002a*/ 	.short	(.L_136 - .L_135)
.L_135:
        /*002c*/ 	.word	0x00000000
        /*0030*/ 	.short	0x0003
        /*0032*/ 	.short	0x0014
        /*0034*/ 	.byte	0x00, 0xf0, 0x05, 0x00


	//----- nvinfo : EIATTR_KPARAM_INFO
	.align		4
.L_136:
        /*0038*/ 	.byte	0x04, 0x17
        /*003a*/ 	.short	(.L_138 - .L_137)
.L_137:
        /*003c*/ 	.word	0x00000000
        /*0040*/ 	.short	0x0002
        /*0042*/ 	.short	0x0010
        /*0044*/ 	.byte	0x00, 0xf0, 0x11, 0x00


	//----- nvinfo : EIATTR_KPARAM_INFO
	.align		4
.L_138:
        /*0048*/ 	.byte	0x04, 0x17
        /*004a*/ 	.short	(.L_140 - .L_139)
.L_139:
        /*004c*/ 	.word	0x00000000
        /*0050*/ 	.short	0x0001
        /*0052*/ 	.short	0x0008
        /*0054*/ 	.byte	0x00, 0xf5, 0x21, 0x00


	//----- nvinfo : EIATTR_KPARAM_INFO
	.align		4
.L_140:
        /*0058*/ 	.byte	0x04, 0x17
        /*005a*/ 	.short	(.L_142 - .L_141)
.L_141:
        /*005c*/ 	.word	0x00000000
        /*0060*/ 	.short	0x0000
        /*0062*/ 	.short	0x0000
        /*0064*/ 	.byte	0x00, 0xf5, 0x21, 0x00


	//----- nvinfo : EIATTR_SPARSE_MMA_MASK
	.align		4
.L_142:
        /*0068*/ 	.byte	0x03, 0x50
        /*006a*/ 	.short	0x0000


	//----- nvinfo : EIATTR_MAXREG_COUNT
	.align		4
        /*006c*/ 	.byte	0x03, 0x1b
        /*006e*/ 	.short	0x00ff


	//----- nvinfo : EIATTR_NUM_BARRIERS
	.align		4
        /*0070*/ 	.byte	0x02, 0x4c
        /*0072*/ 	.byte	0x01
	.zero		1


	//----- nvinfo : EIATTR_MERCURY_ISA_VERSION
	.align		4
        /*0074*/ 	.byte	0x03, 0x5f
        /*0076*/ 	.short	0x0101


	//----- nvinfo : EIATTR_COOP_GROUP_MASK_REGIDS
	.align		4
        /*0078*/ 	.byte	0x04, 0x29
        /*007a*/ 	.short	(.L_144 - .L_143)


	//   ....[0]....
.L_143:
        /*007c*/ 	.word	0xffffffff


	//   ....[1]....
        /*0080*/ 	.word	0xffffffff


	//   ....[2]....
        /*0084*/ 	.word	0xffffffff


	//   ....[3]....
        /*0088*/ 	.word	0xffffffff


	//   ....[4]....
        /*008c*/ 	.word	0xffffffff


	//   ....[5]....
        /*0090*/ 	.word	0xffffffff


	//   ....[6]....
        /*0094*/ 	.word	0xffffffff


	//   ....[7]....
        /*0098*/ 	.word	0xffffffff


	//   ....[8]....
        /*009c*/ 	.word	0xffffffff


	//   ....[9]....
        /*00a0*/ 	.word	0xffffffff


	//   ....[10]....
        /*00a4*/ 	.word	0xffffffff


	//   ....[11]....
        /*00a8*/ 	.word	0xffffffff


	//   ....[12]....
        /*00ac*/ 	.word	0xffffffff


	//   ....[13]....
        /*00b0*/ 	.word	0xffffffff


	//   ....[14]....
        /*00b4*/ 	.word	0xffffffff


	//   ....[15]....
        /*00b8*/ 	.word	0xffffffff


	//   ....[16]....
        /*00bc*/ 	.word	0xffffffff


	//   ....[17]....
        /*00c0*/ 	.word	0xffffffff


	//   ....[18]....
        /*00c4*/ 	.word	0xffffffff


	//   ....[19]....
        /*00c8*/ 	.word	0xffffffff


	//   ....[20]....
        /*00cc*/ 	.word	0xffffffff


	//   ....[21]....
        /*00d0*/ 	.word	0xffffffff


	//   ....[22]....
        /*00d4*/ 	.word	0xffffffff


	//   ....[23]....
        /*00d8*/ 	.word	0xffffffff


	//   ....[24]....
        /*00dc*/ 	.word	0xffffffff


	//   ....[25]....
        /*00e0*/ 	.word	0xffffffff


	//   ....[26]....
        /*00e4*/ 	.word	0xffffffff


	//   ....[27]....
        /*00e8*/ 	.word	0xffffffff


	//   ....[28]....
        /*00ec*/ 	.word	0xffffffff


	//   ....[29]....
        /*00f0*/ 	.word	0xffffffff


	//----- nvinfo : EIATTR_COOP_GROUP_INSTR_OFFSETS
	.align		4
.L_144:
        /*00f4*/ 	.byte	0x04, 0x28
        /*00f6*/ 	.short	(.L_146 - .L_145)


	//   ....[0]....
.L_145:
        /*00f8*/ 	.word	0x00000890


	//   ....[1]....
        /*00fc*/ 	.word	0x000008f0


	//   ....[2]....
        /*0100*/ 	.word	0x00000940


	//   ....[3]....
        /*0104*/ 	.word	0x000009b0


	//   ....[4]....
        /*0108*/ 	.word	0x00000a10


	//   ....[5]....
        /*010c*/ 	.word	0x00000ba0


	//   ....[6]....
        /*0110*/ 	.word	0x00000c40


	//   ....[7]....
        /*0114*/ 	.word	0x00000cc0


	//   ....[8]....
        /*0118*/ 	.word	0x00000d20


	//   ....[9]....
        /*011c*/ 	.word	0x00000d60


	//   ....[10]....
        /*0120*/ 	.word	0x000019d0


	//   ....[11]....
        /*0124*/ 	.word	0x00001a30


	//   ....[12]....
        /*0128*/ 	.word	0x00001a90


	//   ....[13]....
        /*012c*/ 	.word	0x00001af0


	//   ....[14]....
        /*0130*/ 	.word	0x00001b50


	//   ....[15]....
        /*0134*/ 	.word	0x000023f0


	//   ....[16]....
        /*0138*/ 	.word	0x00002450


	//   ....[17]....
        /*013c*/ 	.word	0x000024a0


	//   ....[18]....
        /*0140*/ 	.word	0x00002510


	//   ....[19]....
        /*0144*/ 	.word	0x00002570


	//   ....[20]....
        /*0148*/ 	.word	0x00002700


	//   ....[21]....
        /*014c*/ 	.word	0x00002790


	//   ....[22]....
        /*0150*/ 	.word	0x000027e0


	//   ....[23]....
        /*0154*/ 	.word	0x00002850


	//   ....[24]....
        /*0158*/ 	.word	0x000028c0


	//   ....[25]....
        /*015c*/ 	.word	0x000036a0


	//   ....[26]....
        /*0160*/ 	.word	0x00003700


	//   ....[27]....
        /*0164*/ 	.word	0x00003760


	//   ....[28]....
        /*0168*/ 	.word	0x000037c0


	//   ....[29]....
        /*016c*/ 	.word	0x00003820


	//----- nvinfo : EIATTR_VRC_CTA_INIT_COUNT
	.align		4
.L_146:
        /*0170*/ 	.byte	0x02, 0x4a
	.zero		1
	.zero		1


	//----- nvinfo : EIATTR_EXIT_INSTR_OFFSETS
	.align		4
        /*0174*/ 	.byte	0x04, 0x1c
        /*0176*/ 	.short	(.L_148 - .L_147)


	//   ....[0]....
.L_147:
        /*0178*/ 	.word	0x00000080


	//   ....[1]....
        /*017c*/ 	.word	0x000000c0


	//   ....[2]....
        /*0180*/ 	.word	0x00003940


	//   ....[3]....
        /*0184*/ 	.word	0x00003990


	//----- nvinfo : EIATTR_MAX_THREADS
	.align		4
.L_148:
        /*0188*/ 	.byte	0x04, 0x05
        /*018a*/ 	.short	(.L_150 - .L_149)
.L_149:
        /*018c*/ 	.word	0x00000100
        /*0190*/ 	.word	0x00000001
        /*0194*/ 	.word	0x00000001


	//----- nvinfo : EIATTR_CRS_STACK_SIZE
	.align		4
.L_150:
        /*0198*/ 	.byte	0x04, 0x1e
        /*019a*/ 	.short	(.L_152 - .L_151)
.L_151:
        /*019c*/ 	.word	0x00000000


	//----- nvinfo : EIATTR_CBANK_PARAM_SIZE
	.align		4
.L_152:
        /*01a0*/ 	.byte	0x03, 0x19
        /*01a2*/ 	.short	0x001d


	//----- nvinfo : EIATTR_PARAM_CBANK
	.align		4
        /*01a4*/ 	.byte	0x04, 0x0a
        /*01a6*/ 	.short	(.L_154 - .L_153)
	.align		4
.L_153:
        /*01a8*/ 	.word	index@(.nv.constant0._ZN3cub18CUB_300001_SM_10006detail6reduce28DeviceReduceSingleTileKernelINS2_10policy_hubIiyN4cuda3std3__44plusIiEEE10Policy1000EPiSC_iS9_iiNS7_10__identityEEEvT0_T1_T2_T3_T4_T6_)
        /*01ac*/ 	.short	0x0380
        /*01ae*/ 	.short	0x001d


	//----- nvinfo : EIATTR_SW_WAR
	.align		4
.L_154:
        /*01b0*/ 	.byte	0x04, 0x36
        /*01b2*/ 	.short	(.L_156 - .L_155)
.L_155:
        /*01b4*/ 	.word	0x00000008
.L_156:


//--------------------- .nv.info._ZN3cub18CUB_300001_SM_10006detail6reduce18DeviceReduceKernelINS2_10policy_hubIiyN4cuda3std3__44plusIiEEE10Policy1000EPiyS9_iNS7_10__identityEEEvT0_PT3_T1_NS0_13GridEvenShareISH_EET2_T4_ --------------------------
	.section	.nv.info._ZN3cub18CUB_300001_SM_10006detail6reduce18DeviceReduceKernelINS2_10policy_hubIiyN4cuda3std3__44plusIiEEE10Policy1000EPiyS9_iNS7_10__identityEEEvT0_PT3_T1_NS0_13GridEvenShareISH_EET2_T4_,"",@"SHT_CUDA_INFO"
	.sectionflags	@""
	.align	4


	//----- nvinfo : EIATTR_CUDA_API_VERSION
	.align		4
        /*0000*/ 	.byte	0x04, 0x37
        /*0002*/ 	.short	(.L_158 - .L_157)
.L_157:
        /*0004*/ 	.word	0x00000082


	//----- nvinfo : EIATTR_KPARAM_INFO
	.align		4
.L_158:
        /*0008*/ 	.byte	0x04, 0x17
        /*000a*/ 	.short	(.L_160 - .L_159)
.L_159:
        /*000c*/ 	.word	0x00000000
        /*0010*/ 	.short	0x0005
        /*0012*/ 	.short	0x0061
        /*0014*/ 	.byte	0x00, 0xf0, 0x05, 0x00


	//----- nvinfo : EIATTR_KPARAM_INFO
	.align		4
.L_160:
        /*0018*/ 	.byte	0x04, 0x17
        /*001a*/ 	.short	(.L_162 - .L_161)
.L_161:
        /*001c*/ 	.word	0x00000000
        /*0020*/ 	.short	0x0004
        /*0022*/ 	.short	0x0060
        /*0024*/ 	.byte	0x00, 0xf0, 0x05, 0x00


	//----- nvinfo : EIATTR_KPARAM_INFO
	.align		4
.L_162:
        /*0028*/ 	.byte	0x04, 0x17
        /*002a*/ 	.short	(.L_164 - .L_163)
.L_163:
        /*002c*/ 	.word	0x00000000
        /*0030*/ 	.short	0x0003
        /*0032*/ 	.short	0x0018
        /*0034*/ 	.byte	0x00, 0xf0, 0x21, 0x01


	//----- nvinfo : EIATTR_KPARAM_INFO
	.align		4
.L_164:
        /*0038*/ 	.byte	0x04, 0x17
        /*003a*/ 	.short	(.L_166 - .L_165)
.L_165:
        /*003c*/ 	.word	0x00000000
        /*0040*/ 	.short	0x0002
        /*0042*/ 	.short	0x0010
        /*0044*/ 	.byte	0x00, 0xf0, 0x21, 0x00


	//----- nvinfo : EIATTR_KPARAM_INFO
	.align		4
.L_166:
        /*0048*/ 	.byte	0x04, 0x17
        /*004a*/ 	.short	(.L_168 - .L_167)
.L_167:
        /*004c*/ 	.word	0x00000000
        /*0050*/ 	.short	0x0001
        /*0052*/ 	.short	0x0008
        /*0054*/ 	.byte	0x00, 0xf5, 0x21, 0x00


	//----- nvinfo : EIATTR_KPARAM_INFO
	.align		4
.L_168:
        /*0058*/ 	.byte	0x04, 0x17
        /*005a*/ 	.short	(.L_170 - .L_169)
.L_169:
        /*005c*/ 	.word	0x00000000
        /*0060*/ 	.short	0x0000
        /*0062*/ 	.short	0x0000
        /*0064*/ 	.byte	0x00, 0xf5, 0x21, 0x00


	//----- nvinfo : EIATTR_SPARSE_MMA_MASK
	.align		4
.L_170:
        /*0068*/ 	.byte	0x03, 0x50
        /*006a*/ 	.short	0x0000


	//----- nvinfo : EIATTR_MAXREG_COUNT
	.align		4
        /*006c*/ 	.byte	0x03, 0x1b
        /*006e*/ 	.short	0x00ff


	//----- nvinfo : EIATTR_NUM_BARRIERS
	.align		4
        /*0070*/ 	.byte	0x02, 0x4c
        /*0072*/ 	.byte	0x01
	.zero		1


	//----- nvinfo : EIATTR_MERCURY_ISA_VERSION
	.align		4
        /*0074*/ 	.byte	0x03, 0x5f
        /*0076*/ 	.short	0x0101


	//----- nvinfo : EIATTR_COOP_GROUP_MASK_REGIDS
	.align		4
        /*0078*/ 	.byte	0x04, 0x29
        /*007a*/ 	.short	(.L_172 - .L_171)


	//   ....[0]....
.L_171:
        /*007c*/ 	.word	0xffffffff


	//   ....[1]....
        /*0080*/ 	.word	0xffffffff


	//   ....[2]....
        /*0084*/ 	.word	0xffffffff


	//   ....[3]....
        /*0088*/ 	.word	0xffffffff


	//   ....[4]....
        /*008c*/ 	.word	0xffffffff


	//   ....[5]....
        /*0090*/ 	.word	0xffffffff


	//   ....[6]....
        /*0094*/ 	.word	0xffffffff


	//   ....[7]....
        /*0098*/ 	.word	0xffffffff


	//   ....[8]....
        /*009c*/ 	.word	0xffffffff


	//   ....[9]....
        /*00a0*/ 	.word	0xffffffff


	//   ....[10]....
        /*00a4*/ 	.word	0xffffffff


	//   ....[11]....
        /*00a8*/ 	.word	0xffffffff


	//   ....[12]....
        /*00ac*/ 	.word	0xffffffff


	//   ....[13]....
        /*00b0*/ 	.word	0xffffffff


	//   ....[14]....
        /*00b4*/ 	.word	0xffffffff


	//   ....[15]....
        /*00b8*/ 	.word	0xffffffff


	//   ....[16]....
        /*00bc*/ 	.word	0xffffffff


	//   ....[17]....
        /*00c0*/ 	.word	0xffffffff


	//   ....[18]....
        /*00c4*/ 	.word	0xffffffff


	//   ....[19]....
        /*00c8*/ 	.word	0xffffffff


	//   ....[20]....
        /*00cc*/ 	.word	0xffffffff


	//   ....[21]....
        /*00d0*/ 	.word	0xffffffff


	//   ....[22]....
        /*00d4*/ 	.word	0xffffffff


	//   ....[23]....
        /*00d8*/ 	.word	0xffffffff


	//   ....[24]....
        /*00dc*/ 	.word	0xffffffff


	//   ....[25]....
        /*00e0*/ 	.word	0xffffffff


	//   ....[26]....
        /*00e4*/ 	.word	0xffffffff


	//   ....[27]....
        /*00e8*/ 	.word	0xffffffff


	//   ....[28]....
        /*00ec*/ 	.word	0xffffffff


	//   ....[29]....
        /*00f0*/ 	.word	0xffffffff


	//----- nvinfo : EIATTR_COOP_GROUP_INSTR_OFFSETS
	.align		4
.L_172:
        /*00f4*/ 	.byte	0x04, 0x28
        /*00f6*/ 	.short	(.L_174 - .L_173)


	//   ....[0]....
.L_173:
        /*00f8*/ 	.word	0x00000a40


	//   ....[1]....
        /*00fc*/ 	.word	0x00000aa0


	//   ....[2]....
        /*0100*/ 	.word	0x00000b00


	//   ....[3]....
        /*0104*/ 	.word	0x00000b60


	//   ....[4]....
        /*0108*/ 	.word	0x00000bc0


	//   ....[5]....
        /*010c*/ 	.word	0x00000d50


	//   ....[6]....
        /*0110*/ 	.word	0x00000e00


	//   ....[7]....
        /*0114*/ 	.word	0x00000e80


	//   ....[8]....
        /*0118*/ 	.word	0x00000ed0


	//   ....[9]....
        /*011c*/ 	.word	0x00000f10


	//   ....[10]....
        /*0120*/ 	.word	0x00001cd0


	//   ....[11]....
        /*0124*/ 	.word	0x00001d30


	//   ....[12]....
        /*0128*/ 	.word	0x00001d90


	//   ....[13]....
        /*012c*/ 	.word	0x00001df0


	//   ....[14]....
        /*0130*/ 	.word	0x00001e50


	//   ....[15]....
        /*0134*/ 	.word	0x00002910


	//   ....[16]....
        /*0138*/ 	.word	0x00002970


	//   ....[17]....
        /*013c*/ 	.word	0x000029d0


	//   ....[18]....
        /*0140*/ 	.word	0x00002a30


	//   ....[19]....
        /*0144*/ 	.word	0x00002a90


	//   ....[20]....
        /*0148*/ 	.word	0x00002c20


	//   ....[21]....
        /*014c*/ 	.word	0x00002cd0


	//   ....[22]....
        /*0150*/ 	.word	0x00002d20


	//   ....[23]....
        /*0154*/ 	.word	0x00002d80


	//   ....[24]....
        /*0158*/ 	.word	0x00002dd0


	//   ....[25]....
        /*015c*/ 	.word	0x00003d40


	//   ....[26]....
        /*0160*/ 	.word	0x00003db0


	//   ....[27]....
        /*0164*/ 	.word	0x00003e20


	//   ....[28]....
        /*0168*/ 	.word	0x00003e90


	//   ....[29]....
        /*016c*/ 	.word	0x00003ed0


	//----- nvinfo : EIATTR_VRC_CTA_INIT_COUNT
	.align		4
.L_174:
        /*0170*/ 	.byte	0x02, 0x4a
	.zero		1
	.zero		1


	//----- nvinfo : EIATTR_EXIT_INSTR_OFFSETS
	.align		4
        /*0174*/ 	.byte	0x04, 0x1c
        /*0176*/ 	.short	(.L_176 - .L_175)


	//   ....[0]....
.L_175:
        /*0178*/ 	.word	0x00003ff0


	//   ....[1]....
        /*017c*/ 	.word	0x00004050


	//----- nvinfo : EIATTR_MAX_THREADS
	.align		4
.L_176:
        /*0180*/ 	.byte	0x04, 0x05
        /*0182*/ 	.short	(.L_178 - .L_177)
.L_177:
        /*0184*/ 	.word	0x00000100
        /*0188*/ 	.word	0x00000001
        /*018c*/ 	.word	0x00000001


	//----- nvinfo : EIATTR_CRS_STACK_SIZE
	.align		4
.L_178:
        /*0190*/ 	.byte	0x04, 0x1e
        /*0192*/ 	.short	(.L_180 - .L_179)
.L_179:
        /*0194*/ 	.word	0x00000000


	//----- nvinfo : EIATTR_CBANK_PARAM_SIZE
	.align		4
.L_180:
        /*0198*/ 	.byte	0x03, 0x19
        /*019a*/ 	.short	0x0062


	//----- nvinfo : EIATTR_PARAM_CBANK
	.align		4
        /*019c*/ 	.byte	0x04, 0x0a
        /*019e*/ 	.short	(.L_182 - .L_181)
	.align		4
.L_181:
        /*01a0*/ 	.word	index@(.nv.constant0._ZN3cub18CUB_300001_SM_10006detail6reduce18DeviceReduceKernelINS2_10policy_hubIiyN4cuda3std3__44plusIiEEE10Policy1000EPiyS9_iNS7_10__identityEEEvT0_PT3_T1_NS0_13GridEvenShareISH_EET2_T4_)
        /*01a4*/ 	.short	0x0380
        /*01a6*/ 	.short	0x0062


	//----- nvinfo : EIATTR_SW_WAR
	.align		4
.L_182:
        /*01a8*/ 	.byte	0x04, 0x36
        /*01aa*/ 	.short	(.L_184 - .L_183)
.L_183:
        /*01ac*/ 	.word	0x00000008
.L_184:


//--------------------- .nv.info._ZN3cub18CUB_300001_SM_10006detail6reduce28DeviceReduceSingleTileKernelINS2_10policy_hubIiyN4cuda3std3__44plusIiEEE10Policy1000EPiSC_yS9_iiNS7_10__identityEEEvT0_T1_T2_T3_T4_T6_ --------------------------
	.section	.nv.info._ZN3cub18CUB_300001_SM_10006detail6reduce28DeviceReduceSingleTileKernelINS2_10policy_hubIiyN4cuda3std3__44plusIiEEE10Policy1000EPiSC_yS9_iiNS7_10__identityEEEvT0_T1_T2_T3_T4_T6_,"",@"SHT_CUDA_INFO"
	.sectionflags	@""
	.align	4


	//----- nvinfo : EIATTR_CUDA_API_VERSION
	.align		4
        /*0000*/ 	.byte	0x04, 0x37
        /*0002*/ 	.short	(.L_186 - .L_185)
.L_185:
        /*0004*/ 	.word	0x00000082


	//----- nvinfo : EIATTR_KPARAM_INFO
	.align		4
.L_186:
        /*0008*/ 	.byte	0x04, 0x17
        /*000a*/ 	.short	(.L_188 - .L_187)
.L_187:
        /*000c*/ 	.word	0x00000000
        /*0010*/ 	.short	0x0005
        /*0012*/ 	.short	0x0020
        /*0014*/ 	.byte	0x00, 0xf0, 0x05, 0x00


	//----- nvinfo : EIATTR_KPARAM_INFO
	.align		4
.L_188:
        /*0018*/ 	.byte	0x04, 0x17
        /*001a*/ 	.short	(.L_190 - .L_189)
.L_189:
        /*001c*/ 	.word	0x00000000
        /*0020*/ 	.short	0x0004
        /*0022*/ 	.short	0x001c
        /*0024*/ 	.byte	0x00, 0xf0, 0x11, 0x00


	//----- nvinfo : EIATTR_KPARAM_INFO
	.align		4
.L_190:
        /*0028*/ 	.byte	0x04, 0x17
        /*002a*/ 	.short	(.L_192 - .L_191)
.L_191:
        /*002c*/ 	.word	0x00000000
        /*0030*/ 	.short	0x0003
        /*0032*/ 	.short	0x0018
        /*0034*/ 	.byte	0x00, 0xf0, 0x05, 0x00


	//----- nvinfo : EIATTR_KPARAM_INFO
	.align		4
.L_192:
        /*0038*/ 	.byte	0x04, 0x17
        /*003a*/ 	.short	(.L_194 - .L_193)
.L_193:
        /*003c*/ 	.word	0x00000000
        /*0040*/ 	.short	0x0002
        /*0042*/ 	.short	0x0010
        /*0044*/ 	.byte	0x00, 0xf0, 0x21, 0x00


	//----- nvinfo : EIATTR_KPARAM_INFO
	.align		4
.L_194:
        /*0048*/ 	.byte	0x04, 0x17
        /*004a*/ 	.short	(.L_196 - .L_195)
.L_195:
        /*004c*/ 	.word	0x00000000
        /*0050*/ 	.short	0x0001
        /*0052*/ 	.short	0x0008
        /*0054*/ 	.byte	0x00, 0xf5, 0x21, 0x00


	//----- nvinfo : EIATTR_KPARAM_INFO
	.align		4
.L_196:
        /*0058*/ 	.byte	0x04, 0x17
        /*005a*/ 	.short	(.L_198 - .L_197)
.L_197:
        /*005c*/ 	.word	0x00000000
        /*0060*/ 	.short	0x0000
        /*0062*/ 	.short	0x0000
        /*0064*/ 	.byte	0x00, 0xf5, 0x21, 0x00


	//----- nvinfo : EIATTR_SPARSE_MMA_MASK
	.align		4
.L_198:
        /*0068*/ 	.byte	0x03, 0x50
        /*006a*/ 	.short	0x0000


	//----- nvinfo : EIATTR_MAXREG_COUNT
	.align		4
        /*006c*/ 	.byte	0x03, 0x1b
        /*006e*/ 	.short	0x00ff


	//----- nvinfo : EIATTR_NUM_BARRIERS
	.align		4
        /*0070*/ 	.byte	0x02, 0x4c
        /*0072*/ 	.byte	0x01
	.zero		1


	//----- nvinfo : EIATTR_MERCURY_ISA_VERSION
	.align		4
        /*0074*/ 	.byte	0x03, 0x5f
        /*0076*/ 	.short	0x0101


	//----- nvinfo : EIATTR_COOP_GROUP_MASK_REGIDS
	.align		4
        /*0078*/ 	.byte	0x04, 0x29
        /*007a*/ 	.short	(.L_200 - .L_199)


	//   ....[0]....
.L_199:
        /*007c*/ 	.word	0xffffffff


	//   ....[1]....
        /*0080*/ 	.word	0xffffffff


	//   ....[2]....
        /*0084*/ 	.word	0xffffffff


	//   ....[3]....
        /*0088*/ 	.word	0xffffffff


	//   ....[4]....
        /*008c*/ 	.word	0xffffffff


	//   ....[5]....
        /*0090*/ 	.word	0xffffffff


	//   ....[6]....
        /*0094*/ 	.word	0xffffffff


	//   ....[7]....
        /*0098*/ 	.word	0xffffffff


	//   ....[8]....
        /*009c*/ 	.word	0xffffffff


	//   ....[9]....
        /*00a0*/ 	.word	0xffffffff


	//   ....[10]....
        /*00a4*/ 	.word	0xffffffff


	//   ....[11]....
        /*00a8*/ 	.word	0xffffffff


	//   ....[12]....
        /*00ac*/ 	.word	0xffffffff


	//   ....[13]....
        /*00b0*/ 	.word	0xffffffff


	//   ....[14]....
        /*00b4*/ 	.word	0xffffffff


	//   ....[15]....
        /*00b8*/ 	.word	0xffffffff


	//   ....[16]....
        /*00bc*/ 	.word	0xffffffff


	//   ....[17]....
        /*00c0*/ 	.word	0xffffffff


	//   ....[18]....
        /*00c4*/ 	.word	0xffffffff


	//   ....[19]....
        /*00c8*/ 	.word	0xffffffff


	//   ....[20]....
        /*00cc*/ 	.word	0xffffffff


	//   ....[21]....
        /*00d0*/ 	.word	0xffffffff


	//   ....[22]....
        /*00d4*/ 	.word	0xffffffff


	//   ....[23]....
        /*00d8*/ 	.word	0xffffffff


	//   ....[24]....
        /*00dc*/ 	.word	0xffffffff


	//   ....[25]....
        /*00e0*/ 	.word	0xffffffff


	//   ....[26]....
        /*00e4*/ 	.word	0xffffffff


	//   ....[27]....
        /*00e8*/ 	.word	0xffffffff


	//   ....[28]....
        /*00ec*/ 	.word	0xffffffff


	//   ....[29]....
        /*00f0*/ 	.word	0xffffffff


	//----- nvinfo : EIATTR_COOP_GROUP_INSTR_OFFSETS
	.align		4
.L_200:
        /*00f4*/ 	.byte	0x04, 0x28
        /*00f6*/ 	.short	(.L_202 - .L_201)


	//   ....[0]....
.L_201:
        /*00f8*/ 	.word	0x000008e0


	//   ....[1]....
        /*00fc*/ 	.word	0x00000940


	//   ....[2]....
        /*0100*/ 	.word	0x00000990


	//   ....[3]....
        /*0104*/ 	.word	0x00000a00


	//   ....[4]....
        /*0108*/ 	.word	0x00000a60


	//   ....[5]....
        /*010c*/ 	.word	0x00000bf0


	//   ....[6]....
        /*0110*/ 	.word	0x00000c90


	//   ....[7]....
        /*0114*/ 	.word	0x00000d10


	//   ....[8]....
        /*0118*/ 	.word	0x00000d70


	//   ....[9]....
        /*011c*/ 	.word	0x00000db0


	//   ....[10]....
        /*0120*/ 	.word	0x00001a60


	//   ....[11]....
        /*0124*/ 	.word	0x00001ac0


	//   ....[12]....
        /*0128*/ 	.word	0x00001b20


	//   ....[13]....
        /*012c*/ 	.word	0x00001b80


	//   ....[14]....
        /*0130*/ 	.word	0x00001be0


	//   ....[15]....
        /*0134*/ 	.word	0x000024a0


	//   ....[16]....
        /*0138*/ 	.word	0x00002500


	//   ....[17]....
        /*013c*/ 	.word	0x00002550


	//   ....[18]....
        /*0140*/ 	.word	0x000025c0


	//   ....[19]....
        /*0144*/ 	.word	0x00002620


	//   ....[20]....
        /*0148*/ 	.word	0x000027b0


	//   ....[21]....
        /*014c*/ 	.word	0x00002840


	//   ....[22]....
        /*0150*/ 	.word	0x00002890


	//   ....[23]....
        /*0154*/ 	.word	0x00002900


	//   ....[24]....
        /*0158*/ 	.word	0x00002970


	//   ....[25]....
        /*015c*/ 	.word	0x00003780


	//   ....[26]....
        /*0160*/ 	.word	0x000037e0


	//   ....[27]....
        /*0164*/ 	.word	0x00003830


	//   ....[28]....
        /*0168*/ 	.word	0x00003880


	//   ....[29]....
        /*016c*/ 	.word	0x000038e0


	//----- nvinfo : EIATTR_VRC_CTA_INIT_COUNT
	.align		4
.L_202:
        /*0170*/ 	.byte	0x02, 0x4a
	.zero		1
	.zero		1


	//----- nvinfo : EIATTR_EXIT_INSTR_OFFSETS
	.align		4
        /*0174*/ 	.byte	0x04, 0x1c
        /*0176*/ 	.short	(.L_204 - .L_203)


	//   ....[0]....
.L_203:
        /*0178*/ 	.word	0x000000a0


	//   ....[1]....
        /*017c*/ 	.word	0x000000e0


	//   ....[2]....
        /*0180*/ 	.word	0x00003a10


	//   ....[3]....
        /*0184*/ 	.word	0x00003a60


	//----- nvinfo : EIATTR_MAX_THREADS
	.align		4
.L_204:
        /*0188*/ 	.byte	0x04, 0x05
        /*018a*/ 	.short	(.L_206 - .L_205)
.L_205:
        /*018c*/ 	.word	0x00000100
        /*0190*/ 	.word	0x00000001
        /*0194*/ 	.word	0x00000001


	//----- nvinfo : EIATTR_CRS_STACK_SIZE
	.align		4
.L_206:
        /*0198*/ 	.byte	0x04, 0x1e
        /*019a*/ 	.short	(.L_208 - .L_207)
.L_207:
        /*019c*/ 	.word	0x00000000


	//----- nvinfo : EIATTR_CBANK_PARAM_SIZE
	.align		4
.L_208:
        /*01a0*/ 	.byte	0x03, 0x19
        /*01a2*/ 	.short	0x0021


	//----- nvinfo : EIATTR_PARAM_CBANK
	.align		4
        /*01a4*/ 	.byte	0x04, 0x0a
        /*01a6*/ 	.short	(.L_210 - .L_209)
	.align		4
.L_209:
        /*01a8*/ 	.word	index@(.nv.constant0._ZN3cub18CUB_300001_SM_10006detail6reduce28DeviceReduceSingleTileKernelINS2_10policy_hubIiyN4cuda3std3__44plusIiEEE10Policy1000EPiSC_yS9_iiNS7_10__identityEEEvT0_T1_T2_T3_T4_T6_)
        /*01ac*/ 	.short	0x0380
        /*01ae*/ 	.short	0x0021


	//----- nvinfo : EIATTR_SW_WAR
	.align		4
.L_210:
        /*01b0*/ 	.byte	0x04, 0x36
        /*01b2*/ 	.short	(.L_212 - .L_211)
.L_211:
        /*01b4*/ 	.word	0x00000008
.L_212:


//--------------------- .nv.info._ZN3cub18CUB_300001_SM_10006detail6reduce28DeviceReduceSingleTileKernelINS2_10policy_hubIijN4cuda3std3__44plusIiEEE10Policy1000EPiSC_iS9_iiNS7_10__identityEEEvT0_T1_T2_T3_T4_T6_ --------------------------
	.section	.nv.info._ZN3cub18CUB_300001_SM_10006detail6reduce28DeviceReduceSingleTileKernelINS2_10policy_hubIijN4cuda3std3__44plusIiEEE10Policy1000EPiSC_iS9_iiNS7_10__identityEEEvT0_T1_T2_T3_T4_T6_,"",@"SHT_CUDA_INFO"
	.sectionflags	@""
	.align	4


	//----- nvinfo : EIATTR_CUDA_API_VERSION
	.align		4
        /*0000*/ 	.byte	0x04, 0x37
        /*0002*/ 	.short	(.L_214 - .L_213)
.L_213:
        /*0004*/ 	.word	0x00000082


	//----- nvinfo : EIATTR_KPARAM_INFO
	.align		4
.L_214:
        /*0008*/ 	.byte	0x04, 0x17
        /*000a*/ 	.short	(.L_216 - .L_215)
.L_215:
        /*000c*/ 	.word	0x00000000
        /*0010*/ 	.short	0x0005
        /*0012*/ 	.short	0x001c
        /*0014*/ 	.byte	0x00, 0xf0, 0x05, 0x00


	//----- nvinfo : EIATTR_KPARAM_INFO
	.align		4
.L_216:
        /*0018*/ 	.byte	0x04, 0x17
        /*001a*/ 	.short	(.L_218 - .L_217)
.L_217:
        /*001c*/ 	.word	0x00000000
        /*0020*/ 	.short	0x0004
        /*0022*/ 	.short	0x0018
        /*0024*/ 	.byte	0x00, 0xf0, 0x11, 0x00


	//----- nvinfo : EIATTR_KPARAM_INFO
	.align		4
.L_218:
        /*0028*/ 	.byte	0x04, 0x17
        /*002a*/ 	.short	(.L_220 - .L_219)
.L_219:
        /*002c*/ 	.word	0x00000000
        /*0030*/ 	.short	0x0003
        /*0032*/ 	.short	0x0014
        /*0034*/ 	.byte	0x00, 0xf0, 0x05, 0x00


	//----- nvinfo : EIATTR_KPARAM_INFO
	.align		4
.L_220:
        /*0038*/ 	.byte	0x04, 0x17
        /*003a*/ 	.short	(.L_222 - .L_221)
.L_221:
        /*003c*/ 	.word	0x00000000
        /*0040*/ 	.short	0x0002
        /*0042*/ 	.short	0x0010
        /*0044*/ 	.byte	0x00, 0xf0, 0x11, 0x00


	//----- nvinfo : EIATTR_KPARAM_INFO
	.align		4
.L_222:
        /*0048*/ 	.byte	0x04, 0x17
        /*004a*/ 	.short	(.L_224 - .L_223)
.L_223:
        /*004c*/ 	.word	0x00000000
        /*0050*/ 	.short	0x0001
        /*0052*/ 	.short	0x0008
        /*0054*/ 	.byte	0x00, 0xf5, 0x21, 0x00


	//----- nvinfo : EIATTR_KPARAM_INFO
	.align		4
.L_224:
        /*0058*/ 	.byte	0x04, 0x17
        /*005a*/ 	.short	(.L_226 - .L_225)
.L_225:
        /*005c*/ 	.word	0x00000000
        /*0060*/ 	.short	0x0000
        /*0062*/ 	.short	0x0000
        /*0064*/ 	.byte	0x00, 0xf5, 0x21, 0x00


	//----- nvinfo : EIATTR_SPARSE_MMA_MASK
	.align		4
.L_226:
        /*0068*/ 	.byte	0x03, 0x50
        /*006a*/ 	.short	0x0000


	//----- nvinfo : EIATTR_MAXREG_COUNT
	.align		4
        /*006c*/ 	.byte	0x03, 0x1b
        /*006e*/ 	.short	0x00ff


	//----- nvinfo : EIATTR_NUM_BARRIERS
	.align		4
        /*0070*/ 	.byte	0x02, 0x4c
        /*0072*/ 	.byte	0x01
	.zero		1


	//----- nvinfo : EIATTR_MERCURY_ISA_VERSION
	.align		4
        /*0074*/ 	.byte	0x03, 0x5f
        /*0076*/ 	.short	0x0101


	//----- nvinfo : EIATTR_COOP_GROUP_MASK_REGIDS
	.align		4
        /*0078*/ 	.byte	0x04, 0x29
        /*007a*/ 	.short	(.L_228 - .L_227)


	//   ....[0]....
.L_227:
        /*007c*/ 	.word	0xffffffff


	//   ....[1]....
        /*0080*/ 	.word	0xffffffff


	//   ....[2]....
        /*0084*/ 	.word	0xffffffff


	//   ....[3]....
        /*0088*/ 	.word	0xffffffff


	//   ....[4]....
        /*008c*/ 	.word	0xffffffff


	//   ....[5]....
        /*0090*/ 	.word	0xffffffff


	//   ....[6]....
        /*0094*/ 	.word	0xffffffff


	//   ....[7]....
        /*0098*/ 	.word	0xffffffff


	//   ....[8]....
        /*009c*/ 	.word	0xffffffff


	//   ....[9]....
        /*00a0*/ 	.word	0xffffffff


	//   ....[10]....
        /*00a4*/ 	.word	0xffffffff


	//   ....[11]....
        /*00a8*/ 	.word	0xffffffff


	//   ....[12]....
        /*00ac*/ 	.word	0xffffffff


	//   ....[13]....
        /*00b0*/ 	.word	0xffffffff


	//   ....[14]....
        /*00b4*/ 	.word	0xffffffff


	//   ....[15]....
        /*00b8*/ 	.word	0xffffffff


	//   ....[16]....
        /*00bc*/ 	.word	0xffffffff


	//   ....[17]....
        /*00c0*/ 	.word	0xffffffff


	//   ....[18]....
        /*00c4*/ 	.word	0xffffffff


	//   ....[19]....
        /*00c8*/ 	.word	0xffffffff


	//   ....[20]....
        /*00cc*/ 	.word	0xffffffff


	//   ....[21]....
        /*00d0*/ 	.word	0xffffffff


	//   ....[22]....
        /*00d4*/ 	.word	0xffffffff


	//   ....[23]....
        /*00d8*/ 	.word	0xffffffff


	//   ....[24]....
        /*00dc*/ 	.word	0xffffffff


	//   ....[25]....
        /*00e0*/ 	.word	0xffffffff


	//   ....[26]....
        /*00e4*/ 	.word	0xffffffff


	//   ....[27]....
        /*00e8*/ 	.word	0xffffffff


	//   ....[28]....
        /*00ec*/ 	.word	0xffffffff


	//   ....[29]....
        /*00f0*/ 	.word	0xffffffff


	//----- nvinfo : EIATTR_COOP_GROUP_INSTR_OFFSETS
	.align		4
.L_228:
        /*00f4*/ 	.byte	0x04, 0x28
        /*00f6*/ 	.short	(.L_230 - .L_229)


	//   ....[0]....
.L_229:
        /*00f8*/ 	.word	0x00000890


	//   ....[1]....
        /*00fc*/ 	.word	0x000008f0


	//   ....[2]....
        /*0100*/ 	.word	0x00000940


	//   ....[3]....
        /*0104*/ 	.word	0x000009b0


	//   ....[4]....
        /*0108*/ 	.word	0x00000a10


	//   ....[5]....
        /*010c*/ 	.word	0x00000ba0


	//   ....[6]....
        /*0110*/ 	.word	0x00000c40


	//   ....[7]....
        /*0114*/ 	.word	0x00000cc0


	//   ....[8]....
        /*0118*/ 	.word	0x00000d20


	//   ....[9]....
        /*011c*/ 	.word	0x00000d60


	//   ....[10]....
        /*0120*/ 	.word	0x000019d0


	//   ....[11]....
        /*0124*/ 	.word	0x00001a30


	//   ....[12]....
        /*0128*/ 	.word	0x00001a90


	//   ....[13]....
        /*012c*/ 	.word	0x00001af0


	//   ....[14]....
        /*0130*/ 	.word	0x00001b50


	//   ....[15]....
        /*0134*/ 	.word	0x000023f0


	//   ....[16]....
        /*0138*/ 	.word	0x00002450


	//   ....[17]....
        /*013c*/ 	.word	0x000024a0


	//   ....[18]....
        /*0140*/ 	.word	0x00002510


	//   ....[19]....
        /*0144*/ 	.word	0x00002570


	//   ....[20]....
        /*0148*/ 	.word	0x00002700


	//   ....[21]....
        /*014c*/ 	.word	0x00002790


	//   ....[22]....
        /*0150*/ 	.word	0x000027e0


	//   ....[23]....
        /*0154*/ 	.word	0x00002850


	//   ....[24]....
        /*0158*/ 	.word	0x000028c0


	//   ....[25]....
        /*015c*/ 	.word	0x000036a0


	//   ....[26]....
        /*0160*/ 	.word	0x00003700


	//   ....[27]....
        /*0164*/ 	.word	0x00003760


	//   ....[28]....
        /*0168*/ 	.word	0x000037c0


	//   ....[29]....
        /*016c*/ 	.word	0x00003820


	//----- nvinfo : EIATTR_VRC_CTA_INIT_COUNT
	.align		4
.L_230:
        /*0170*/ 	.byte	0x02, 0x4a
	.zero		1
	.zero		1


	//----- nvinfo : EIATTR_EXIT_INSTR_OFFSETS
	.align		4
        /*0174*/ 	.byte	0x04, 0x1c
        /*0176*/ 	.short	(.L_232 - .L_231)


	//   ....[0]....
.L_231:
        /*0178*/ 	.word	0x00000080


	//   ....[1]....
        /*017c*/ 	.word	0x000000c0


	//   ....[2]....
        /*0180*/ 	.word	0x00003940


	//   ....[3]....
        /*0184*/ 	.word	0x00003990


	//----- nvinfo : EIATTR_MAX_THREADS
	.align		4
.L_232:
        /*0188*/ 	.byte	0x04, 0x05
        /*018a*/ 	.short	(.L_234 - .L_233)
.L_233:
        /*018c*/ 	.word	0x00000100
        /*0190*/ 	.word	0x00000001
        /*0194*/ 	.word	0x00000001


	//----- nvinfo : EIATTR_CRS_STACK_SIZE
	.align		4
.L_234:
        /*0198*/ 	.byte	0x04, 0x1e
        /*019a*/ 	.short	(.L_236 - .L_235)
.L_235:
        /*019c*/ 	.word	0x00000000


	//----- nvinfo : EIATTR_CBANK_PARAM_SIZE
	.align		4
.L_236:
        /*01a0*/ 	.byte	0x03, 0x19
        /*01a2*/ 	.short	0x001d


	//----- nvinfo : EIATTR_PARAM_CBANK
	.align		4
        /*01a4*/ 	.byte	0x04, 0x0a
        /*01a6*/ 	.short	(.L_238 - .L_237)
	.align		4
.L_237:
        /*01a8*/ 	.word	index@(.nv.constant0._ZN3cub18CUB_300001_SM_10006detail6reduce28DeviceReduceSingleTileKernelINS2_10policy_hubIijN4cuda3std3__44plusIiEEE10Policy1000EPiSC_iS9_iiNS7_10__identityEEEvT0_T1_T2_T3_T4_T6_)
        /*01ac*/ 	.short	0x0380
        /*01ae*/ 	.short	0x001d


	//----- nvinfo : EIATTR_SW_WAR
	.align		4
.L_238:
        /*01b0*/ 	.byte	0x04, 0x36
        /*01b2*/ 	.short	(.L_240 - .L_239)
.L_239:
        /*01b4*/ 	.word	0x00000008
.L_240:


//--------------------- .nv.info._ZN3cub18CUB_300001_SM_10006detail6reduce18DeviceReduceKernelINS2_10policy_hubIijN4cuda3std3__44plusIiEEE10Policy1000EPijS9_iNS7_10__identityEEEvT0_PT3_T1_NS0_13GridEvenShareISH_EET2_T4_ --------------------------
	.section	.nv.info._ZN3cub18CUB_300001_SM_10006detail6reduce18DeviceReduceKernelINS2_10policy_hubIijN4cuda3std3__44plusIiEEE10Policy1000EPijS9_iNS7_10__identityEEEvT0_PT3_T1_NS0_13GridEvenShareISH_EET2_T4_,"",@"SHT_CUDA_INFO"
	.sectionflags	@""
	.align	4


	//----- nvinfo : EIATTR_CUDA_API_VERSION
	.align		4
        /*0000*/ 	.byte	0x04, 0x37
        /*0002*/ 	.short	(.L_242 - .L_241)
.L_241:
        /*0004*/ 	.word	0x00000082


	//----- nvinfo : EIATTR_KPARAM_INFO
	.align		4
.L_242:
        /*0008*/ 	.byte	0x04, 0x17
        /*000a*/ 	.short	(.L_244 - .L_243)
.L_243:
        /*000c*/ 	.word	0x00000000
        /*0010*/ 	.short	0x0005
        /*0012*/ 	.short	0x003d
        /*0014*/ 	.byte	0x00, 0xf0, 0x05, 0x00


	//----- nvinfo : EIATTR_KPARAM_INFO
	.align		4
.L_244:
        /*0018*/ 	.byte	0x04, 0x17
        /*001a*/ 	.short	(.L_246 - .L_245)
.L_245:
        /*001c*/ 	.word	0x00000000
        /*0020*/ 	.short	0x0004
        /*0022*/ 	.short	0x003c
        /*0024*/ 	.byte	0x00, 0xf0, 0x05, 0x00


	//----- nvinfo : EIATTR_KPARAM_INFO
	.align		4
.L_246:
        /*0028*/ 	.byte	0x04, 0x17
        /*002a*/ 	.short	(.L_248 - .L_247)
.L_247:
        /*002c*/ 	.word	0x00000000
        /*0030*/ 	.short	0x0003
        /*0032*/ 	.short	0x0014
        /*0034*/ 	.byte	0x00, 0xf0, 0xa1, 0x00


	//----- nvinfo : EIATTR_KPARAM_INFO
	.align		4
.L_248:
        /*0038*/ 	.byte	0x04, 0x17
        /*003a*/ 	.short	(.L_250 - .L_249)
.L_249:
        /*003c*/ 	.word	0x00000000
        /*0040*/ 	.short	0x0002
        /*0042*/ 	.short	0x0010
        /*0044*/ 	.byte	0x00, 0xf0, 0x11, 0x00


	//----- nvinfo : EIATTR_KPARAM_INFO
	.align		4
.L_250:
        /*0048*/ 	.byte	0x04, 0x17
        /*004a*/ 	.short	(.L_252 - .L_251)
.L_251:
        /*004c*/ 	.word	0x00000000
        /*0050*/ 	.short	0x0001
        /*0052*/ 	.short	0x0008
        /*0054*/ 	.byte	0x00, 0xf5, 0x21, 0x00


	//----- nvinfo : EIATTR_KPARAM_INFO
	.align		4
.L_252:
        /*0058*/ 	.byte	0x04, 0x17
        /*005a*/ 	.short	(.L_254 - .L_253)
.L_253:
        /*005c*/ 	.word	0x00000000
        /*0060*/ 	.short	0x0000
        /*0062*/ 	.short	0x0000
        /*0064*/ 	.byte	0x00, 0xf5, 0x21, 0x00


	//----- nvinfo : EIATTR_SPARSE_MMA_MASK
	.align		4
.L_254:
        /*0068*/ 	.byte	0x03, 0x50
        /*006a*/ 	.short	0x0000


	//----- nvinfo : EIATTR_MAXREG_COUNT
	.align		4
        /*006c*/ 	.byte	0x03, 0x1b
        /*006e*/ 	.short	0x00ff


	//----- nvinfo : EIATTR_NUM_BARRIERS
	.align		4
        /*0070*/ 	.byte	0x02, 0x4c
        /*0072*/ 	.byte	0x01
	.zero		1


	//----- nvinfo : EIATTR_MERCURY_ISA_VERSION
	.align		4
        /*0074*/ 	.byte	0x03, 0x5f
        /*0076*/ 	.short	0x0101


	//----- nvinfo : EIATTR_COOP_GROUP_MASK_REGIDS
	.align		4
        /*0078*/ 	.byte	0x04, 0x29
        /*007a*/ 	.short	(.L_256 - .L_255)


	//   ....[0]....
.L_255:
        /*007c*/ 	.word	0xffffffff


	//   ....[1]....
        /*0080*/ 	.word	0xffffffff


	//   ....[2]....
        /*0084*/ 	.word	0xffffffff


	//   ....[3]....
        /*0088*/ 	.word	0xffffffff


	//   ....[4]....
        /*008c*/ 	.word	0xffffffff


	//   ....[5]....
        /*0090*/ 	.word	0xffffffff


	//   ....[6]....
        /*0094*/ 	.word	0xffffffff


	//   ....[7]....
        /*0098*/ 	.word	0xffffffff


	//   ....[8]....
        /*009c*/ 	.word	0xffffffff


	//   ....[9]....
        /*00a0*/ 	.word	0xffffffff


	//   ....[10]....
        /*00a4*/ 	.word	0xffffffff


	//   ....[11]....
        /*00a8*/ 	.word	0xffffffff


	//   ....[12]....
        /*00ac*/ 	.word	0xffffffff


	//   ....[13]....
        /*00b0*/ 	.word	0xffffffff


	//   ....[14]....
        /*00b4*/ 	.word	0xffffffff


	//   ....[15]....
        /*00b8*/ 	.word	0xffffffff


	//   ....[16]....
        /*00bc*/ 	.word	0xffffffff


	//   ....[17]....
        /*00c0*/ 	.word	0xffffffff


	//   ....[18]....
        /*00c4*/ 	.word	0xffffffff


	//   ....[19]....
        /*00c8*/ 	.word	0xffffffff


	//   ....[20]....
        /*00cc*/ 	.word	0xffffffff


	//   ....[21]....
        /*00d0*/ 	.word	0xffffffff


	//   ....[22]....
        /*00d4*/ 	.word	0xffffffff


	//   ....[23]....
        /*00d8*/ 	.word	0xffffffff


	//   ....[24]....
        /*00dc*/ 	.word	0xffffffff


	//   ....[25]....
        /*00e0*/ 	.word	0xffffffff


	//   ....[26]....
        /*00e4*/ 	.word	0xffffffff


	//   ....[27]....
        /*00e8*/ 	.word	0xffffffff


	//   ....[28]....
        /*00ec*/ 	.word	0xffffffff


	//   ....[29]....
        /*00f0*/ 	.word	0xffffffff


	//----- nvinfo : EIATTR_COOP_GROUP_INSTR_OFFSETS
	.align		4
.L_256:
        /*00f4*/ 	.byte	0x04, 0x28
        /*00f6*/ 	.short	(.L_258 - .L_257)


	//   ....[0]....
.L_257:
        /*00f8*/ 	.word	0x000004d0


	//   ....[1]....
        /*00fc*/ 	.word	0x00000530


	//   ....[2]....
        /*0100*/ 	.word	0x00000580


	//   ....[3]....
        /*0104*/ 	.word	0x000005f0


	//   ....[4]....
        /*0108*/ 	.word	0x00000650


	//   ....[5]....
        /*010c*/ 	.word	0x000007e0


	//   ....[6]....
        /*0110*/ 	.word	0x00000880


	//   ....[7]....
        /*0114*/ 	.word	0x00000900


	//   ....[8]....
        /*0118*/ 	.word	0x00000960


	//   ....[9]....
        /*011c*/ 	.word	0x000009a0


	//   ....[10]....
        /*0120*/ 	.word	0x00001250


	//   ....[11]....
        /*0124*/ 	.word	0x000012b0


	//   ....[12]....
        /*0128*/ 	.word	0x00001310


	//   ....[13]....
        /*012c*/ 	.word	0x00001370


	//   ....[14]....
        /*0130*/ 	.word	0x000013d0


	//   ....[15]....
        /*0134*/ 	.word	0x00001920


	//   ....[16]....
        /*0138*/ 	.word	0x00001980


	//   ....[17]....
        /*013c*/ 	.word	0x000019e0


	//   ....[18]....
        /*0140*/ 	.word	0x00001a40


	//   ....[19]....
        /*0144*/ 	.word	0x00001aa0


	//   ....[20]....
        /*0148*/ 	.word	0x00001c30


	//   ....[21]....
        /*014c*/ 	.word	0x00001cc0


	//   ....[22]....
        /*0150*/ 	.word	0x00001d30


	//   ....[23]....
        /*0154*/ 	.word	0x00001d80


	//   ....[24]....
        /*0158*/ 	.word	0x00001dd0


	//   ....[25]....
        /*015c*/ 	.word	0x00002860


	//   ....[26]....
        /*0160*/ 	.word	0x000028c0


	//   ....[27]....
        /*0164*/ 	.word	0x00002920


	//   ....[28]....
        /*0168*/ 	.word	0x00002980


	//   ....[29]....
        /*016c*/ 	.word	0x000029e0


	//----- nvinfo : EIATTR_VRC_CTA_INIT_COUNT
	.align		4
.L_258:
        /*0170*/ 	.byte	0x02, 0x4a
	.zero		1
	.zero		1


	//----- nvinfo : EIATTR_EXIT_INSTR_OFFSETS
	.align		4
        /*0174*/ 	.byte	0x04, 0x1c
        /*0176*/ 	.short	(.L_260 - .L_259)


	//   ....[0]....
.L_259:
        /*0178*/ 	.word	0x00002b00


	//   ....[1]....
        /*017c*/ 	.word	0x00002b40


	//----- nvinfo : EIATTR_MAX_THREADS
	.align		4
.L_260:
        /*0180*/ 	.byte	0x04, 0x05
        /*0182*/ 	.short	(.L_262 - .L_261)
.L_261:
        /*0184*/ 	.word	0x00000100
        /*0188*/ 	.word	0x00000001
        /*018c*/ 	.word	0x00000001


	//----- nvinfo : EIATTR_CRS_STACK_SIZE
	.align		4
.L_262:
        /*0190*/ 	.byte	0x04, 0x1e
        /*0192*/ 	.short	(.L_264 - .L_263)
.L_263:
        /*0194*/ 	.word	0x00000000


	//----- nvinfo : EIATTR_CBANK_PARAM_SIZE
	.align		4
.L_264:
        /*0198*/ 	.byte	0x03, 0x19
        /*019a*/ 	.short	0x003e


	//----- nvinfo : EIATTR_PARAM_CBANK
	.align		4
        /*019c*/ 	.byte	0x04, 0x0a
        /*019e*/ 	.short	(.L_266 - .L_265)
	.align		4
.L_265:
        /*01a0*/ 	.word	index@(.nv.constant0._ZN3cub18CUB_300001_SM_10006detail6reduce18DeviceReduceKernelINS2_10policy_hubIijN4cuda3std3__44plusIiEEE10Policy1000EPijS9_iNS7_10__identityEEEvT0_PT3_T1_NS0_13GridEvenShareISH_EET2_T4_)
        /*01a4*/ 	.short	0x0380
        /*01a6*/ 	.short	0x003e


	//----- nvinfo : EIATTR_SW_WAR
	.align		4
.L_266:
        /*01a8*/ 	.byte	0x04, 0x36
        /*01aa*/ 	.short	(.L_268 - .L_267)
.L_267:
        /*01ac*/ 	.word	0x00000008
.L_268:


//--------------------- .nv.info._ZN3cub18CUB_300001_SM_10006detail6reduce28DeviceReduceSingleTileKernelINS2_10policy_hubIijN4cuda3std3__44plusIiEEE10Policy1000EPiSC_jS9_iiNS7_10__identityEEEvT0_T1_T2_T3_T4_T6_ --------------------------
	.section	.nv.info._ZN3cub18CUB_300001_SM_10006detail6reduce28DeviceReduceSingleTileKernelINS2_10policy_hubIijN4cuda3std3__44plusIiEEE10Policy1000EPiSC_jS9_iiNS7_10__identityEEEvT0_T1_T2_T3_T4_T6_,"",@"SHT_CUDA_INFO"
	.sectionflags	@""
	.align	4


	//----- nvinfo : EIATTR_CUDA_API_VERSION
	.align		4
        /*0000*/ 	.byte	0x04, 0x37
        /*0002*/ 	.short	(.L_270 - .L_269)
.L_269:
        /*0004*/ 	.word	0x00000082


	//----- nvinfo : EIATTR_KPARAM_INFO
	.align		4
.L_270:
        /*0008*/ 	.byte	0x04, 0x17
        /*000a*/ 	.short	(.L_272 - .L_271)
.L_271:
        /*000c*/ 	.word	0x00000000
        /*0010*/ 	.short	0x0005
        /*0012*/ 	.short	0x001c
        /*0014*/ 	.byte	0x00, 0xf0, 0x05, 0x00


	//----- nvinfo : EIATTR_KPARAM_INFO
	.align		4
.L_272:
        /*0018*/ 	.byte	0x04, 0x17
        /*001a*/ 	.short	(.L_274 - .L_273)
.L_273:
        /*001c*/ 	.word	0x00000000
        /*0020*/ 	.short	0x0004
        /*0022*/ 	.short	0x0018
        /*0024*/ 	.byte	0x00, 0xf0, 0x11, 0x00


	//----- nvinfo : EIATTR_KPARAM_INFO
	.align		4
.L_274:
        /*0028*/ 	.byte	0x04, 0x17
        /*002a*/ 	.short	(.L_276 - .L_275)
.L_275:
        /*002c*/ 	.word	0x00000000
        /*0030*/ 	.short	0x0003
        /*0032*/ 	.short	0x0014
        /*0034*/ 	.byte	0x00, 0xf0, 0x05, 0x00


	//----- nvinfo : EIATTR_KPARAM_INFO
	.align		4
.L_276:
        /*0038*/ 	.byte	0x04, 0x17
        /*003a*/ 	.short	(.L_278 - .L_277)
.L_277:
        /*003c*/ 	.word	0x00000000
        /*0040*/ 	.short	0x0002
        /*0042*/ 	.short	0x0010
        /*0044*/ 	.byte	0x00, 0xf0, 0x11, 0x00


	//----- nvinfo : EIATTR_KPARAM_INFO
	.align		4
.L_278:
        /*0048*/ 	.byte	0x04, 0x17
        /*004a*/ 	.short	(.L_280 - .L_279)
.L_279:
        /*004c*/ 	.word	0x00000000
        /*0050*/ 	.short	0x0001
        /*0052*/ 	.short	0x0008
        /*0054*/ 	.byte	0x00, 0xf5, 0x21, 0x00


	//----- nvinfo : EIATTR_KPARAM_INFO
	.align		4
.L_280:
        /*0058*/ 	.byte	0x04, 0x17
        /*005a*/ 	.short	(.L_282 - .L_281)
.L_281:
        /*005c*/ 	.word	0x00000000
        /*0060*/ 	.short	0x0000
        /*0062*/ 	.short	0x0000
        /*0064*/ 	.byte	0x00, 0xf5, 0x21, 0x00


	//----- nvinfo : EIATTR_SPARSE_MMA_MASK
	.align		4
.L_282:
        /*0068*/ 	.byte	0x03, 0x50
        /*006a*/ 	.short	0x0000


	//----- nvinfo : EIATTR_MAXREG_COUNT
	.align		4
        /*006c*/ 	.byte	0x03, 0x1b
        /*006e*/ 	.short	0x00ff


	//----- nvinfo : EIATTR_NUM_BARRIERS
	.align		4
        /*0070*/ 	.byte	0x02, 0x4c
        /*0072*/ 	.byte	0x01
	.zero		1


	//----- nvinfo : EIATTR_MERCURY_ISA_VERSION
	.align		4
        /*0074*/ 	.byte	0x03, 0x5f
        /*0076*/ 	.short	0x0101


	//----- nvinfo : EIATTR_COOP_GROUP_MASK_REGIDS
	.align		4
        /*0078*/ 	.byte	0x04, 0x29
        /*007a*/ 	.short	(.L_284 - .L_283)


	//   ....[0]....
.L_283:
        /*007c*/ 	.word	0xffffffff


	//   ....[1]....
        /*0080*/ 	.word	0xffffffff


	//   ....[2]....
        /*0084*/ 	.word	0xffffffff


	//   ....[3]....
        /*0088*/ 	.word	0xffffffff


	//   ....[4]....
        /*008c*/ 	.word	0xffffffff


	//   ....[5]....
        /*0090*/ 	.word	0xffffffff


	//   ....[6]....
        /*0094*/ 	.word	0xffffffff


	//   ....[7]....
        /*0098*/ 	.word	0xffffffff


	//   ....[8]....
        /*009c*/ 	.word	0xffffffff


	//   ....[9]....
        /*00a0*/ 	.word	0xffffffff


	//   ....[10]....
        /*00a4*/ 	.word	0xffffffff


	//   ....[11]....
        /*00a8*/ 	.word	0xffffffff


	//   ....[12]....
        /*00ac*/ 	.word	0xffffffff


	//   ....[13]....
        /*00b0*/ 	.word	0xffffffff


	//   ....[14]....
        /*00b4*/ 	.word	0xffffffff


	//   ....[15]....
        /*00b8*/ 	.word	0xffffffff


	//   ....[16]....
        /*00bc*/ 	.word	0xffffffff


	//   ....[17]....
        /*00c0*/ 	.word	0xffffffff


	//   ....[18]....
        /*00c4*/ 	.word	0xffffffff


	//   ....[19]....
        /*00c8*/ 	.word	0xffffffff


	//   ....[20]....
        /*00cc*/ 	.word	0xffffffff


	//   ....[21]....
        /*00d0*/ 	.word	0xffffffff


	//   ....[22]....
        /*00d4*/ 	.word	0xffffffff


	//   ....[23]....
        /*00d8*/ 	.word	0xffffffff


	//   ....[24]....
        /*00dc*/ 	.word	0xffffffff


	//   ....[25]....
        /*00e0*/ 	.word	0xffffffff


	//   ....[26]....
        /*00e4*/ 	.word	0xffffffff


	//   ....[27]....
        /*00e8*/ 	.word	0xffffffff


	//   ....[28]....
        /*00ec*/ 	.word	0xffffffff


	//   ....[29]....
        /*00f0*/ 	.word	0xffffffff


	//----- nvinfo : EIATTR_COOP_GROUP_INSTR_OFFSETS
	.align		4
.L_284:
        /*00f4*/ 	.byte	0x04, 0x28
        /*00f6*/ 	.short	(.L_286 - .L_285)


	//   ....[0]....
.L_285:
        /*00f8*/ 	.word	0x00000840


	//   ....[1]....
        /*00fc*/ 	.word	0x000008a0


	//   ....[2]....
        /*0100*/ 	.word	0x00000900


	//   ....[3]....
        /*0104*/ 	.word	0x00000960


	//   ....[4]....
        /*0108*/ 	.word	0x000009c0


	//   ....[5]....
        /*010c*/ 	.word	0x00000b50


	//   ....[6]....
        /*0110*/ 	.word	0x00000bf0


	//   ....[7]....
        /*0114*/ 	.word	0x00000c60


	//   ....[8]....
        /*0118*/ 	.word	0x00000ca0


	//   ....[9]....
        /*011c*/ 	.word	0x00000cf0


	//   ....[10]....
        /*0120*/ 	.word	0x00001510


	//   ....[11]....
        /*0124*/ 	.word	0x00001570


	//   ....[12]....
        /*0128*/ 	.word	0x000015d0


	//   ....[13]....
        /*012c*/ 	.word	0x00001630


	//   ....[14]....
        /*0130*/ 	.word	0x00001690


	//   ....[15]....
        /*0134*/ 	.word	0x00001ee0


	//   ....[16]....
        /*0138*/ 	.word	0x00001f40


	//   ....[17]....
        /*013c*/ 	.word	0x00001fa0


	//   ....[18]....
        /*0140*/ 	.word	0x00002000


	//   ....[19]....
        /*0144*/ 	.word	0x00002060


	//   ....[20]....
        /*0148*/ 	.word	0x000021f0


	//   ....[21]....
        /*014c*/ 	.word	0x00002280


	//   ....[22]....
        /*0150*/ 	.word	0x000022d0


	//   ....[23]....
        /*0154*/ 	.word	0x00002350


	//   ....[24]....
        /*0158*/ 	.word	0x000023b0


	//   ....[25]....
        /*015c*/ 	.word	0x00002d30


	//   ....[26]....
        /*0160*/ 	.word	0x00002d90


	//   ....[27]....
        /*0164*/ 	.word	0x00002df0


	//   ....[28]....
        /*0168*/ 	.word	0x00002e50


	//   ....[29]....
        /*016c*/ 	.word	0x00002eb0


	//----- nvinfo : EIATTR_VRC_CTA_INIT_COUNT
	.align		4
.L_286:
        /*0170*/ 	.byte	0x02, 0x4a
	.zero		1
	.zero		1


	//----- nvinfo : EIATTR_EXIT_INSTR_OFFSETS
	.align		4
        /*0174*/ 	.byte	0x04, 0x1c
        /*0176*/ 	.short	(.L_288 - .L_287)


	//   ....[0]....
.L_287:
        /*0178*/ 	.word	0x00000080


	//   ....[1]....
        /*017c*/ 	.word	0x000000c0


	//   ....[2]....
        /*0180*/ 	.word	0x00002fd0


	//   ....[3]....
        /*0184*/ 	.word	0x00003020


	//----- nvinfo : EIATTR_MAX_THREADS
	.align		4
.L_288:
        /*0188*/ 	.byte	0x04, 0x05
        /*018a*/ 	.short	(.L_290 - .L_289)
.L_289:
        /*018c*/ 	.word	0x00000100
        /*0190*/ 	.word	0x00000001
        /*0194*/ 	.word	0x00000001


	//----- nvinfo : EIATTR_CRS_STACK_SIZE
	.align		4
.L_290:
        /*0198*/ 	.byte	0x04, 0x1e
        /*019a*/ 	.short	(.L_292 - .L_291)
.L_291:
        /*019c*/ 	.word	0x00000000


	//----- nvinfo : EIATTR_CBANK_PARAM_SIZE
	.align		4
.L_292:
        /*01a0*/ 	.byte	0x03, 0x19
        /*01a2*/ 	.short	0x001d


	//----- nvinfo : EIATTR_PARAM_CBANK
	.align		4
        /*01a4*/ 	.byte	0x04, 0x0a
        /*01a6*/ 	.short	(.L_294 - .L_293)
	.align		4
.L_293:
        /*01a8*/ 	.word	index@(.nv.constant0._ZN3cub18CUB_300001_SM_10006detail6reduce28DeviceReduceSingleTileKernelINS2_10policy_hubIijN4cuda3std3__44plusIiEEE10Policy1000EPiSC_jS9_iiNS7_10__identityEEEvT0_T1_T2_T3_T4_T6_)
        /*01ac*/ 	.short	0x0380
        /*01ae*/ 	.short	0x001d


	//----- nvinfo : EIATTR_SW_WAR
	.align		4
.L_294:
        /*01b0*/ 	.byte	0x04, 0x36
        /*01b2*/ 	.short	(.L_296 - .L_295)
.L_295:
        /*01b4*/ 	.word	0x00000008
.L_296:


//--------------------- .nv.info._ZN3cub18CUB_300001_SM_10006detail4scan16DeviceScanKernelINS2_10policy_hubIiiimN4cuda3std3__44plusIvEEE10Policy1000EPiSC_NS0_13ScanTileStateIiLb1EEES9_NS0_8NullTypeEmiLb0ESF_EEvT0_T1_T2_iT3_T4_T5_ --------------------------
	.section	.nv.info._ZN3cub18CUB_300001_SM_10006detail4scan16DeviceScanKernelINS2_10policy_hubIiiimN4cuda3std3__44plusIvEEE10Policy1000EPiSC_NS0_13ScanTileStateIiLb1EEES9_NS0_8NullTypeEmiLb0ESF_EEvT0_T1_T2_iT3_T4_T5_,"",@"SHT_CUDA_INFO"
	.sectionflags	@""
	.align	4


	//----- nvinfo : EIATTR_CUDA_API_VERSION
	.align		4
        /*0000*/ 	.byte	0x04, 0x37
        /*0002*/ 	.short	(.L_298 - .L_297)
.L_297:
        /*0004*/ 	.word	0x00000082


	//----- nvinfo : EIATTR_KPARAM_INFO
	.align		4
.L_298:
        /*0008*/ 	.byte	0x04, 0x17
        /*000a*/ 	.short	(.L_300 - .L_299)
.L_299:
        /*000c*/ 	.word	0x00000000
        /*0010*/ 	.short	0x0006
        /*0012*/ 	.short	0x0020
        /*0014*/ 	.byte	0x00, 0xf0, 0x21, 0x00


	//----- nvinfo : EIATTR_KPARAM_INFO
	.align		4
.L_300:
        /*0018*/ 	.byte	0x04, 0x17
        /*001a*/ 	.short	(.L_302 - .L_301)
.L_301:
        /*001c*/ 	.word	0x00000000
        /*0020*/ 	.short	0x0005
        /*0022*/ 	.short	0x001d
        /*0024*/ 	.byte	0x00, 0xf0, 0x05, 0x00


	//----- nvinfo : EIATTR_KPARAM_INFO
	.align		4
.L_302:
        /*0028*/ 	.byte	0x04, 0x17
        /*002a*/ 	.short	(.L_304 - .L_303)
.L_303:
        /*002c*/ 	.word	0x00000000
        /*0030*/ 	.short	0x0004
        /*0032*/ 	.short	0x001c
        /*0034*/ 	.byte	0x00, 0xf0, 0x05, 0x00


	//----- nvinfo : EIATTR_KPARAM_INFO
	.align		4
.L_304:
        /*0038*/ 	.byte	0x04, 0x17
        /*003a*/ 	.short	(.L_306 - .L_305)
.L_305:
        /*003c*/ 	.word	0x00000000
        /*0040*/ 	.short	0x0003
        /*0042*/ 	.short	0x0018
        /*0044*/ 	.byte	0x00, 0xf0, 0x11, 0x00


	//----- nvinfo : EIATTR_KPARAM_INFO
	.align		4
.L_306:
        /*0048*/ 	.byte	0x04, 0x17
        /*004a*/ 	.short	(.L_308 - .L_307)
.L_307:
        /*004c*/ 	.word	0x00000000
        /*0050*/ 	.short	0x0002
        /*0052*/ 	.short	0x0010
        /*0054*/ 	.byte	0x00, 0xf0, 0x21, 0x00


	//----- nvinfo : EIATTR_KPARAM_INFO
	.align		4
.L_308:
        /*0058*/ 	.byte	0x04, 0x17
        /*005a*/ 	.short	(.L_310 - .L_309)
.L_309:
        /*005c*/ 	.word	0x00000000
        /*0060*/ 	.short	0x0001
        /*0062*/ 	.short	0x0008
        /*0064*/ 	.byte	0x00, 0xf5, 0x21, 0x00


	//----- nvinfo : EIATTR_KPARAM_INFO
	.align		4
.L_310:
        /*0068*/ 	.byte	0x04, 0x17
        /*006a*/ 	.short	(.L_312 - .L_311)
.L_311:
        /*006c*/ 	.word	0x00000000
        /*0070*/ 	.short	0x0000
        /*0072*/ 	.short	0x0000
        /*0074*/ 	.byte	0x00, 0xf5, 0x21, 0x00


	//----- nvinfo : EIATTR_SPARSE_MMA_MASK
	.align		4
.L_312:
        /*0078*/ 	.byte	0x03, 0x50
        /*007a*/ 	.short	0x0000


	//----- nvinfo : EIATTR_MAXREG_COUNT
	.align		4
        /*007c*/ 	.byte	0x03, 0x1b
        /*007e*/ 	.short	0x0080


	//----- nvinfo : EIATTR_NUM_BARRIERS
	.align		4
        /*0080*/ 	.byte	0x02, 0x4c
        /*0082*/ 	.byte	0x01
	.zero		1


	//----- nvinfo : EIATTR_MERCURY_ISA_VERSION
	.align		4
        /*0084*/ 	.byte	0x03, 0x5f
        /*0086*/ 	.short	0x0101


	//----- nvinfo : EIATTR_COOP_GROUP_MASK_REGIDS
	.align		4
        /*0088*/ 	.byte	0x04, 0x29
        /*008a*/ 	.short	(.L_314 - .L_313)


	//   ....[0]....
.L_313:
        /*008c*/ 	.word	0xffffffff


	//   ....[1]....
        /*0090*/ 	.word	0xffffffff


	//   ....[2]....
        /*0094*/ 	.word	0xffffffff


	//   ....[3]....
        /*0098*/ 	.word	0xffffffff


	//   ....[4]....
        /*009c*/ 	.word	0xffffffff


	//   ....[5]....
        /*00a0*/ 	.word	0xffffffff


	//   ....[6]....
        /*00a4*/ 	.word	0xffffffff


	//   ....[7]....
        /*00a8*/ 	.word	0xffffffff


	//   ....[8]....
        /*00ac*/ 	.word	0xffffffff


	//   ....[9]....
        /*00b0*/ 	.word	0xffffffff


	//   ....[10]....
        /*00b4*/ 	.word	0xffffffff


	//   ....[11]....
        /*00b8*/ 	.word	0xffffffff


	//   ....[12]....
        /*00bc*/ 	.word	0xffffffff


	//   ....[13]....
        /*00c0*/ 	.word	0xffffffff


	//   ....[14]....
        /*00c4*/ 	.word	0xffffffff


	//   ....[15]....
        /*00c8*/ 	.word	0xffffffff


	//   ....[16]....
        /*00cc*/ 	.word	0xffffffff


	//   ....[17]....
        /*00d0*/ 	.word	0xffffffff


	//   ....[18]....
        /*00d4*/ 	.word	0xffffffff


	//   ....[19]....
        /*00d8*/ 	.word	0xffffffff


	//   ....[20]....
        /*00dc*/ 	.word	0xffffffff


	//   ....[21]....
        /*00e0*/ 	.word	0xffffffff


	//   ....[22]....
        /*00e4*/ 	.word	0xffffffff


	//   ....[23]....
        /*00e8*/ 	.word	0xffffffff


	//   ....[24]....
        /*00ec*/ 	.word	0xffffffff


	//   ....[25]....
        /*00f0*/ 	.word	0xffffffff


	//   ....[26]....
        /*00f4*/ 	.word	0xffffffff


	//   ....[27]....
        /*00f8*/ 	.word	0xffffffff


	//   ....[28]....
        /*00fc*/ 	.word	0xffffffff


	//   ....[29]....
        /*0100*/ 	.word	0xffffffff


	//   ....[30]....
        /*0104*/ 	.word	0xffffffff


	//   ....[31]....
        /*0108*/ 	.word	0xffffffff


	//   ....[32]....
        /*010c*/ 	.word	0xffffffff


	//   ....[33]....
        /*0110*/ 	.word	0xffffffff


	//   ....[34]....
        /*0114*/ 	.word	0xffffffff


	//   ....[35]....
        /*0118*/ 	.word	0xffffffff


	//   ....[36]....
        /*011c*/ 	.word	0xffffffff


	//   ....[37]....
        /*0120*/ 	.word	0xffffffff


	//   ....[38]....
        /*0124*/ 	.word	0xffffffff


	//   ....[39]....
        /*0128*/ 	.word	0xffffffff


	//   ....[40]....
        /*012c*/ 	.word	0xffffffff


	//   ....[41]....
        /*0130*/ 	.word	0xffffffff


	//   ....[42]....
        /*0134*/ 	.word	0xffffffff


	//   ....[43]....
        /*0138*/ 	.word	0xffffffff


	//   ....[44]....
        /*013c*/ 	.word	0xffffffff


	//   ....[45]....
        /*0140*/ 	.word	0xffffffff


	//   ....[46]....
        /*0144*/ 	.word	0xffffffff


	//   ....[47]....
        /*0148*/ 	.word	0xffffffff


	//   ....[48]....
        /*014c*/ 	.word	0xffffffff


	//   ....[49]....
        /*0150*/ 	.word	0xffffffff


	//   ....[50]....
        /*0154*/ 	.word	0xffffffff


	//   ....[51]....
        /*0158*/ 	.word	0xffffffff


	//   ....[52]....
        /*015c*/ 	.word	0xffffffff


	//   ....[53]....
        /*0160*/ 	.word	0xffffffff


	//   ....[54]....
        /*0164*/ 	.word	0xffffffff


	//   ....[55]....
        /*0168*/ 	.word	0xffffffff


	//   ....[56]....
        /*016c*/ 	.word	0xffffffff


	//   ....[57]....
        /*0170*/ 	.word	0xffffffff


	//   ....[58]....
        /*0174*/ 	.word	0xffffffff


	//   ....[59]....
        /*0178*/ 	.word	0xffffffff


	//   ....[60]....
        /*017c*/ 	.word	0x05000008


	//   ....[61]....
        /*0180*/ 	.word	0x05000008


	//   ....[62]....
        /*0184*/ 	.word	0x05000008


	//   ....[63]....
        /*0188*/ 	.word	0x05000008


	//   ....[64]....
        /*018c*/ 	.word	0x05000008


	//   ....[65]....
        /*0190*/ 	.word	0x05000008


	//   ....[66]....
        /*0194*/ 	.word	0x05000008


	//   ....[67]....
        /*0198*/ 	.word	0x05000008


	//   ....[68]....
        /*019c*/ 	.word	0x05000008


	//   ....[69]....
        /*01a0*/ 	.word	0x05000008


	//   ....[70]....
        /*01a4*/ 	.word	0x05000008


	//   ....[71]....
        /*01a8*/ 	.word	0x05000008


	//   ....[72]....
        /*01ac*/ 	.word	0x05000008


	//   ....[73]....
        /*01b0*/ 	.word	0x05000008


	//   ....[74]....
        /*01b4*/ 	.word	0x05000008


	//   ....[75]....
        /*01b8*/ 	.word	0x05000008


	//   ....[76]....
        /*01bc*/ 	.word	0x05000008


	//   ....[77]....
        /*01c0*/ 	.word	0x05000008


	//   ....[78]....
        /*01c4*/ 	.word	0x05000008


	//   ....[79]....
        /*01c8*/ 	.word	0x05000008


	//   ....[80]....
        /*01cc*/ 	.word	0x05000008


	//   ....[81]....
        /*01d0*/ 	.word	0x05000008


	//   ....[82]....
        /*01d4*/ 	.word	0x05000008


	//   ....[83]....
        /*01d8*/ 	.word	0x05000008


	//   ....[84]....
        /*01dc*/ 	.word	0x05000008


	//   ....[85]....
        /*01e0*/ 	.word	0x05000008


	//   ....[86]....
        /*01e4*/ 	.word	0x05000008


	//   ....[87]....
        /*01e8*/ 	.word	0x05000008


	//   ....[88]....
        /*01ec*/ 	.word	0x05000008


	//   ....[89]....
        /*01f0*/ 	.word	0x05000008


	//   ....[90]....
        /*01f4*/ 	.word	0x05000008


	//   ....[91]....
        /*01f8*/ 	.word	0x05000008


	//   ....[92]....
        /*01fc*/ 	.word	0x05000008


	//   ....[93]....
        /*0200*/ 	.word	0x05000008


	//   ....[94]....
        /*0204*/ 	.word	0x05000008


	//   ....[95]....
        /*0208*/ 	.word	0x05000008


	//----- nvinfo : EIATTR_COOP_GROUP_INSTR_OFFSETS
	.align		4
.L_314:
        /*020c*/ 	.byte	0x04, 0x28
        /*020e*/ 	.short	(.L_316 - .L_315)


	//   ....[0]....
.L_315:
        /*0210*/ 	.word	0x00000470


	//   ....[1]....
        /*0214*/ 	.word	0x000006a0


	//   ....[2]....
        /*0218*/ 	.word	0x000006c0


	//   ....[3]....
        /*021c*/ 	.word	0x000006e0


	//   ....[4]....
        /*0220*/ 	.word	0x00000700


	//   ....[5]....
        /*0224*/ 	.word	0x00000720


	//   ....[6]....
        /*0228*/ 	.word	0x00000b20


	//   ....[7]....
        /*022c*/ 	.word	0x00000b40


	//   ....[8]....
        /*0230*/ 	.word	0x00000b60


	//   ....[9]....
        /*0234*/ 	.word	0x00000b80


	//   ....[10]....
        /*0238*/ 	.word	0x00000ba0


	//   ....[11]....
        /*023c*/ 	.word	0x00000fa0


	//   ....[12]....
        /*0240*/ 	.word	0x00001030


	//   ....[13]....
        /*0244*/ 	.word	0x00001090


	//   ....[14]....
        /*0248*/ 	.word	0x00001130


	//   ....[15]....
        /*024c*/ 	.word	0x00001190


	//   ....[16]....
        /*0250*/ 	.word	0x000011d0


	//   ....[17]....
        /*0254*/ 	.word	0x00001220


	//   ....[18]....
        /*0258*/ 	.word	0x00001270


	//   ....[19]....
        /*025c*/ 	.word	0x00001280


	//   ....[20]....
        /*0260*/ 	.word	0x00001360


	//   ....[21]....
        /*0264*/ 	.word	0x000013f0


	//   ....[22]....
        /*0268*/ 	.word	0x00001440


	//   ....[23]....
        /*026c*/ 	.word	0x000014a0


	//   ....[24]....
        /*0270*/ 	.word	0x00001500


	//   ....[25]....
        /*0274*/ 	.word	0x00001540


	//   ....[26]....
        /*0278*/ 	.word	0x00001580


	//   ....[27]....
        /*027c*/ 	.word	0x000015c0


	//   ....[28]....
        /*0280*/ 	.word	0x000015d0


	//   ....[29]....
        /*0284*/ 	.word	0x00001a50


	//   ....[30]....
        /*0288*/ 	.word	0x00002410


	//   ....[31]....
        /*028c*/ 	.word	0x00002640


	//   ....[32]....
        /*0290*/ 	.word	0x00002660


	//   ....[33]....
        /*0294*/ 	.word	0x00002680


	//   ....[34]....
        /*0298*/ 	.word	0x000026a0


	//   ....[35]....
        /*029c*/ 	.word	0x000026c0


	//   ....[36]....
        /*02a0*/ 	.word	0x00002a50


	//   ....[37]....
        /*02a4*/ 	.word	0x00002a70


	//   ....[38]....
        /*02a8*/ 	.word	0x00002a90


	//   ....[39]....
        /*02ac*/ 	.word	0x00002ab0


	//   ....[40]....
        /*02b0*/ 	.word	0x00002ad0


	//   ....[41]....
        /*02b4*/ 	.word	0x00002ed0


	//   ....[42]....
        /*02b8*/ 	.word	0x00002f60


	//   ....[43]....
        /*02bc*/ 	.word	0x00002fc0


	//   ....[44]....
        /*02c0*/ 	.word	0x00003030


	//   ....[45]....
        /*02c4*/ 	.word	0x00003090


	//   ....[46]....
        /*02c8*/ 	.word	0x000030f0


	//   ....[47]....
        /*02cc*/ 	.word	0x00003140


	//   ....[48]....
        /*02d0*/ 	.word	0x000031a0


	//   ....[49]....
        /*02d4*/ 	.word	0x000031b0


	//   ....[50]....
        /*02d8*/ 	.word	0x00003290


	//   ....[51]....
        /*02dc*/ 	.word	0x00003320


	//   ....[52]....
        /*02e0*/ 	.word	0x00003370


	//   ....[53]....
        /*02e4*/ 	.word	0x000033e0


	//   ....[54]....
        /*02e8*/ 	.word	0x00003440


	//   ....[55]....
        /*02ec*/ 	.word	0x00003490


	//   ....[56]....
        /*02f0*/ 	.word	0x000034f0


	//   ....[57]....
        /*02f4*/ 	.word	0x00003530


	//   ....[58]....
        /*02f8*/ 	.word	0x00003540


	//   ....[59]....
        /*02fc*/ 	.word	0x000039d0


	//   ....[60]....
        /*0300*/ 	.word	0x00003f90


	//   ....[61]....
        /*0304*/ 	.word	0x00004010


	//   ....[62]....
        /*0308*/ 	.word	0x000040b0


	//   ....[63]....
        /*030c*/ 	.word	0x000041a0


	//   ....[64]....
        /*0310*/ 	.word	0x00004220


	//   ....[65]....
        /*0314*/ 	.word	0x000042a0


	//   ....[66]....
        /*0318*/ 	.word	0x00004320


	//   ....[67]....
        /*031c*/ 	.word	0x000043a0


	//   ....[68]....
        /*0320*/ 	.word	0x00004440


	//   ....[69]....
        /*0324*/ 	.word	0x000044b0


	//   ....[70]....
        /*0328*/ 	.word	0x00004530


	//   ....[71]....
        /*032c*/ 	.word	0x000045b0


	//   ....[72]....
        /*0330*/ 	.word	0x00004660


	//   ....[73]....
        /*0334*/ 	.word	0x000046e0


	//   ....[74]....
        /*0338*/ 	.word	0x00004750


	//   ....[75]....
        /*033c*/ 	.word	0x000047c0


	//   ....[76]....
        /*0340*/ 	.word	0x00004830


	//   ....[77]....
        /*0344*/ 	.word	0x00004890


	//   ....[78]....
        /*0348*/ 	.word	0x00004900


	//   ....[79]....
        /*034c*/ 	.word	0x00004980


	//   ....[80]....
        /*0350*/ 	.word	0x00004a20


	//   ....[81]....
        /*0354*/ 	.word	0x00004af0


	//   ....[82]....
        /*0358*/ 	.word	0x00004b70


	//   ....[83]....
        /*035c*/ 	.word	0x00004c10


	//   ....[84]....
        /*0360*/ 	.word	0x00004ca0


	//   ....[85]....
        /*0364*/ 	.word	0x00004d10


	//   ....[86]....
        /*0368*/ 	.word	0x00004db0


	//   ....[87]....
        /*036c*/ 	.word	0x00004e20


	//   ....[88]....
        /*0370*/ 	.word	0x00004ea0


	//   ....[89]....
        /*0374*/ 	.word	0x00004f20


	//   ....[90]....
        /*0378*/ 	.word	0x00004fd0


	//   ....[91]....
        /*037c*/ 	.word	0x00005070


	//   ....[92]....
        /*0380*/ 	.word	0x00005100


	//   ....[93]....
        /*0384*/ 	.word	0x000051a0


	//   ....[94]....
        /*0388*/ 	.word	0x00005220


	//   ....[95]....
        /*038c*/ 	.word	0x00005280


	//----- nvinfo : EIATTR_VRC_CTA_INIT_COUNT
	.align		4
.L_316:
        /*0390*/ 	.byte	0x02, 0x4a
	.zero		1
	.zero		1


	//----- nvinfo : EIATTR_EXIT_INSTR_OFFSETS
	.align		4
        /*0394*/ 	.byte	0x04, 0x1c
        /*0396*/ 	.short	(.L_318 - .L_317)


	//   ....[0]....
.L_317:
        /*0398*/ 	.word	0x00001cc0


	//   ....[1]....
        /*039c*/ 	.word	0x00001cf0


	//   ....[2]....
        /*03a0*/ 	.word	0x00003f20


	//   ....[3]....
        /*03a4*/ 	.word	0x00003f40


	//----- nvinfo : EIATTR_MAX_THREADS
	.align		4
.L_318:
        /*03a8*/ 	.byte	0x04, 0x05
        /*03aa*/ 	.short	(.L_320 - .L_319)
.L_319:
        /*03ac*/ 	.word	0x000001a0
        /*03b0*/ 	.word	0x00000001
        /*03b4*/ 	.word	0x00000001


	//----- nvinfo : EIATTR_CRS_STACK_SIZE
	.align		4
.L_320:
        /*03b8*/ 	.byte	0x04, 0x1e
        /*03ba*/ 	.short	(.L_322 - .L_321)
.L_321:
        /*03bc*/ 	.word	0x00000000


	//----- nvinfo : EIATTR_CBANK_PARAM_SIZE
	.align		4
.L_322:
        /*03c0*/ 	.byte	0x03, 0x19
        /*03c2*/ 	.short	0x0028


	//----- nvinfo : EIATTR_PARAM_CBANK
	.align		4
        /*03c4*/ 	.byte	0x04, 0x0a
        /*03c6*/ 	.short	(.L_324 - .L_323)
	.align		4
.L_323:
        /*03c8*/ 	.word	index@(.nv.constant0._ZN3cub18CUB_300001_SM_10006detail4scan16DeviceScanKernelINS2_10policy_hubIiiimN4cuda3std3__44plusIvEEE10Policy1000EPiSC_NS0_13ScanTileStateIiLb1EEES9_NS0_8NullTypeEmiLb0ESF_EEvT0_T1_T2_iT3_T4_T5_)
        /*03cc*/ 	.short	0x0380
        /*03ce*/ 	.short	0x0028


	//----- nvinfo : EIATTR_SW_WAR
	.align		4
.L_324:
        /*03d0*/ 	.byte	0x04, 0x36
        /*03d2*/ 	.short	(.L_326 - .L_325)
.L_325:
        /*03d4*/ 	.word	0x00000008
.L_326:


//--------------------- .nv.info._ZN3cub18CUB_300001_SM_10006detail4scan16DeviceScanKernelINS2_10policy_hubIiiijN4cuda3std3__44plusIvEEE10Policy1000EPiSC_NS0_13ScanTileStateIiLb1EEES9_NS0_8NullTypeEjiLb0ESF_EEvT0_T1_T2_iT3_T4_T5_ --------------------------
	.section	.nv.info._ZN3cub18CUB_300001_SM_10006detail4scan16DeviceScanKernelINS2_10policy_hubIiiijN4cuda3std3__44plusIvEEE10Policy1000EPiSC_NS0_13ScanTileStateIiLb1EEES9_NS0_8NullTypeEjiLb0ESF_EEvT0_T1_T2_iT3_T4_T5_,"",@"SHT_CUDA_INFO"
	.sectionflags	@""
	.align	4


	//----- nvinfo : EIATTR_CUDA_API_VERSION
	.align		4
        /*0000*/ 	.byte	0x04, 0x37
        /*0002*/ 	.short	(.L_328 - .L_327)
.L_327:
        /*0004*/ 	.word	0x00000082


	//----- nvinfo : EIATTR_KPARAM_INFO
	.align		4
.L_328:
        /*0008*/ 	.byte	0x04, 0x17
        /*000a*/ 	.short	(.L_330 - .L_329)
.L_329:
        /*000c*/ 	.word	0x00000000
        /*0010*/ 	.short	0x0006
        /*0012*/ 	.short	0x0020
        /*0014*/ 	.byte	0x00, 0xf0, 0x11, 0x00


	//----- nvinfo : EIATTR_KPARAM_INFO
	.align		4
.L_330:
        /*0018*/ 	.byte	0x04, 0x17
        /*001a*/ 	.short	(.L_332 - .L_331)
.L_331:
        /*001c*/ 	.word	0x00000000
        /*0020*/ 	.short	0x0005
        /*0022*/ 	.short	0x001d
        /*0024*/ 	.byte	0x00, 0xf0, 0x05, 0x00


	//----- nvinfo : EIATTR_KPARAM_INFO
	.align		4
.L_332:
        /*0028*/ 	.byte	0x04, 0x17
        /*002a*/ 	.short	(.L_334 - .L_333)
.L_333:
        /*002c*/ 	.word	0x00000000
        /*0030*/ 	.short	0x0004
        /*0032*/ 	.short	0x001c
        /*0034*/ 	.byte	0x00, 0xf0, 0x05, 0x00


	//----- nvinfo : EIATTR_KPARAM_INFO
	.align		4
.L_334:
        /*0038*/ 	.byte	0x04, 0x17
        /*003a*/ 	.short	(.L_336 - .L_335)
.L_335:
        /*003c*/ 	.word	0x00000000
        /*0040*/ 	.short	0x0003
        /*0042*/ 	.short	0x0018
        /*0044*/ 	.byte	0x00, 0xf0, 0x11, 0x00


	//----- nvinfo : EIATTR_KPARAM_INFO
	.align		4
.L_336:
        /*0048*/ 	.byte	0x04, 0x17
        /*004a*/ 	.short	(.L_338 - .L_337)
.L_337:
        /*004c*/ 	.word	0x00000000
        /*0050*/ 	.short	0x0002
        /*0052*/ 	.short	0x0010
        /*0054*/ 	.byte	0x00, 0xf0, 0x21, 0x00


	//----- nvinfo : EIATTR_KPARAM_INFO
	.align		4
.L_338:
        /*0058*/ 	.byte	0x04, 0x17
        /*005a*/ 	.short	(.L_340 - .L_339)
.L_339:
        /*005c*/ 	.word	0x00000000
        /*0060*/ 	.short	0x0001
        /*0062*/ 	.short	0x0008
        /*0064*/ 	.byte	0x00, 0xf5, 0x21, 0x00


	//----- nvinfo : EIATTR_KPARAM_INFO
	.align		4
.L_340:
        /*0068*/ 	.byte	0x04, 0x17
        /*006a*/ 	.short	(.L_342 - .L_341)
.L_341:
        /*006c*/ 	.word	0x00000000
        /*0070*/ 	.short	0x0000
        /*0072*/ 	.short	0x0000
        /*0074*/ 	.byte	0x00, 0xf5, 0x21, 0x00


	//----- nvinfo : EIATTR_SPARSE_MMA_MASK
	.align		4
.L_342:
        /*0078*/ 	.byte	0x03, 0x50
        /*007a*/ 	.short	0x0000


	//----- nvinfo : EIATTR_MAXREG_COUNT
	.align		4
        /*007c*/ 	.byte	0x03, 0x1b
        /*007e*/ 	.short	0x00a8


	//----- nvinfo : EIATTR_NUM_BARRIERS
	.align		4
        /*0080*/ 	.byte	0x02, 0x4c
        /*0082*/ 	.byte	0x01
	.zero		1


	//----- nvinfo : EIATTR_MERCURY_ISA_VERSION
	.align		4
        /*0084*/ 	.byte	0x03, 0x5f
        /*0086*/ 	.short	0x0101


	//----- nvinfo : EIATTR_UNUSED_LOAD_BYTE_OFFSET
	.align		4
        /*0088*/ 	.byte	0x04, 0x44
        /*008a*/ 	.short	(.L_344 - .L_343)


	//   ....[0]....
.L_343:
        /*008c*/ 	.word	0x000029a0
        /*0090*/ 	.word	0x00000fff


	//----- nvinfo : EIATTR_COOP_GROUP_MASK_REGIDS
	.align		4
.L_344:
        /*0094*/ 	.byte	0x04, 0x29
        /*0096*/ 	.short	(.L_346 - .L_345)


	//   ....[0]....
.L_345:
        /*0098*/ 	.word	0xffffffff


	//   ....[1]....
        /*009c*/ 	.word	0xffffffff


	//   ....[2]....
        /*00a0*/ 	.word	0xffffffff


	//   ....[3]....
        /*00a4*/ 	.word	0xffffffff


	//   ....[4]....
        /*00a8*/ 	.word	0xffffffff


	//   ....[5]....
        /*00ac*/ 	.word	0xffffffff


	//   ....[6]....
        /*00b0*/ 	.word	0xffffffff


	//   ....[7]....
        /*00b4*/ 	.word	0xffffffff


	//   ....[8]....
        /*00b8*/ 	.word	0xffffffff


	//   ....[9]....
        /*00bc*/ 	.word	0xffffffff


	//   ....[10]....
        /*00c0*/ 	.word	0xffffffff


	//   ....[11]....
        /*00c4*/ 	.word	0xffffffff


	//   ....[12]....
        /*00c8*/ 	.word	0xffffffff


	//   ....[13]....
        /*00cc*/ 	.word	0xffffffff


	//   ....[14]....
        /*00d0*/ 	.word	0xffffffff


	//   ....[15]....
        /*00d4*/ 	.word	0xffffffff


	//   ....[16]....
        /*00d8*/ 	.word	0xffffffff


	//   ....[17]....
        /*00dc*/ 	.word	0xffffffff


	//   ....[18]....
        /*00e0*/ 	.word	0xffffffff


	//   ....[19]....
        /*00e4*/ 	.word	0xffffffff


	//   ....[20]....
        /*00e8*/ 	.word	0xffffffff


	//   ....[21]....
        /*00ec*/ 	.word	0xffffffff


	//   ....[22]....
        /*00f0*/ 	.word	0xffffffff


	//   ....[23]....
        /*00f4*/ 	.word	0xffffffff


	//   ....[24]....
        /*00f8*/ 	.word	0xffffffff


	//   ....[25]....
        /*00fc*/ 	.word	0xffffffff


	//   ....[26]....
        /*0100*/ 	.word	0xffffffff


	//   ....[27]....
        /*0104*/ 	.word	0xffffffff


	//   ....[28]....
        /*0108*/ 	.word	0xffffffff


	//   ....[29]....
        /*010c*/ 	.word	0xffffffff


	//   ....[30]....
        /*0110*/ 	.word	0xffffffff


	//   ....[31]....
        /*0114*/ 	.word	0xffffffff


	//   ....[32]....
        /*0118*/ 	.word	0xffffffff


	//   ....[33]....
        /*011c*/ 	.word	0xffffffff


	//   ....[34]....
        /*0120*/ 	.word	0xffffffff


	//   ....[35]....
        /*0124*/ 	.word	0xffffffff


	//   ....[36]....
        /*0128*/ 	.word	0xffffffff


	//   ....[37]....
        /*012c*/ 	.word	0xffffffff


	//   ....[38]....
        /*0130*/ 	.word	0xffffffff


	//   ....[39]....
        /*0134*/ 	.word	0xffffffff


	//   ....[40]....
        /*0138*/ 	.word	0xffffffff


	//   ....[41]....
        /*013c*/ 	.word	0xffffffff


	//   ....[42]....
        /*0140*/ 	.word	0xffffffff


	//   ....[43]....
        /*0144*/ 	.word	0xffffffff


	//   ....[44]....
        /*0148*/ 	.word	0xffffffff


	//   ....[45]....
        /*014c*/ 	.word	0xffffffff


	//   ....[46]....
        /*0150*/ 	.word	0xffffffff


	//   ....[47]....
        /*0154*/ 	.word	0xffffffff


	//   ....[48]....
        /*0158*/ 	.word	0xffffffff


	//   ....[49]....
        /*015c*/ 	.word	0xffffffff


	//   ....[50]....
        /*0160*/ 	.word	0xffffffff


	//   ....[51]....
        /*0164*/ 	.word	0xffffffff


	//   ....[52]....
        /*0168*/ 	.word	0xffffffff


	//   ....[53]....
        /*016c*/ 	.word	0xffffffff


	//   ....[54]....
        /*0170*/ 	.word	0xffffffff


	//   ....[55]....
        /*0174*/ 	.word	0xffffffff


	//   ....[56]....
        /*0178*/ 	.word	0xffffffff


	//   ....[57]....
        /*017c*/ 	.word	0xffffffff


	//   ....[58]....
        /*0180*/ 	.word	0xffffffff


	//   ....[59]....
        /*0184*/ 	.word	0xffffffff


	//   ....[60]....
        /*0188*/ 	.word	0x05000015


	//   ....[61]....
        /*018c*/ 	.word	0x05000015


	//   ....[62]....
        /*0190*/ 	.word	0x05000015


	//   ....[63]....
        /*0194*/ 	.word	0x05000015


	//   ....[64]....
        /*0198*/ 	.word	0x05000015


	//   ....[65]....
        /*019c*/ 	.word	0x05000015


	//   ....[66]....
        /*01a0*/ 	.word	0x05000015


	//   ....[67]....
        /*01a4*/ 	.word	0x05000015


	//   ....[68]....
        /*01a8*/ 	.word	0x05000015


	//   ....[69]....
        /*01ac*/ 	.word	0x05000015


	//   ....[70]....
        /*01b0*/ 	.word	0x05000015


	//   ....[71]....
        /*01b4*/ 	.word	0x05000015


	//   ....[72]....
        /*01b8*/ 	.word	0x05000015


	//   ....[73]....
        /*01bc*/ 	.word	0x05000015


	//   ....[74]....
        /*01c0*/ 	.word	0x05000015


	//   ....[75]....
        /*01c4*/ 	.word	0x05000015


	//   ....[76]....
        /*01c8*/ 	.word	0x05000015


	//   ....[77]....
        /*01cc*/ 	.word	0x05000015


	//   ....[78]....
        /*01d0*/ 	.word	0x05000015


	//   ....[79]....
        /*01d4*/ 	.word	0x05000015


	//   ....[80]....
        /*01d8*/ 	.word	0x05000015


	//   ....[81]....
        /*01dc*/ 	.word	0x05000015


	//   ....[82]....
        /*01e0*/ 	.word	0x05000015


	//   ....[83]....
        /*01e4*/ 	.word	0x05000015


	//   ....[84]....
        /*01e8*/ 	.word	0x05000015


	//   ....[85]....
        /*01ec*/ 	.word	0x05000015


	//   ....[86]....
        /*01f0*/ 	.word	0x05000015


	//   ....[87]....
        /*01f4*/ 	.word	0x05000015


	//   ....[88]....
        /*01f8*/ 	.word	0x05000015


	//   ....[89]....
        /*01fc*/ 	.word	0x05000015


	//   ....[90]....
        /*0200*/ 	.word	0x05000015


	//   ....[91]....
        /*0204*/ 	.word	0x05000015


	//   ....[92]....
        /*0208*/ 	.word	0x05000015


	//   ....[93]....
        /*020c*/ 	.word	0x05000015


	//   ....[94]....
        /*0210*/ 	.word	0x05000015


	//   ....[95]....
        /*0214*/ 	.word	0x05000015


	//----- nvinfo : EIATTR_COOP_GROUP_INSTR_OFFSETS
	.align		4
.L_346:
        /*0218*/ 	.byte	0x04, 0x28
        /*021a*/ 	.short	(.L_348 - .L_347)


	//   ....[0]....
.L_347:
        /*021c*/ 	.word	0x000004b0


	//   ....[1]....
        /*0220*/ 	.word	0x00000680


	//   ....[2]....
        /*0224*/ 	.word	0x000006a0


	//   ....[3]....
        /*0228*/ 	.word	0x000006c0


	//   ....[4]....
        /*022c*/ 	.word	0x000006e0


	//   ....[5]....
        /*0230*/ 	.word	0x00000700


	//   ....[6]....
        /*0234*/ 	.word	0x00000ae0


	//   ....[7]....
        /*0238*/ 	.word	0x00000b00


	//   ....[8]....
        /*023c*/ 	.word	0x00000b20


	//   ....[9]....
        /*0240*/ 	.word	0x00000b40


	//   ....[10]....
        /*0244*/ 	.word	0x00000b60


	//   ....[11]....
        /*0248*/ 	.word	0x00000f10


	//   ....[12]....
        /*024c*/ 	.word	0x000010e0


	//   ....[13]....
        /*0250*/ 	.word	0x00001140


	//   ....[14]....
        /*0254*/ 	.word	0x000011d0


	//   ....[15]....
        /*0258*/ 	.word	0x00001230


	//   ....[16]....
        /*025c*/ 	.word	0x00001280


	//   ....[17]....
        /*0260*/ 	.word	0x000012e0


	//   ....[18]....
        /*0264*/ 	.word	0x00001320


	//   ....[19]....
        /*0268*/ 	.word	0x00001330


	//   ....[20]....
        /*026c*/ 	.word	0x00001410


	//   ....[21]....
        /*0270*/ 	.word	0x000015e0


	//   ....[22]....
        /*0274*/ 	.word	0x00001630


	//   ....[23]....
        /*0278*/ 	.word	0x00001690


	//   ....[24]....
        /*027c*/ 	.word	0x000016f0


	//   ....[25]....
        /*0280*/ 	.word	0x00001730


	//   ....[26]....
        /*0284*/ 	.word	0x00001770


	//   ....[27]....
        /*0288*/ 	.word	0x000017b0


	//   ....[28]....
        /*028c*/ 	.word	0x000017c0


	//   ....[29]....
        /*0290*/ 	.word	0x00001be0


	//   ....[30]....
        /*0294*/ 	.word	0x000026c0


	//   ....[31]....
        /*0298*/ 	.word	0x00002890


	//   ....[32]....
        /*029c*/ 	.word	0x000028b0


	//   ....[33]....
        /*02a0*/ 	.word	0x000028d0


	//   ....[34]....
        /*02a4*/ 	.word	0x000028f0


	//   ....[35]....
        /*02a8*/ 	.word	0x00002910


	//   ....[36]....
        /*02ac*/ 	.word	0x00002c90


	//   ....[37]....
        /*02b0*/ 	.word	0x00002cb0


	//   ....[38]....
        /*02b4*/ 	.word	0x00002cd0


	//   ....[39]....
        /*02b8*/ 	.word	0x00002cf0


	//   ....[40]....
        /*02bc*/ 	.word	0x00002d10


	//   ....[41]....
        /*02c0*/ 	.word	0x000030d0


	//   ....[42]....
        /*02c4*/ 	.word	0x000032a0


	//   ....[43]....
        /*02c8*/ 	.word	0x00003300


	//   ....[44]....
        /*02cc*/ 	.word	0x00003360


	//   ....[45]....
        /*02d0*/ 	.word	0x000033c0


	//   ....[46]....
        /*02d4*/ 	.word	0x00003420


	//   ....[47]....
        /*02d8*/ 	.word	0x00003490


	//   ....[48]....
        /*02dc*/ 	.word	0x000034e0


	//   ....[49]....
        /*02e0*/ 	.word	0x000034f0


	//   ....[50]....
        /*02e4*/ 	.word	0x000035d0


	//   ....[51]....
        /*02e8*/ 	.word	0x000037a0


	//   ....[52]....
        /*02ec*/ 	.word	0x000037f0


	//   ....[53]....
        /*02f0*/ 	.word	0x00003860


	//   ....[54]....
        /*02f4*/ 	.word	0x000038c0


	//   ....[55]....
        /*02f8*/ 	.word	0x00003910


	//   ....[56]....
        /*02fc*/ 	.word	0x00003970


	//   ....[57]....
        /*0300*/ 	.word	0x000039b0


	//   ....[58]....
        /*0304*/ 	.word	0x000039c0


	//   ....[59]....
        /*0308*/ 	.word	0x00003e90


	//   ....[60]....
        /*030c*/ 	.word	0x00004470


	//   ....[61]....
        /*0310*/ 	.word	0x000044f0


	//   ....[62]....
        /*0314*/ 	.word	0x00004580


	//   ....[63]....
        /*0318*/ 	.word	0x00004670


	//   ....[64]....
        /*031c*/ 	.word	0x00004700


	//   ....[65]....
        /*0320*/ 	.word	0x00004790


	//   ....[66]....
        /*0324*/ 	.word	0x00004830


	//   ....[67]....
        /*0328*/ 	.word	0x000048b0


	//   ....[68]....
        /*032c*/ 	.word	0x000048e0


	//   ....[69]....
        /*0330*/ 	.word	0x00004980


	//   ....[70]....
        /*0334*/ 	.word	0x00004a00


	//   ....[71]....
        /*0338*/ 	.word	0x00004a80


	//   ....[72]....
        /*033c*/ 	.word	0x00004b40


	//   ....[73]....
        /*0340*/ 	.word	0x00004bd0


	//   ....[74]....
        /*0344*/ 	.word	0x00004c50


	//   ....[75]....
        /*0348*/ 	.word	0x00004cd0


	//   ....[76]....
        /*034c*/ 	.word	0x00004d50


	//   ....[77]....
        /*0350*/ 	.word	0x00004d80


	//   ....[78]....
        /*0354*/ 	.word	0x00004e20


	//   ....[79]....
        /*0358*/ 	.word	0x00004ea0


	//   ....[80]....
        /*035c*/ 	.word	0x00004f30


	//   ....[81]....
        /*0360*/ 	.word	0x00004fe0


	//   ....[82]....
        /*0364*/ 	.word	0x00005090


	//   ....[83]....
        /*0368*/ 	.word	0x00005120


	//   ....[84]....
        /*036c*/ 	.word	0x000051b0


	//   ....[85]....
        /*0370*/ 	.word	0x00005230


	//   ....[86]....
        /*0374*/ 	.word	0x00005270


	//   ....[87]....
        /*0378*/ 	.word	0x00005320


	//   ....[88]....
        /*037c*/ 	.word	0x000053a0


	//   ....[89]....
        /*0380*/ 	.word	0x00005420


	//   ....[90]....
        /*0384*/ 	.word	0x000054e0


	//   ....[91]....
        /*0388*/ 	.word	0x00005580


	//   ....[92]....
        /*038c*/ 	.word	0x00005610


	//   ....[93]....
        /*0390*/ 	.word	0x000056a0


	//   ....[94]....
        /*0394*/ 	.word	0x00005710


	//   ....[95]....
        /*0398*/ 	.word	0x00005790


	//----- nvinfo : EIATTR_VRC_CTA_INIT_COUNT
	.align		4
.L_348:
        /*039c*/ 	.byte	0x02, 0x4a
	.zero		1
	.zero		1


	//----- nvinfo : EIATTR_EXIT_INSTR_OFFSETS
	.align		4
        /*03a0*/ 	.byte	0x04, 0x1c
        /*03a2*/ 	.short	(.L_350 - .L_349)


	//   ....[0]....
.L_349:
        /*03a4*/ 	.word	0x00001eb0


	//   ....[1]....
        /*03a8*/ 	.word	0x00001ed0


	//   ....[2]....
        /*03ac*/ 	.word	0x00004400


	//   ....[3]....
        /*03b0*/ 	.word	0x00004420


	//----- nvinfo : EIATTR_MAX_THREADS
	.align		4
.L_350:
        /*03b4*/ 	.byte	0x04, 0x05
        /*03b6*/ 	.short	(.L_352 - .L_351)
.L_351:
        /*03b8*/ 	.word	0x00000180
        /*03bc*/ 	.word	0x00000001
        /*03c0*/ 	.word	0x00000001


	//----- nvinfo : EIATTR_CRS_STACK_SIZE
	.align		4
.L_352:
        /*03c4*/ 	.byte	0x04, 0x1e
        /*03c6*/ 	.short	(.L_354 - .L_353)
.L_353:
        /*03c8*/ 	.word	0x00000000


	//----- nvinfo : EIATTR_CBANK_PARAM_SIZE
	.align		4
.L_354:
        /*03cc*/ 	.byte	0x03, 0x19
        /*03ce*/ 	.short	0x0024


	//----- nvinfo : EIATTR_PARAM_CBANK
	.align		4
        /*03d0*/ 	.byte	0x04, 0x0a
        /*03d2*/ 	.short	(.L_356 - .L_355)
	.align		4
.L_355:
        /*03d4*/ 	.word	index@(.nv.constant0._ZN3cub18CUB_300001_SM_10006detail4scan16DeviceScanKernelINS2_10policy_hubIiiijN4cuda3std3__44plusIvEEE10Policy1000EPiSC_NS0_13ScanTileStateIiLb1EEES9_NS0_8NullTypeEjiLb0ESF_EEvT0_T1_T2_iT3_T4_T5_)
        /*03d8*/ 	.short	0x0380
        /*03da*/ 	.short	0x0024


	//----- nvinfo : EIATTR_SW_WAR
	.align		4
.L_356:
        /*03dc*/ 	.byte	0x04, 0x36
        /*03de*/ 	.short	(.L_358 - .L_357)
.L_357:
        /*03e0*/ 	.word	0x00000008
.L_358:


//--------------------- .nv.info._ZN3cub18CUB_300001_SM_10006detail4scan20DeviceScanInitKernelINS0_13ScanTileStateIiLb1EEEEEvT_i --------------------------
	.section	.nv.info._ZN3cub18CUB_300001_SM_10006detail4scan20DeviceScanInitKernelINS0_13ScanTileStateIiLb1EEEEEvT_i,"",@"SHT_CUDA_INFO"
	.sectionflags	@""
	.align	4


	//----- nvinfo : EIATTR_CUDA_API_VERSION
	.align		4
        /*0000*/ 	.byte	0x04, 0x37
        /*0002*/ 	.short	(.L_360 - .L_359)
.L_359:
        /*0004*/ 	.word	0x00000082


	//----- nvinfo : EIATTR_KPARAM_INFO
	.align		4
.L_360:
        /*0008*/ 	.byte	0x04, 0x17
        /*000a*/ 	.short	(.L_362 - .L_361)
.L_361:
        /*000c*/ 	.word	0x00000000
        /*0010*/ 	.short	0x0001
        /*0012*/ 	.short	0x0008
        /*0014*/ 	.byte	0x00, 0xf0, 0x11, 0x00


	//----- nvinfo : EIATTR_KPARAM_INFO
	.align		4
.L_362:
        /*0018*/ 	.byte	0x04, 0x17
        /*001a*/ 	.short	(.L_364 - .L_363)
.L_363:
        /*001c*/ 	.word	0x00000000
        /*0020*/ 	.short	0x0000
        /*0022*/ 	.short	0x0000
        /*0024*/ 	.byte	0x00, 0xf0, 0x21, 0x00


	//----- nvinfo : EIATTR_SPARSE_MMA_MASK
	.align		4
.L_364:
        /*0028*/ 	.byte	0x03, 0x50
        /*002a*/ 	.short	0x0000


	//----- nvinfo : EIATTR_MAXREG_COUNT
	.align		4
        /*002c*/ 	.byte	0x03, 0x1b
        /*002e*/ 	.short	0x00ff


	//----- nvinfo : EIATTR_MERCURY_ISA_VERSION
	.align		4
        /*0030*/ 	.byte	0x03, 0x5f
        /*0032*/ 	.short	0x0101


	//----- nvinfo : EIATTR_VRC_CTA_INIT_COUNT
	.align		4
        /*0034*/ 	.byte	0x02, 0x4a
	.zero		1
	.zero		1


	//----- nvinfo : EIATTR_EXIT_INSTR_OFFSETS
	.align		4
        /*0038*/ 	.byte	0x04, 0x1c
        /*003a*/ 	.short	(.L_366 - .L_365)


	//   ....[0]....
.L_365:
        /*003c*/ 	.word	0x000000f0


	//   ....[1]....
        /*0040*/ 	.word	0x00000130


	//----- nvinfo : EIATTR_CBANK_PARAM_SIZE
	.align		4
.L_366:
        /*0044*/ 	.byte	0x03, 0x19
        /*0046*/ 	.short	0x000c


	//----- nvinfo : EIATTR_PARAM_CBANK
	.align		4
        /*0048*/ 	.byte	0x04, 0x0a
        /*004a*/ 	.short	(.L_368 - .L_367)
	.align		4
.L_367:
        /*004c*/ 	.word	index@(.nv.constant0._ZN3cub18CUB_300001_SM_10006detail4scan20DeviceScanInitKernelINS0_13ScanTileStateIiLb1EEEEEvT_i)
        /*0050*/ 	.short	0x0380
        /*0052*/ 	.short	0x000c


	//----- nvinfo : EIATTR_SW_WAR
	.align		4
.L_368:
        /*0054*/ 	.byte	0x04, 0x36
        /*0056*/ 	.short	(.L_370 - .L_369)
.L_369:
        /*0058*/ 	.word	0x00000008
.L_370:


//--------------------- .nv.info._ZN3cub18CUB_300001_SM_10006detail11EmptyKernelIvEEvv --------------------------
	.section	.nv.info._ZN3cub18CUB_300001_SM_10006detail11EmptyKernelIvEEvv,"",@"SHT_CUDA_INFO"
	.sectionflags	@""
	.align	4


	//----- nvinfo : EIATTR_CUDA_API_VERSION
	.align		4
        /*0000*/ 	.byte	0x04, 0x37
        /*0002*/ 	.short	(.L_372 - .L_371)
.L_371:
        /*0004*/ 	.word	0x00000082


	//----- nvinfo : EIATTR_SPARSE_MMA_MASK
	.align		4
.L_372:
        /*0008*/ 	.byte	0x03, 0x50
        /*000a*/ 	.short	0x0000


	//----- nvinfo : EIATTR_MAXREG_COUNT
	.align		4
        /*000c*/ 	.byte	0x03, 0x1b
        /*000e*/ 	.short	0x00ff


	//----- nvinfo : EIATTR_MERCURY_ISA_VERSION
	.align		4
        /*0010*/ 	.byte	0x03, 0x5f
        /*0012*/ 	.short	0x0101


	//----- nvinfo : EIATTR_VRC_CTA_INIT_COUNT
	.align		4
        /*0014*/ 	.byte	0x02, 0x4a
	.zero		1
	.zero		1


	//----- nvinfo : EIATTR_EXIT_INSTR_OFFSETS
	.align		4
        /*0018*/ 	.byte	0x04, 0x1c
        /*001a*/ 	.short	(.L_374 - .L_373)


	//   ....[0]....
.L_373:
        /*001c*/ 	.word	0x00000010


	//----- nvinfo : EIATTR_SW_WAR
	.align		4
.L_374:
        /*0020*/ 	.byte	0x04, 0x36
        /*0022*/ 	.short	(.L_376 - .L_375)
.L_375:
        /*0024*/ 	.word	0x00000008
.L_376:


//--------------------- .nv.info._Z23update_AMR_face_in_cellPiS_PKiS1_S1_S1_PK4int3PK4int4PK7double3iiiii --------------------------
	.section	.nv.info._Z23update_AMR_face_in_cellPiS_PKiS1_S1_S1_PK4int3PK4int4PK7double3iiiii,"",@"SHT_CUDA_INFO"
	.sectionflags	@""
	.align	4


	//----- nvinfo : EIATTR_CUDA_API_VERSION
	.align		4
        /*0000*/ 	.byte	0x04, 0x37
        /*0002*/ 	.short	(.L_378 - .L_377)
.L_377:
        /*0004*/ 	.word	0x00000082


	//----- nvinfo : EIATTR_KPARAM_INFO
	.align		4
.L_378:
        /*0008*/ 	.byte	0x04, 0x17
        /*000a*/ 	.short	(.L_380 - .L_379)
.L_379:
        /*000c*/ 	.word	0x00000000
        /*0010*/ 	.short	0x000d
        /*0012*/ 	.short	0x0058
        /*0014*/ 	.byte	0x00, 0xf0, 0x11, 0x00


	//----- nvinfo : EIATTR_KPARAM_INFO
	.align		4
.L_380:
        /*0018*/ 	.byte	0x04, 0x17
        /*001a*/ 	.short	(.L_382 - .L_381)
.L_381:
        /*001c*/ 	.word	0x00000000
        /*0020*/ 	.short	0x000c
        /*0022*/ 	.short	0x0054
        /*0024*/ 	.byte	0x00, 0xf0, 0x11, 0x00


	//----- nvinfo : EIATTR_KPARAM_INFO
	.align		4
.L_382:
        /*0028*/ 	.byte	0x04, 0x17
        /*002a*/ 	.short	(.L_384 - .L_383)
.L_383:
        /*002c*/ 	.word	0x00000000
        /*0030*/ 	.short	0x000b
        /*0032*/ 	.short	0x0050
        /*0034*/ 	.byte	0x00, 0xf0, 0x11, 0x00


	//----- nvinfo : EIATTR_KPARAM_INFO
	.align		4
.L_384:
        /*0038*/ 	.byte	0x04, 0x17
        /*003a*/ 	.short	(.L_386 - .L_385)
.L_385:
        /*003c*/ 	.word	0x00000000
        /*0040*/ 	.short	0x000a
        /*0042*/ 	.short	0x004c
        /*0044*/ 	.byte	0x00, 0xf0, 0x11, 0x00


	//----- nvinfo : EIATTR_KPARAM_INFO
	.align		4
.L_386:
        /*0048*/ 	.byte	0x04, 0x17
        /*004a*/ 	.short	(.L_388 - .L_387)
.L_387:
        /*004c*/ 	.word	0x00000000
        /*0050*/ 	.short	0x0009
        /*0052*/ 	.short	0x0048
        /*0054*/ 	.byte	0x00, 0xf0, 0x11, 0x00


	//----- nvinfo : EIATTR_KPARAM_INFO
	.align		4
.L_388:
        /*0058*/ 	.byte	0x04, 0x17
        /*005a*/ 	.short	(.L_390 - .L_389)
.L_389:
        /*005c*/ 	.word	0x00000000
        /*0060*/ 	.short	0x0008
        /*0062*/ 	.short	0x0040
        /*0064*/ 	.byte	0x00, 0xf5, 0x21, 0x00


	//----- nvinfo : EIATTR_KPARAM_INFO
	.align		4
.L_390:
        /*0068*/ 	.byte	0x04, 0x17
        /*006a*/ 	.short	(.L_392 - .L_391)
.L_391:
        /*006c*/ 	.word	0x00000000
        /*0070*/ 	.short	0x0007
        /*0072*/ 	.short	0x0038
        /*0074*/ 	.byte	0x00, 0xf5, 0x21, 0x00


	//----- nvinfo : EIATTR_KPARAM_INFO
	.align		4
.L_392:
        /*0078*/ 	.byte	0x04, 0x17
        /*007a*/ 	.short	(.L_394 - .L_393)
.L_393:
        /*007c*/ 	.word	0x00000000
        /*0080*/ 	.short	0x0006
        /*0082*/ 	.short	0x0030
        /*0084*/ 	.byte	0x00, 0xf5, 0x21, 0x00


	//----- nvinfo : EIATTR_KPARAM_INFO
	.align		4
.L_394:
        /*0088*/ 	.byte	0x04, 0x17
        /*008a*/ 	.short	(.L_396 - .L_395)
.L_395:
        /*008c*/ 	.word	0x00000000
        /*0090*/ 	.short	0x0005
        /*0092*/ 	.short	0x0028
        /*0094*/ 	.byte	0x00, 0xf5, 0x21, 0x00


	//----- nvinfo : EIATTR_KPARAM_INFO
	.align		4
.L_396:
        /*0098*/ 	.byte	0x04, 0x17
        /*009a*/ 	.short	(.L_398 - .L_397)
.L_397:
        /*009c*/ 	.word	0x00000000
        /*00a0*/ 	.short	0x0004
        /*00a2*/ 	.short	0x0020
        /*00a4*/ 	.byte	0x00, 0xf5, 0x21, 0x00


	//----- nvinfo : EIATTR_KPARAM_INFO
	.align		4
.L_398:
        /*00a8*/ 	.byte	0x04, 0x17
        /*00aa*/ 	.short	(.L_400 - .L_399)
.L_399:
        /*00ac*/ 	.word	0x00000000
        /*00b0*/ 	.short	0x0003
        /*00b2*/ 	.short	0x0018
        /*00b4*/ 	.byte	0x00, 0xf5, 0x21, 0x00


	//----- nvinfo : EIATTR_KPARAM_INFO
	.align		4
.L_400:
        /*00b8*/ 	.byte	0x04, 0x17
        /*00ba*/ 	.short	(.L_402 - .L_401)
.L_401:
        /*00bc*/ 	.word	0x00000000
        /*00c0*/ 	.short	0x0002
        /*00c2*/ 	.short	0x0010
        /*00c4*/ 	.byte	0x00, 0xf5, 0x21, 0x00


	//----- nvinfo : EIATTR_KPARAM_INFO
	.align		4
.L_402:
        /*00c8*/ 	.byte	0x04, 0x17
        /*00ca*/ 	.short	(.L_404 - .L_403)
.L_403:
        /*00cc*/ 	.word	0x00000000
        /*00d0*/ 	.short	0x0001
        /*00d2*/ 	.short	0x0008
        /*00d4*/ 	.byte	0x00, 0xf5, 0x21, 0x00


	//----- nvinfo : EIATTR_KPARAM_INFO
	.align		4
.L_404:
        /*00d8*/ 	.byte	0x04, 0x17
        /*00da*/ 	.short	(.L_406 - .L_405)
.L_405:
        /*00dc*/ 	.word	0x00000000
        /*00e0*/ 	.short	0x0000
        /*00e2*/ 	.short	0x0000
        /*00e4*/ 	.byte	0x00, 0xf5, 0x21, 0x00


	//----- nvinfo : EIATTR_SPARSE_MMA_MASK
	.align		4
.L_406:
        /*00e8*/ 	.byte	0x03, 0x50
        /*00ea*/ 	.short	0x0000


	//----- nvinfo : EIATTR_MAXREG_COUNT
	.align		4
        /*00ec*/ 	.byte	0x03, 0x1b
        /*00ee*/ 	.short	0x00ff


	//----- nvinfo : EIATTR_MERCURY_ISA_VERSION
	.align		4
        /*00f0*/ 	.byte	0x03, 0x5f
        /*00f2*/ 	.short	0x0101


	//----- nvinfo : EIATTR_VRC_CTA_INIT_COUNT
	.align		4
        /*00f4*/ 	.byte	0x02, 0x4a
	.zero		1
	.zero		1


	//----- nvinfo : EIATTR_EXIT_INSTR_OFFSETS
	.align		4
        /*00f8*/ 	.byte	0x04, 0x1c
        /*00fa*/ 	.short	(.L_408 - .L_407)


	//   ....[0]....
.L_407:
        /*00fc*/ 	.word	0x00000070


	//   ....[1]....
        /*0100*/ 	.word	0x000000d0


	//   ....[2]....
        /*0104*/ 	.word	0x000002a0


	//----- nvinfo : EIATTR_CBANK_PARAM_SIZE
	.align		4
.L_408:
        /*0108*/ 	.byte	0x03, 0x19
        /*010a*/ 	.short	0x005c


	//----- nvinfo : EIATTR_PARAM_CBANK
	.align		4
        /*010c*/ 	.byte	0x04, 0x0a
        /*010e*/ 	.short	(.L_410 - .L_409)
	.align		4
.L_409:
        /*0110*/ 	.word	index@(.nv.constant0._Z23update_AMR_face_in_cellPiS_PKiS1_S1_S1_PK4int3PK4int4PK7double3iiiii)
        /*0114*/ 	.short	0x0380
        /*0116*/ 	.short	0x005c


	//----- nvinfo : EIATTR_SW_WAR
	.align		4
.L_410:
        /*0118*/ 	.byte	0x04, 0x36
        /*011a*/ 	.short	(.L_412 - .L_411)
.L_411:
        /*011c*/ 	.word	0x00000008
.L_412:


//--------------------- .nv.info._Z23update_AMR_face_in_facePiS_PKiS1_S1_S1_PK4int3PK4int4PK7double3iiiii --------------------------
	.section	.nv.info._Z23update_AMR_face_in_facePiS_PKiS1_S1_S1_PK4int3PK4int4PK7double3iiiii,"",@"SHT_CUDA_INFO"
	.sectionflags	@""
	.align	4


	//----- nvinfo : EIATTR_CUDA_API_VERSION
	.align		4
        /*0000*/ 	.byte	0x04, 0x37
        /*0002*/ 	.short	(.L_414 - .L_413)
.L_413:
        /*0004*/ 	.word	0x00000082


	//----- nvinfo : EIATTR_KPARAM_INFO
	.align		4
.L_414:
        /*0008*/ 	.byte	0x04, 0x17
        /*000a*/ 	.short	(.L_416 - .L_415)
.L_415:
        /*000c*/ 	.word	0x00000000
        /*0010*/ 	.short	0x000d
        /*0012*/ 	.short	0x0058
        /*0014*/ 	.byte	0x00, 0xf0, 0x11, 0x00


	//----- nvinfo : EIATTR_KPARAM_INFO
	.align		4
.L_416:
        /*0018*/ 	.byte	0x04, 0x17
        /*001a*/ 	.short	(.L_418 - .L_417)
.L_417:
        /*001c*/ 	.word	0x00000000
        /*0020*/ 	.short	0x000c
        /*0022*/ 	.short	0x0054
        /*0024*/ 	.byte	0x00, 0xf0, 0x11, 0x00


	//----- nvinfo : EIATTR_KPARAM_INFO
	.align		4
.L_418:
        /*0028*/ 	.byte	0x04, 0x17
        /*002a*/ 	.short	(.L_420 - .L_419)
.L_419:
        /*002c*/ 	.word	0x00000000
        /*0030*/ 	.short	0x000b
        /*0032*/ 	.short	0x0050
        /*0034*/ 	.byte	0x00, 0xf0, 0x11, 0x00


	//----- nvinfo : EIATTR_KPARAM_INFO
	.align		4
.L_420:
        /*0038*/ 	.byte	0x04, 0x17
        /*003a*/ 	.short	(.L_422 - .L_421)
.L_421:
        /*003c*/ 	.word	0x00000000
        /*0040*/ 	.short	0x000a
        /*0042*/ 	.short	0x004c
        /*0044*/ 	.byte	0x00, 0xf0, 0x11, 0x00


	//----- nvinfo : EIATTR_KPARAM_INFO
	.align		4
.L_422:
        /*0048*/ 	.byte	0x04, 0x17
        /*004a*/ 	.short	(.L_424 - .L_423)
.L_423:
        /*004c*/ 	.word	0x00000000
        /*0050*/ 	.short	0x0009
        /*0052*/ 	.short	0x0048
        /*0054*/ 	.byte	0x00, 0xf0, 0x11, 0x00


	//----- nvinfo : EIATTR_KPARAM_INFO
	.align		4
.L_424:
        /*0058*/ 	.byte	0x04, 0x17
        /*005a*/ 	.short	(.L_426 - .L_425)
.L_425:
        /*005c*/ 	.word	0x00000000
        /*0060*/ 	.short	0x0008
        /*0062*/ 	.short	0x0040
        /*0064*/ 	.byte	0x00, 0xf5, 0x21, 0x00


	//----- nvinfo : EIATTR_KPARAM_INFO
	.align		4
.L_426:
        /*0068*/ 	.byte	0x04, 0x17
        /*006a*/ 	.short	(.L_428 - .L_427)
.L_427:
        /*006c*/ 	.word	0x00000000
        /*0070*/ 	.short	0x0007
        /*0072*/ 	.short	0x0038
        /*0074*/ 	.byte	0x00, 0xf5, 0x21, 0x00


	//----- nvinfo : EIATTR_KPARAM_INFO
	.align		4
.L_428:
        /*0078*/ 	.byte	0x04, 0x17
        /*007a*/ 	.short	(.L_430 - .L_429)
.L_429:
        /*007c*/ 	.word	0x00000000
        /*0080*/ 	.short	0x0006
        /*0082*/ 	.short	0x0030
        /*0084*/ 	.byte	0x00, 0xf5, 0x21, 0x00


	//----- nvinfo : EIATTR_KPARAM_INFO
	.align		4
.L_430:
        /*0088*/ 	.byte	0x04, 0x17
        /*008a*/ 	.short	(.L_432 - .L_431)
.L_431:
        /*008c*/ 	.word	0x00000000
        /*0090*/ 	.short	0x0005
        /*0092*/ 	.short	0x0028
        /*0094*/ 	.byte	0x00, 0xf5, 0x21, 0x00


	//----- nvinfo : EIATTR_KPARAM_INFO
	.align		4
.L_432:
        /*0098*/ 	.byte	0x04, 0x17
        /*009a*/ 	.short	(.L_434 - .L_433)
.L_433:
        /*009c*/ 	.word	0x00000000
        /*00a0*/ 	.short	0x0004
        /*00a2*/ 	.short	0x0020
        /*00a4*/ 	.byte	0x00, 0xf5, 0x21, 0x00


	//----- nvinfo : EIATTR_KPARAM_INFO
	.align		4
.L_434:
        /*00a8*/ 	.byte	0x04, 0x17
        /*00aa*/ 	.short	(.L_436 - .L_435)
.L_435:
        /*00ac*/ 	.word	0x00000000
        /*00b0*/ 	.short	0x0003
        /*00b2*/ 	.short	0x0018
        /*00b4*/ 	.byte	0x00, 0xf5, 0x21, 0x00


	//----- nvinfo : EIATTR_KPARAM_INFO
	.align		4
.L_436:
        /*00b8*/ 	.byte	0x04, 0x17
        /*00ba*/ 	.short	(.L_438 - .L_437)
.L_437:
        /*00bc*/ 	.word	0x00000000
        /*00c0*/ 	.short	0x0002
        /*00c2*/ 	.short	0x0010
        /*00c4*/ 	.byte	0x00, 0xf5, 0x21, 0x00


	//----- nvinfo : EIATTR_KPARAM_INFO
	.align		4
.L_438:
        /*00c8*/ 	.byte	0x04, 0x17
        /*00ca*/ 	.short	(.L_440 - .L_439)
.L_439:
        /*00cc*/ 	.word	0x00000000
        /*00d0*/ 	.short	0x0001
        /*00d2*/ 	.short	0x0008
        /*00d4*/ 	.byte	0x00, 0xf5, 0x21, 0x00


	//----- nvinfo : EIATTR_KPARAM_INFO
	.align		4
.L_440:
        /*00d8*/ 	.byte	0x04, 0x17
        /*00da*/ 	.short	(.L_442 - .L_441)
.L_441:
        /*00dc*/ 	.word	0x00000000
        /*00e0*/ 	.short	0x0000
        /*00e2*/ 	.short	0x0000
        /*00e4*/ 	.byte	0x00, 0xf5, 0x21, 0x00


	//----- nvinfo : EIATTR_SPARSE_MMA_MASK
	.align		4
.L_442:
        /*00e8*/ 	.byte	0x03, 0x50
        /*00ea*/ 	.short	0x0000


	//----- nvinfo : EIATTR_MAXREG_COUNT
	.align		4
        /*00ec*/ 	.byte	0x03, 0x1b
        /*00ee*/ 	.short	0x00ff


	//----- nvinfo : EIATTR_MERCURY_ISA_VERSION
	.align		4
        /*00f0*/ 	.byte	0x03, 0x5f
        /*00f2*/ 	.short	0x0101


	//----- nvinfo : EIATTR_UNUSED_LOAD_BYTE_OFFSET
	.align		4
        /*00f4*/ 	.byte	0x04, 0x44
        /*00f6*/ 	.short	(.L_444 - .L_443)


	//   ....[0]....
.L_443:
        /*00f8*/ 	.word	0x00000780
        /*00fc*/ 	.word	0x0000fff0


	//----- nvinfo : EIATTR_VRC_CTA_INIT_COUNT
	.align		4
.L_444:
        /*0100*/ 	.byte	0x02, 0x4a
	.zero		1
	.zero		1


	//----- nvinfo : EIATTR_EXIT_INSTR_OFFSETS
	.align		4
        /*0104*/ 	.byte	0x04, 0x1c
        /*0106*/ 	.short	(.L_446 - .L_445)


	//   ....[0]....
.L_445:
        /*0108*/ 	.word	0x00000070


	//   ....[1]....
        /*010c*/ 	.word	0x00000100


	//   ....[2]....
        /*0110*/ 	.word	0x00000a00


	//   ....[3]....
        /*0114*/ 	.word	0x00000c30


	//   ....[4]....
        /*0118*/ 	.word	0x00000c50


	//   ....[5]....
        /*011c*/ 	.word	0x00000e60


	//----- nvinfo : EIATTR_CRS_STACK_SIZE
	.align		4
.L_446:
        /*0120*/ 	.byte	0x04, 0x1e
        /*0122*/ 	.short	(.L_448 - .L_447)
.L_447:
        /*0124*/ 	.word	0x00000000


	//----- nvinfo : EIATTR_CBANK_PARAM_SIZE
	.align		4
.L_448:
        /*0128*/ 	.byte	0x03, 0x19
        /*012a*/ 	.short	0x005c


	//----- nvinfo : EIATTR_PARAM_CBANK
	.align		4
        /*012c*/ 	.byte	0x04, 0x0a
        /*012e*/ 	.short	(.L_450 - .L_449)
	.align		4
.L_449:
        /*0130*/ 	.word	index@(.nv.constant0._Z23update_AMR_face_in_facePiS_PKiS1_S1_S1_PK4int3PK4int4PK7double3iiiii)
        /*0134*/ 	.short	0x0380
        /*0136*/ 	.short	0x005c


	//----- nvinfo : EIATTR_SW_WAR
	.align		4
.L_450:
        /*0138*/ 	.byte	0x04, 0x36
        /*013a*/ 	.short	(.L_452 - .L_451)
.L_451:
        /*013c*/ 	.word	0x00000008
.L_452:


//--------------------- .nv.info._Z23update_AMR_point_vertexP4int4P7double3PKS1_PiPKS_ii --------------------------
	.section	.nv.info._Z23update_AMR_point_vertexP4int4P7double3PKS1_PiPKS_ii,"",@"SHT_CUDA_INFO"
	.sectionflags	@""
	.align	4


	//----- nvinfo : EIATTR_CUDA_API_VERSION
	.align		4
        /*0000*/ 	.byte	0x04, 0x37
        /*0002*/ 	.short	(.L_454 - .L_453)
.L_453:
        /*0004*/ 	.word	0x00000082


	//----- nvinfo : EIATTR_KPARAM_INFO
	.align		4
.L_454:
        /*0008*/ 	.byte	0x04, 0x17
        /*000a*/ 	.short	(.L_456 - .L_455)
.L_455:
        /*000c*/ 	.word	0x00000000
        /*0010*/ 	.short	0x0006
        /*0012*/ 	.short	0x002c
        /*0014*/ 	.byte	0x00, 0xf0, 0x11, 0x00


	//----- nvinfo : EIATTR_KPARAM_INFO
	.align		4
.L_456:
        /*0018*/ 	.byte	0x04, 0x17
        /*001a*/ 	.short	(.L_458 - .L_457)
.L_457:
        /*001c*/ 	.word	0x00000000
        /*0020*/ 	.short	0x0005
        /*0022*/ 	.short	0x0028
        /*0024*/ 	.byte	0x00, 0xf0, 0x11, 0x00


	//----- nvinfo : EIATTR_KPARAM_INFO
	.align		4
.L_458:
        /*0028*/ 	.byte	0x04, 0x17
        /*002a*/ 	.short	(.L_460 - .L_459)
.L_459:
        /*002c*/ 	.word	0x00000000
        /*0030*/ 	.short	0x0004
        /*0032*/ 	.short	0x0020
        /*0034*/ 	.byte	0x00, 0xf5, 0x21, 0x00


	//----- nvinfo : EIATTR_KPARAM_INFO
	.align		4
.L_460:
        /*0038*/ 	.byte	0x04, 0x17
        /*003a*/ 	.short	(.L_462 - .L_461)
.L_461:
        /*003c*/ 	.word	0x00000000
        /*0040*/ 	.short	0x0003
        /*0042*/ 	.short	0x0018
        /*0044*/ 	.byte	0x00, 0xf5, 0x21, 0x00


	//----- nvinfo : EIATTR_KPARAM_INFO
	.align		4
.L_462:
        /*0048*/ 	.byte	0x04, 0x17
        /*004a*/ 	.short	(.L_464 - .L_463)
.L_463:
        /*004c*/ 	.word	0x00000000
        /*0050*/ 	.short	0x0002
        /*0052*/ 	.short	0x0010
        /*0054*/ 	.byte	0x00, 0xf5, 0x21, 0x00


	//----- nvinfo : EIATTR_KPARAM_INFO
	.align		4
.L_464:
        /*0058*/ 	.byte	0x04, 0x17
        /*005a*/ 	.short	(.L_466 - .L_465)
.L_465:
        /*005c*/ 	.word	0x00000000
        /*0060*/ 	.short	0x0001
        /*0062*/ 	.short	0x0008
        /*0064*/ 	.byte	0x00, 0xf5, 0x21, 0x00


	//----- nvinfo : EIATTR_KPARAM_INFO
	.align		4
.L_466:
        /*0068*/ 	.byte	0x04, 0x17
        /*006a*/ 	.short	(.L_468 - .L_467)
.L_467:
        /*006c*/ 	.word	0x00000000
        /*0070*/ 	.short	0x0000
        /*0072*/ 	.short	0x0000
        /*0074*/ 	.byte	0x00, 0xf5, 0x21, 0x00


	//----- nvinfo : EIATTR_SPARSE_MMA_MASK
	.align		4
.L_468:
        /*0078*/ 	.byte	0x03, 0x50
        /*007a*/ 	.short	0x0000


	//----- nvinfo : EIATTR_MAXREG_COUNT
	.align		4
        /*007c*/ 	.byte	0x03, 0x1b
        /*007e*/ 	.short	0x00ff


	//----- nvinfo : EIATTR_MERCURY_ISA_VERSION
	.align		4
        /*0080*/ 	.byte	0x03, 0x5f
        /*0082*/ 	.short	0x0101


	//----- nvinfo : EIATTR_VRC_CTA_INIT_COUNT
	.align		4
        /*0084*/ 	.byte	0x02, 0x4a
	.zero		1
	.zero		1


	//----- nvinfo : EIATTR_EXIT_INSTR_OFFSETS
	.align		4
        /*0088*/ 	.byte	0x04, 0x1c
        /*008a*/ 	.short	(.L_470 - .L_469)


	//   ....[0]....
.L_469:
        /*008c*/ 	.word	0x00000070


	//   ....[1]....
        /*0090*/ 	.word	0x000000d0


	//   ....[2]....
        /*0094*/ 	.word	0x00000ab0


	//----- nvinfo : EIATTR_CBANK_PARAM_SIZE
	.align		4
.L_470:
        /*0098*/ 	.byte	0x03, 0x19
        /*009a*/ 	.short	0x0030


	//----- nvinfo : EIATTR_PARAM_CBANK
	.align		4
        /*009c*/ 	.byte	0x04, 0x0a
        /*009e*/ 	.short	(.L_472 - .L_471)
	.align		4
.L_471:
        /*00a0*/ 	.word	index@(.nv.constant0._Z23update_AMR_point_vertexP4int4P7double3PKS1_PiPKS_ii)
        /*00a4*/ 	.short	0x0380
        /*00a6*/ 	.short	0x0030


	//----- nvinfo : EIATTR_SW_WAR
	.align		4
.L_472:
        /*00a8*/ 	.byte	0x04, 0x36
        /*00aa*/ 	.short	(.L_474 - .L_473)
.L_473:
        /*00ac*/ 	.word	0x00000008
.L_474:


//--------------------- .nv.info._Z14check_AMR_facePiPKiS1_S1_ii --------------------------
	.section	.nv.info._Z14check_AMR_facePiPKiS1_S1_ii,"",@"SHT_CUDA_INFO"
	.sectionflags	@""
	.align	4


	//----- nvinfo : EIATTR_CUDA_API_VERSION
	.align		4
        /*0000*/ 	.byte	0x04, 0x37
        /*0002*/ 	.short	(.L_476 - .L_475)
.L_475:
        /*0004*/ 	.word	0x00000082


	//----- nvinfo : EIATTR_KPARAM_INFO
	.align		4
.L_476:
        /*0008*/ 	.byte	0x04, 0x17
        /*000a*/ 	.short	(.L_478 - .L_477)
.L_477:
        /*000c*/ 	.word	0x00000000
        /*0010*/ 	.short	0x0005
        /*0012*/ 	.short	0x0024
        /*0014*/ 	.byte	0x00, 0xf0, 0x11, 0x00


	//----- nvinfo : EIATTR_KPARAM_INFO
	.align		4
.L_478:
        /*0018*/ 	.byte	0x04, 0x17
        /*001a*/ 	.short	(.L_480 - .L_479)
.L_479:
        /*001c*/ 	.word	0x00000000
        /*0020*/ 	.short	0x0004
        /*0022*/ 	.short	0x0020
        /*0024*/ 	.byte	0x00, 0xf0, 0x11, 0x00


	//----- nvinfo : EIATTR_KPARAM_INFO
	.align		4
.L_480:
        /*0028*/ 	.byte	0x04, 0x17
        /*002a*/ 	.short	(.L_482 - .L_481)
.L_481:
        /*002c*/ 	.word	0x00000000
        /*0030*/ 	.short	0x0003
        /*0032*/ 	.short	0x0018
        /*0034*/ 	.byte	0x00, 0xf5, 0x21, 0x00


	//----- nvinfo : EIATTR_KPARAM_INFO
	.align		4
.L_482:
        /*0038*/ 	.byte	0x04, 0x17
        /*003a*/ 	.short	(.L_484 - .L_483)
.L_483:
        /*003c*/ 	.word	0x00000000
        /*0040*/ 	.short	0x0002
        /*0042*/ 	.short	0x0010
        /*0044*/ 	.byte	0x00, 0xf5, 0x21, 0x00


	//----- nvinfo : EIATTR_KPARAM_INFO
	.align		4
.L_484:
        /*0048*/ 	.byte	0x04, 0x17
        /*004a*/ 	.short	(.L_486 - .L_485)
.L_485:
        /*004c*/ 	.word	0x00000000
        /*0050*/ 	.short	0x0001
        /*0052*/ 	.short	0x0008
        /*0054*/ 	.byte	0x00, 0xf5, 0x21, 0x00


	//----- nvinfo : EIATTR_KPARAM_INFO
	.align		4
.L_486:
        /*0058*/ 	.byte	0x04, 0x17
        /*005a*/ 	.short	(.L_488 - .L_487)
.L_487:
        /*005c*/ 	.word	0x00000000
        /*0060*/ 	.short	0x0000
        /*0062*/ 	.short	0x0000
        /*0064*/ 	.byte	0x00, 0xf5, 0x21, 0x00


	//----- nvinfo : EIATTR_SPARSE_MMA_MASK
	.align		4
.L_488:
        /*0068*/ 	.byte	0x03, 0x50
        /*006a*/ 	.short	0x0000


	//----- nvinfo : EIATTR_MAXREG_COUNT
	.align		4
        /*006c*/ 	.byte	0x03, 0x1b
        /*006e*/ 	.short	0x00ff


	//----- nvinfo : EIATTR_MERCURY_ISA_VERSION
	.align		4
        /*0070*/ 	.byte	0x03, 0x5f
        /*0072*/ 	.short	0x0101


	//----- nvinfo : EIATTR_VRC_CTA_INIT_COUNT
	.align		4
        /*0074*/ 	.byte	0x02, 0x4a
	.zero		1
	.zero		1


	//----- nvinfo : EIATTR_EXIT_INSTR_OFFSETS
	.align		4
        /*0078*/ 	.byte	0x04, 0x1c
        /*007a*/ 	.short	(.L_490 - .L_489)


	//   ....[0]....
.L_489:
        /*007c*/ 	.word	0x00000070


	//   ....[1]....
        /*0080*/ 	.word	0x00000210


	//   ....[2]....
        /*0084*/ 	.word	0x000002a0


	//----- nvinfo : EIATTR_CRS_STACK_SIZE
	.align		4
.L_490:
        /*0088*/ 	.byte	0x04, 0x1e
        /*008a*/ 	.short	(.L_492 - .L_491)
.L_491:
        /*008c*/ 	.word	0x00000000


	//----- nvinfo : EIATTR_CBANK_PARAM_SIZE
	.align		4
.L_492:
        /*0090*/ 	.byte	0x03, 0x19
        /*0092*/ 	.short	0x0028


	//----- nvinfo : EIATTR_PARAM_CBANK
	.align		4
        /*0094*/ 	.byte	0x04, 0x0a
        /*0096*/ 	.short	(.L_494 - .L_493)
	.align		4
.L_493:
        /*0098*/ 	.word	index@(.nv.constant0._Z14check_AMR_facePiPKiS1_S1_ii)
        /*009c*/ 	.short	0x0380
        /*009e*/ 	.short	0x0028


	//----- nvinfo : EIATTR_SW_WAR
	.align		4
.L_494:
        /*00a0*/ 	.byte	0x04, 0x36
        /*00a2*/ 	.short	(.L_496 - .L_495)
.L_495:
        /*00a4*/ 	.word	0x00000008
.L_496:


//--------------------- .nv.callgraph             --------------------------
	.section	.nv.callgraph,"",@"SHT_CUDA_CALLGRAPH"
	.align	4
	.sectionentsize	8
	.align		4
        /*0000*/ 	.word	0x00000000
	.align		4
        /*0004*/ 	.word	0xffffffff
	.align		4
        /*0008*/ 	.word	0x00000000
	.align		4
        /*000c*/ 	.word	0xfffffffe
	.align		4
        /*0010*/ 	.word	0x00000000
	.align		4
        /*0014*/ 	.word	0xfffffffd
	.align		4
        /*0018*/ 	.word	0x00000000
	.align		4
        /*001c*/ 	.word	0xfffffffc


//--------------------- .nv.constant4             --------------------------
	.section	.nv.constant4,"a",@progbits
	.align	8
	.align		8
.nv.constant4:
        /*0000*/ 	.dword	_ZN34_INTERNAL_030a8ceb_4_k_cu_5db151e54cuda3std3__45__cpo5beginE
	.align		8
        /*0008*/ 	.dword	_ZN34_INTERNAL_030a8ceb_4_k_cu_5db151e54cuda3std3__45__cpo3endE
	.align		8
        /*0010*/ 	.dword	_ZN34_INTERNAL_030a8ceb_4_k_cu_5db151e54cuda3std3__45__cpo6cbeginE
	.align		8
        /*0018*/ 	.dword	_ZN34_INTERNAL_030a8ceb_4_k_cu_5db151e54cuda3std3__45__cpo4cendE
	.align		8
        /*0020*/ 	.dword	_ZN34_INTERNAL_030a8ceb_4_k_cu_5db151e54cuda3std3__45__cpo6rbeginE
	.align		8
        /*0028*/ 	.dword	_ZN34_INTERNAL_030a8ceb_4_k_cu_5db151e54cuda3std3__45__cpo4rendE
	.align		8
        /*0030*/ 	.dword	_ZN34_INTERNAL_030a8ceb_4_k_cu_5db151e54cuda3std3__45__cpo7crbeginE
	.align		8
        /*0038*/ 	.dword	_ZN34_INTERNAL_030a8ceb_4_k_cu_5db151e54cuda3std3__45__cpo5crendE
	.align		8
        /*0040*/ 	.dword	_ZN34_INTERNAL_030a8ceb_4_k_cu_5db151e54cuda3std3__436_GLOBAL__N__030a8ceb_4_k_cu_5db151e56ignoreE
	.align		8
        /*0048*/ 	.dword	_ZN34_INTERNAL_030a8ceb_4_k_cu_5db151e54cuda3std3__419piecewise_constructE
	.align		8
        /*0050*/ 	.dword	_ZN34_INTERNAL_030a8ceb_4_k_cu_5db151e54cuda3std3__48in_placeE
	.align		8
        /*0058*/ 	.dword	_ZN34_INTERNAL_030a8ceb_4_k_cu_5db151e54cuda3std3__420unreachable_sentinelE
	.align		8
        /*0060*/ 	.dword	_ZN34_INTERNAL_030a8ceb_4_k_cu_5db151e54cuda3std3__47nulloptE
	.align		8
        /*0068*/ 	.dword	_ZN34_INTERNAL_030a8ceb_4_k_cu_5db151e54cuda3std3__48unexpectE
	.align		8
        /*0070*/ 	.dword	_ZN34_INTERNAL_030a8ceb_4_k_cu_5db151e54cuda3std6ranges3__45__cpo4swapE
	.align		8
        /*0078*/ 	.dword	_ZN34_INTERNAL_030a8ceb_4_k_cu_5db151e54cuda3std6ranges3__45__cpo9iter_moveE
	.align		8
        /*0080*/ 	.dword	_ZN34_INTERNAL_030a8ceb_4_k_cu_5db151e54cuda3std6ranges3__45__cpo5beginE
	.align		8
        /*0088*/ 	.dword	_ZN34_INTERNAL_030a8ceb_4_k_cu_5db151e54cuda3std6ranges3__45__cpo3endE
	.align		8
        /*0090*/ 	.dword	_ZN34_INTERNAL_030a8ceb_4_k_cu_5db151e54cuda3std6ranges3__45__cpo6cbeginE
	.align		8
        /*0098*/ 	.dword	_ZN34_INTERNAL_030a8ceb_4_k_cu_5db151e54cuda3std6ranges3__45__cpo4cendE
	.align		8
        /*00a0*/ 	.dword	_ZN34_INTERNAL_030a8ceb_4_k_cu_5db151e54cuda3std6ranges3__45__cpo7advanceE
	.align		8
        /*00a8*/ 	.dword	_ZN34_INTERNAL_030a8ceb_4_k_cu_5db151e54cuda3std6ranges3__45__cpo9iter_swapE
	.align		8
        /*00b0*/ 	.dword	_ZN34_INTERNAL_030a8ceb_4_k_cu_5db151e54cuda3std6ranges3__45__cpo4nextE
	.align		8
        /*00b8*/ 	.dword	_ZN34_INTERNAL_030a8ceb_4_k_cu_5db151e54cuda3std6ranges3__45__cpo4prevE
	.align		8
        /*00c0*/ 	.dword	_ZN34_INTERNAL_030a8ceb_4_k_cu_5db151e54cuda3std6ranges3__45__cpo4dataE
	.align		8
        /*00c8*/ 	.dword	_ZN34_INTERNAL_030a8ceb_4_k_cu_5db151e54cuda3std6ranges3__45__cpo5cdataE
	.align		8
        /*00d0*/ 	.dword	_ZN34_INTERNAL_030a8ceb_4_k_cu_5db151e54cuda3std6ranges3__45__cpo4sizeE
	.align		8
        /*00d8*/ 	.dword	_ZN34_INTERNAL_030a8ceb_4_k_cu_5db151e54cuda3std6ranges3__45__cpo5ssizeE
	.align		8
        /*00e0*/ 	.dword	_ZN34_INTERNAL_030a8ceb_4_k_cu_5db151e54cuda3std6ranges3__45__cpo8distanceE
	.align		8
        /*00e8*/ 	.dword	_ZN34_INTERNAL_030a8ceb_4_k_cu_5db151e56thrust24THRUST_300001_SM_1000_NS8cuda_cub3parE
	.align		8
        /*00f0*/ 	.dword	_ZN34_INTERNAL_030a8ceb_4_k_cu_5db151e56thrust24THRUST_300001_SM_1000_NS8cuda_cub10par_nosyncE
	.align		8
        /*00f8*/ 	.dword	_ZN34_INTERNAL_030a8ceb_4_k_cu_5db151e56thrust24THRUST_300001_SM_1000_NS6system6detail10sequential3seqE
	.align		8
        /*0100*/ 	.dword	_ZN34_INTERNAL_030a8ceb_4_k_cu_5db151e56thrust24THRUST_300001_SM_1000_NS6system3cpp3parE
	.align		8
        /*0108*/ 	.dword	_ZN34_INTERNAL_030a8ceb_4_k_cu_5db151e56thrust24THRUST_300001_SM_1000_NS12placeholders2_1E
	.align		8
        /*0110*/ 	.dword	_ZN34_INTERNAL_030a8ceb_4_k_cu_5db151e56thrust24THRUST_300001_SM_1000_NS12placeholders2_2E
	.align		8
        /*0118*/ 	.dword	_ZN34_INTERNAL_030a8ceb_4_k_cu_5db151e56thrust24THRUST_300001_SM_1000_NS12placeholders2_3E
	.align		8
        /*0120*/ 	.dword	_ZN34_INTERNAL_030a8ceb_4_k_cu_5db151e56thrust24THRUST_300001_SM_1000_NS12placeholders2_4E
	.align		8
        /*0128*/ 	.dword	_ZN34_INTERNAL_030a8ceb_4_k_cu_5db151e56thrust24THRUST_300001_SM_1000_NS12placeholders2_5E
	.align		8
        /*0130*/ 	.dword	_ZN34_INTERNAL_030a8ceb_4_k_cu_5db151e56thrust24THRUST_300001_SM_1000_NS12placeholders2_6E
	.align		8
        /*0138*/ 	.dword	_ZN34_INTERNAL_030a8ceb_4_k_cu_5db151e56thrust24THRUST_300001_SM_1000_NS12placeholders2_7E
	.align		8
        /*0140*/ 	.dword	_ZN34_INTERNAL_030a8ceb_4_k_cu_5db151e56thrust24THRUST_300001_SM_1000_NS12placeholders2_8E
	.align		8
        /*0148*/ 	.dword	_ZN34_INTERNAL_030a8ceb_4_k_cu_5db151e56thrust24THRUST_300001_SM_1000_NS12placeholders2_9E
	.align		8
        /*0150*/ 	.dword	_ZN34_INTERNAL_030a8ceb_4_k_cu_5db151e56thrust24THRUST_300001_SM_1000_NS12placeholders3_10E
	.align		8
        /*0158*/ 	.dword	_ZN34_INTERNAL_030a8ceb_4_k_cu_5db151e56thrust24THRUST_300001_SM_1000_NS3seqE
	.align		8
        /*0160*/ 	.dword	_ZN34_INTERNAL_030a8ceb_4_k_cu_5db151e56thrust24THRUST_300001_SM_1000_NS6deviceE


//--------------------- .text._ZN3cub18CUB_300001_SM_10006detail6reduce28DeviceReduceSingleTileKernelINS2_10policy_hubIiyN4cuda3std3__44plusIiEEE10Policy1000EPiSC_iS9_iiNS7_10__identityEEEvT0_T1_T2_T3_T4_T6_ --------------------------
	.section	.text._ZN3cub18CUB_300001_SM_10006detail6reduce28DeviceReduceSingleTileKernelINS2_10policy_hubIiyN4cuda3std3__44plusIiEEE10Policy1000EPiSC_iS9_iiNS7_10__identityEEEvT0_T1_T2_T3_T4_T6_,"ax",@progbits
	.align	128
        .global         _ZN3cub18CUB_300001_SM_10006detail6reduce28DeviceReduceSingleTileKernelINS2_10policy_hubIiyN4cuda3std3__44plusIiEEE10Policy1000EPiSC_iS9_iiNS7_10__identityEEEvT0_T1_T2_T3_T4_T6_
        .type           _ZN3cub18CUB_300001_SM_10006detail6reduce28DeviceReduceSingleTileKernelINS2_10policy_hubIiyN4cuda3std3__44plusIiEEE10Policy1000EPiSC_iS9_iiNS7_10__identityEEEvT0_T1_T2_T3_T4_T6_,@function
        .size           _ZN3cub18CUB_300001_SM_10006detail6reduce28DeviceReduceSingleTileKernelINS2_10policy_hubIiyN4cuda3std3__44plusIiEEE10Policy1000EPiSC_iS9_iiNS7_10__identityEEEvT0_T1_T2_T3_T4_T6_,(.L_x_532 - _ZN3cub18CUB_300001_SM_10006detail6reduce28DeviceReduceSingleTileKernelINS2_10policy_hubIiyN4cuda3std3__44plusIiEEE10Policy1000EPiSC_iS9_iiNS7_10__identityEEEvT0_T1_T2_T3_T4_T6_)
        .other          _ZN3cub18CUB_300001_SM_10006detail6reduce28DeviceReduceSingleTileKernelINS2_10policy_hubIiyN4cuda3std3__44plusIiEEE10Policy1000EPiSC_iS9_iiNS7_10__identityEEEvT0_T1_T2_T3_T4_T6_,@"STO_CUDA_ENTRY STV_DEFAULT"
_ZN3cub18CUB_300001_SM_10006detail6reduce28DeviceReduceSingleTileKernelINS2_10policy_hubIiyN4cuda3std3__44plusIiEEE10Policy1000EPiSC_iS9_iiNS7_10__identityEEEvT0_T1_T2_T3_T4_T6_:
.text._ZN3cub18CUB_300001_SM_10006detail6reduce28DeviceReduceSingleTileKernelINS2_10policy_hubIiyN4cuda3std3__44plusIiEEE10Policy1000EPiSC_iS9_iiNS7_10__identityEEEvT0_T1_T2_T3_T4_T6_:
[----:B------:R-:W-:Y:S01]  /*0000*/  LDC R1, c[0x0][0x37c] ;  /* 0x0000df00ff017b82 */ /* 0x000fe20000000800 */
[----:B------:R-:W0:Y:S01]  /*0010*/  LDCU UR4, c[0x0][0x390] ;  /* 0x00007200ff0477ac */ /* 0x000e220008000800 */
[----:B------:R-:W1:Y:S01]  /*0020*/  LDCU.64 UR6, c[0x0][0x358] ;  /* 0x00006b00ff0677ac */ /* 0x000e620008000a00 */
[----:B0-----:R-:W-:-:S05]  /*0030*/  IMAD.U32 R20, RZ, RZ, UR4 ;  /* 0x00000004ff147e24 */ /* 0x001fca000f8e00ff */
[----:B------:R-:W-:-:S13]  /*0040*/  ISETP.NE.AND P0, PT, R20, RZ, PT ;  /* 0x000000ff1400720c */ /* 0x000fda0003f05270 */
[----:B-1----:R-:W-:Y:S05]  /*0050*/  @P0 BRA `(.L_x_0) ;  /* 0x00000000001c0947 */ /* 0x002fea0003800000 */
[----:B------:R-:W0:Y:S02]  /*0060*/  S2R R0, SR_TID.X ;  /* 0x0000000000007919 */ /* 0x000e240000002100 */
[----:B0-----:R-:W-:-:S13]  /*0070*/  ISETP.NE.AND P0, PT, R0, RZ, PT ;  /* 0x000000ff0000720c */ /* 0x001fda0003f05270 */
[----:B------:R-:W-:Y:S05]  /*0080*/  @P0 EXIT ;  /* 0x000000000000094d */ /* 0x000fea0003800000 */
[----:B------:R-:W0:Y:S08]  /*0090*/  LDC R5, c[0x0][0x398] ;  /* 0x0000e600ff057b82 */ /* 0x000e300000000800 */
[----:B------:R-:W0:Y:S02]  /*00a0*/  LDC.64 R2, c[0x0][0x388] ;  /* 0x0000e200ff027b82 */ /* 0x000e240000000a00 */
[----:B0-----:R-:W-:Y:S01]  /*00b0*/  STG.E desc[UR6][R2.64], R5 ;  /* 0x0000000502007986 */ /* 0x001fe2000c101906 */
[----:B------:R-:W-:Y:S05]  /*00c0*/  EXIT ;  /* 0x000000000000794d */ /* 0x000fea0003800000 */
.L_x_0:
[----:B------:R-:W0:Y:S01]  /*00d0*/  LDCU UR4, c[0x0][0x380] ;  /* 0x00007000ff0477ac */ /* 0x000e220008000800 */
[----:B------:R-:W-:Y:S01]  /*00e0*/  BSSY.RECONVERGENT B0, `(.L_x_1) ;  /* 0x0000385000007945 */ /* 0x000fe20003800200 */
[----:B0-----:R-:W-:-:S09]  /*00f0*/  ULOP3.LUT UP0, URZ, UR4, 0xf, URZ, 0xc0, !UPT ;  /* 0x0000000f04ff7892 */ /* 0x001fd2000f80c0ff */
[----:B------:R-:W-:Y:S05]  /*0100*/  BRA.U UP0, `(.L_x_2) ;  /* 0x0000001900d87547 */ /* 0x000fea000b800000 */
[----:B------:R-:W-:-:S13]  /*0110*/  ISETP.GT.AND P0, PT, R20, 0xfff, PT ;  /* 0x00000fff1400780c */ /* 0x000fda0003f04270 */
[----:B------:R-:W-:Y:S05]  /*0120*/  @P0 BRA `(.L_x_3) ;  /* 0x0000000c008c0947 */ /* 0x000fea0003800000 */
[----:B------:R-:W0:Y:S01]  /*0130*/  S2R R9, SR_TID.X ;  /* 0x0000000000097919 */ /* 0x000e220000002100 */
[----:B------:R-:W-:Y:S01]  /*0140*/  BSSY.RECONVERGENT B1, `(.L_x_4) ;  /* 0x0000009000017945 */ /* 0x000fe20003800200 */
[----:B------:R-:W-:Y:S01]  /*0150*/  IMAD.MOV.U32 R0, RZ, RZ, RZ ;  /* 0x000000ffff007224 */ /* 0x000fe200078e00ff */
[----:B0-----:R-:W-:Y:S01]  /*0160*/  ISETP.GE.AND P0, PT, R9, R20, PT ;  /* 0x000000140900720c */ /* 0x001fe20003f06270 */
[----:B------:R-:W-:-:S12]  /*0170*/  IMAD.MOV.U32 R11, RZ, RZ, R9 ;  /* 0x000000ffff0b7224 */ /* 0x000fd800078e0009 */
[----:B------:R-:W-:Y:S05]  /*0180*/  @P0 BRA `(.L_x_5) ;  /* 0x0000000000100947 */ /* 0x000fea0003800000 */
[----:B------:R-:W0:Y:S02]  /*0190*/  LDC.64 R2, c[0x0][0x380] ;  /* 0x0000e000ff027b82 */ /* 0x000e240000000a00 */
[----:B0-----:R-:W-:-:S05]  /*01a0*/  IMAD.WIDE.U32 R2, R9, 0x4, R2 ;  /* 0x0000000409027825 */ /* 0x001fca00078e0002 */
[----:B------:R0:W5:Y:S01]  /*01b0*/  LDG.E.CONSTANT R0, desc[UR6][R2.64] ;  /* 0x0000000602007981 */ /* 0x000162000c1e9900 */
[----:B------:R-:W-:-:S07]  /*01c0*/  VIADD R11, R9, 0x100 ;  /* 0x00000100090b7836 */ /* 0x000fce0000000000 */
.L_x_5:
[----:B------:R-:W-:Y:S05]  /*01d0*/  BSYNC.RECONVERGENT B1 ;  /* 0x0000000000017941 */ /* 0x000fea0003800200 */
.L_x_4:
[----:B------:R-:W-:Y:S01]  /*01e0*/  ISETP.GE.AND P0, PT, R11, R20, PT ;  /* 0x000000140b00720c */ /* 0x000fe20003f06270 */
[----:B------:R-:W-:-:S12]  /*01f0*/  BSSY.RECONVERGENT B1, `(.L_x_6) ;  /* 0x0000066000017945 */ /* 0x000fd80003800200 */
[----:B------:R-:W-:Y:S05]  /*0200*/  @P0 BRA `(.L_x_7) ;  /* 0x0000000400900947 */ /* 0x000fea0003800000 */
[----:B0-----:R-:W-:Y:S01]  /*0210*/  LOP3.LUT R3, RZ, R11, RZ, 0x33, !PT ;  /* 0x0000000bff037212 */ /* 0x001fe200078e33ff */
[----:B------:R-:W-:Y:S04]  /*0220*/  BSSY.RECONVERGENT B2, `(.L_x_8) ;  /* 0x0000015000027945 */ /* 0x000fe80003800200 */
[----:B------:R-:W-:-:S05]  /*0230*/  IMAD.IADD R4, R3, 0x1, R20 ;  /* 0x0000000103047824 */ /* 0x000fca00078e0214 */
[C---:B------:R-:W-:Y:S02]  /*0240*/  LOP3.LUT R2, R4.reuse, 0x300, RZ, 0xc0, !PT ;  /* 0x0000030004027812 */ /* 0x040fe400078ec0ff */
[----:B------:R-:W-:Y:S02]  /*0250*/  ISETP.GE.U32.AND P1, PT, R4, 0x300, PT ;  /* 0x000003000400780c */ /* 0x000fe40003f26070 */
[----:B------:R-:W-:-:S13]  /*0260*/  ISETP.NE.AND P0, PT, R2, 0x300, PT ;  /* 0x000003000200780c */ /* 0x000fda0003f05270 */
[----:B------:R-:W-:Y:S05]  /*0270*/  @!P0 BRA `(.L_x_9) ;  /* 0x00000000003c8947 */ /* 0x000fea0003800000 */
[----:B------:R-:W0:Y:S01]  /*0280*/  LDC.64 R2, c[0x0][0x380] ;  /* 0x0000e000ff027b82 */ /* 0x000e220000000a00 */
[----:B------:R-:W-:-:S04]  /*0290*/  LEA.HI R4, R4, 0x1, RZ, 0x18 ;  /* 0x0000000104047811 */ /* 0x000fc800078fc0ff */
[----:B------:R-:W-:-:S05]  /*02a0*/  LOP3.LUT R4, R4, 0x3, RZ, 0xc0, !PT ;  /* 0x0000000304047812 */ /* 0x000fca00078ec0ff */
[----:B------:R-:W-:Y:S02]  /*02b0*/  IMAD.MOV R4, RZ, RZ, -R4 ;  /* 0x000000ffff047224 */ /* 0x000fe400078e0a04 */
[----:B0-----:R-:W-:-:S04]  /*02c0*/  IMAD.WIDE.U32 R2, R11, 0x4, R2 ;  /* 0x000000040b027825 */ /* 0x001fc800078e0002 */
[----:B------:R-:W-:-:S07]  /*02d0*/  IMAD.MOV.U32 R5, RZ, RZ, R3 ;  /* 0x000000ffff057224 */ /* 0x000fce00078e0003 */
.L_x_10:
[----:B------:R-:W-:-:S06]  /*02e0*/  IMAD.MOV.U32 R3, RZ, RZ, R5 ;  /* 0x000000ffff037224 */ /* 0x000fcc00078e0005 */
[----:B------:R0:W2:Y:S01]  /*02f0*/  LDG.E.CONSTANT R3, desc[UR6][R2.64] ;  /* 0x0000000602037981 */ /* 0x0000a2000c1e9900 */
[----:B------:R-:W-:Y:S02]  /*0300*/  VIADD R4, R4, 0x1 ;  /* 0x0000000104047836 */ /* 0x000fe40000000000 */
[----:B------:R-:W-:-:S03]  /*0310*/  VIADD R11, R11, 0x100 ;  /* 0x000001000b0b7836 */ /* 0x000fc60000000000 */
[----:B------:R-:W-:Y:S02]  /*0320*/  ISETP.NE.AND P0, PT, R4, RZ, PT ;  /* 0x000000ff0400720c */ /* 0x000fe40003f05270 */
[----:B0-----:R-:W-:-:S05]  /*0330*/  IADD3 R2, P2, PT, R2, 0x400, RZ ;  /* 0x0000040002027810 */ /* 0x001fca0007f5e0ff */
[----:B------:R-:W-:Y:S02]  /*0340*/  IMAD.X R5, RZ, RZ, R5, P2 ;  /* 0x000000ffff057224 */ /* 0x000fe400010e0605 */
[----:B--2--5:R-:W-:-:S04]  /*0350*/  IMAD.IADD R0, R3, 0x1, R0 ;  /* 0x0000000103007824 */ /* 0x024fc800078e0200 */
[----:B------:R-:W-:Y:S05]  /*0360*/  @P0 BRA `(.L_x_10) ;  /* 0xfffffffc00dc0947 */ /* 0x000fea000383ffff */
.L_x_9:
[----:B------:R-:W-:Y:S05]  /*0370*/  BSYNC.RECONVERGENT B2 ;  /* 0x0000000000027941 */ /* 0x000fea0003800200 */
.L_x_8:
[----:B------:R-:W-:Y:S05]  /*0380*/  @!P1 BRA `(.L_x_7) ;  /* 0x0000000400309947 */ /* 0x000fea0003800000 */
[----:B------:R-:W-:Y:S01]  /*0390*/  IMAD.IADD R2, R20, 0x1, -R11 ;  /* 0x0000000114027824 */ /* 0x000fe200078e0a0b */
[----:B------:R-:W-:Y:S01]  /*03a0*/  BSSY.RECONVERGENT B2, `(.L_x_11) ;  /* 0x0000029000027945 */ /* 0x000fe20003800200 */
[----:B------:R-:W-:-:S03]  /*03b0*/  PLOP3.LUT P0, PT, PT, PT, PT, 0x80, 0x8 ;  /* 0x000000000008781c */ /* 0x000fc60003f0f070 */
[----:B------:R-:W-:-:S13]  /*03c0*/  ISETP.GT.AND P1, PT, R2, 0xc00, PT ;  /* 0x00000c000200780c */ /* 0x000fda0003f24270 */
[----:B------:R-:W-:Y:S05]  /*03d0*/  @!P1 BRA `(.L_x_12) ;  /* 0x0000000000949947 */ /* 0x000fea0003800000 */
[----:B------:R-:W-:Y:S01]  /*03e0*/  PLOP3.LUT P0, PT, PT, PT, PT, 0x8, 0x80 ;  /* 0x000000000080781c */ /* 0x000fe20003f0e170 */
[----:B------:R-:W-:-:S12]  /*03f0*/  VIADD R8, R20, 0xfffff400 ;  /* 0xfffff40014087836 */ /* 0x000fd80000000000 */
.L_x_13:
[----:B------:R-:W0:Y:S01]  /*0400*/  LDC.64 R4, c[0x0][0x380] ;  /* 0x0000e000ff047b82 */ /* 0x000e220000000a00 */
[C---:B------:R-:W-:Y:S02]  /*0410*/  VIADD R7, R11.reuse, 0x400 ;  /* 0x000004000b077836 */ /* 0x040fe40000000000 */
[C---:B------:R-:W-:Y:S02]  /*0420*/  VIADD R3, R11.reuse, 0x800 ;  /* 0x000008000b037836 */ /* 0x040fe40000000000 */
[----:B0-----:R-:W-:-:S05]  /*0430*/  IMAD.WIDE R22, R11, 0x4, R4 ;  /* 0x000000040b167825 */ /* 0x001fca00078e0204 */
[----:B------:R-:W2:Y:S01]  /*0440*/  LDG.E.CONSTANT R13, desc[UR6][R22.64] ;  /* 0x00000006160d7981 */ /* 0x000ea2000c1e9900 */
[----:B------:R-:W-:-:S03]  /*0450*/  IMAD.WIDE R6, R7, 0x4, R4 ;  /* 0x0000000407067825 */ /* 0x000fc600078e0204 */
[----:B------:R-:W2:Y:S04]  /*0460*/  LDG.E.CONSTANT R10, desc[UR6][R22.64+0x400] ;  /* 0x00040006160a7981 */ /* 0x000ea8000c1e9900 */
[----:B------:R-:W3:Y:S04]  /*0470*/  LDG.E.CONSTANT R12, desc[UR6][R22.64+0x800] ;  /* 0x00080006160c7981 */ /* 0x000ee8000c1e9900 */
[----:B------:R-:W3:Y:S01]  /*0480*/  LDG.E.CONSTANT R19, desc[UR6][R22.64+0xc00] ;  /* 0x000c000616137981 */ /* 0x000ee2000c1e9900 */
[----:B------:R-:W-:-:S03]  /*0490*/  IMAD.WIDE R2, R3, 0x4, R4 ;  /* 0x0000000403027825 */ /* 0x000fc600078e0204 */
[----:B------:R-:W4:Y:S04]  /*04a0*/  LDG.E.CONSTANT R16, desc[UR6][R6.64] ;  /* 0x0000000606107981 */ /* 0x000f28000c1e9900 */
[----:B------:R-:W4:Y:S01]  /*04b0*/  LDG.E.CONSTANT R15, desc[UR6][R6.64+0x400] ;  /* 0x00040006060f7981 */ /* 0x000f22000c1e9900 */
[----:B------:R-:W-:-:S03]  /*04c0*/  VIADD R25, R11, 0xc00 ;  /* 0x00000c000b197836 */ /* 0x000fc60000000000 */
[----:B------:R-:W4:Y:S04]  /*04d0*/  LDG.E.CONSTANT R14, desc[UR6][R6.64+0x800] ;  /* 0x00080006060e7981 */ /* 0x000f28000c1e9900 */
[----:B------:R-:W4:Y:S01]  /*04e0*/  LDG.E.CONSTANT R21, desc[UR6][R6.64+0xc00] ;  /* 0x000c000606157981 */ /* 0x000f22000c1e9900 */
[----:B------:R-:W-:-:S03]  /*04f0*/  IMAD.WIDE R4, R25, 0x4, R4 ;  /* 0x0000000419047825 */ /* 0x000fc600078e0204 */
[----:B------:R-:W4:Y:S04]  /*0500*/  LDG.E.CONSTANT R18, desc[UR6][R2.64] ;  /* 0x0000000602127981 */ /* 0x000f28000c1e9900 */
[----:B------:R-:W4:Y:S04]  /*0510*/  LDG.E.CONSTANT R17, desc[UR6][R2.64+0x400] ;  /* 0x0004000602117981 */ /* 0x000f28000c1e9900 */
[----:B------:R-:W4:Y:S04]  /*0520*/  LDG.E.CONSTANT R23, desc[UR6][R2.64+0x800] ;  /* 0x0008000602177981 */ /* 0x000f28000c1e9900 */
[----:B------:R-:W4:Y:S04]  /*0530*/  LDG.E.CONSTANT R24, desc[UR6][R2.64+0xc00] ;  /* 0x000c000602187981 */ /* 0x000f28000c1e9900 */
[----:B------:R-:W4:Y:S04]  /*0540*/  LDG.E.CONSTANT R25, desc[UR6][R4.64] ;  /* 0x0000000604197981 */ /* 0x000f28000c1e9900 */
[----:B------:R-:W4:Y:S04]  /*0550*/  LDG.E.CONSTANT R26, desc[UR6][R4.64+0x400] ;  /* 0x00040006041a7981 */ /* 0x000f28000c1e9900 */
[----:B------:R-:W4:Y:S04]  /*0560*/  LDG.E.CONSTANT R22, desc[UR6][R4.64+0x800] ;  /* 0x0008000604167981 */ /* 0x000f28000c1e9900 */
[----:B------:R-:W4:Y:S01]  /*0570*/  LDG.E.CONSTANT R27, desc[UR6][R4.64+0xc00] ;  /* 0x000c0006041b7981 */ /* 0x000f22000c1e9900 */
[----:B------:R-:W-:-:S05]  /*0580*/  VIADD R11, R11, 0x1000 ;  /* 0x000010000b0b7836 */ /* 0x000fca0000000000 */
[----:B------:R-:W-:Y:S02]  /*0590*/  ISETP.GE.AND P1, PT, R11, R8, PT ;  /* 0x000000080b00720c */ /* 0x000fe40003f26270 */
[----:B--2--5:R-:W-:-:S04]  /*05a0*/  IADD3 R10, PT, PT, R10, R13, R0 ;  /* 0x0000000d0a0a7210 */ /* 0x024fc80007ffe000 */
[----:B---3--:R-:W-:-:S04]  /*05b0*/  IADD3 R10, PT, PT, R19, R12, R10 ;  /* 0x0000000c130a7210 */ /* 0x008fc80007ffe00a */
[----:B----4-:R-:W-:-:S04]  /*05c0*/  IADD3 R10, PT, PT, R15, R16, R10 ;  /* 0x000000100f0a7210 */ /* 0x010fc80007ffe00a */
[----:B------:R-:W-:-:S04]  /*05d0*/  IADD3 R10, PT, PT, R21, R14, R10 ;  /* 0x0000000e150a7210 */ /* 0x000fc80007ffe00a */
[----:B------:R-:W-:-:S04]  /*05e0*/  IADD3 R10, PT, PT, R17, R18, R10 ;  /* 0x00000012110a7210 */ /* 0x000fc80007ffe00a */
[----:B------:R-:W-:-:S04]  /*05f0*/  IADD3 R10, PT, PT, R24, R23, R10 ;  /* 0x00000017180a7210 */ /* 0x000fc80007ffe00a */
[----:B------:R-:W-:-:S04]  /*0600*/  IADD3 R25, PT, PT, R26, R25, R10 ;  /* 0x000000191a197210 */ /* 0x000fc80007ffe00a */
[----:B------:R-:W-:Y:S01]  /*0610*/  IADD3 R0, PT, PT, R27, R22, R25 ;  /* 0x000000161b007210 */ /* 0x000fe20007ffe019 */
[----:B------:R-:W-:Y:S06]  /*0620*/  @!P1 BRA `(.L_x_13) ;  /* 0xfffffffc00749947 */ /* 0x000fec000383ffff */
.L_x_12:
[----:B------:R-:W-:Y:S05]  /*0630*/  BSYNC.RECONVERGENT B2 ;  /* 0x0000000000027941 */ /* 0x000fea0003800200 */
.L_x_11:
[----:B------:R-:W-:Y:S01]  /*0640*/  IMAD.IADD R2, R20, 0x1, -R11 ;  /* 0x0000000114027824 */ /* 0x000fe200078e0a0b */
[----:B------:R-:W-:Y:S04]  /*0650*/  BSSY.RECONVERGENT B2, `(.L_x_14) ;  /* 0x0000015000027945 */ /* 0x000fe80003800200 */
[----:B------:R-:W-:-:S13]  /*0660*/  ISETP.GT.AND P1, PT, R2, 0x400, PT ;  /* 0x000004000200780c */ /* 0x000fda0003f24270 */
[----:B------:R-:W-:Y:S05]  /*0670*/  @!P1 BRA `(.L_x_15) ;  /* 0x0000000000489947 */ /* 0x000fea0003800000 */
[----:B------:R-:W0:Y:S01]  /*0680*/  LDC.64 R4, c[0x0][0x380] ;  /* 0x0000e000ff047b82 */ /* 0x000e220000000a00 */
[C---:B------:R-:W-:Y:S02]  /*0690*/  VIADD R13, R11.reuse, 0x400 ;  /* 0x000004000b0d7836 */ /* 0x040fe40000000000 */
[----:B0-----:R-:W-:-:S05]  /*06a0*/  IMAD.WIDE R2, R11, 0x4, R4 ;  /* 0x000000040b027825 */ /* 0x001fca00078e0204 */
[----:B------:R-:W2:Y:S01]  /*06b0*/  LDG.E.CONSTANT R7, desc[UR6][R2.64] ;  /* 0x0000000602077981 */ /* 0x000ea2000c1e9900 */
[----:B------:R-:W-:-:S03]  /*06c0*/  IMAD.WIDE R4, R13, 0x4, R4 ;  /* 0x000000040d047825 */ /* 0x000fc600078e0204 */
[----:B------:R-:W2:Y:S04]  /*06d0*/  LDG.E.CONSTANT R6, desc[UR6][R2.64+0x400] ;  /* 0x0004000602067981 */ /* 0x000ea8000c1e9900 */
[----:B------:R-:W3:Y:S04]  /*06e0*/  LDG.E.CONSTANT R13, desc[UR6][R2.64+0x800] ;  /* 0x00080006020d7981 */ /* 0x000ee8000c1e9900 */
[----:B------:R-:W3:Y:S04]  /*06f0*/  LDG.E.CONSTANT R8, desc[UR6][R2.64+0xc00] ;  /* 0x000c000602087981 */ /* 0x000ee8000c1e9900 */
[----:B------:R-:W4:Y:S04]  /*0700*/  LDG.E.CONSTANT R15, desc[UR6][R4.64] ;  /* 0x00000006040f7981 */ /* 0x000f28000c1e9900 */
[----:B------:R-:W4:Y:S04]  /*0710*/  LDG.E.CONSTANT R10, desc[UR6][R4.64+0x400] ;  /* 0x00040006040a7981 */ /* 0x000f28000c1e9900 */
[----:B------:R-:W4:Y:S04]  /*0720*/  LDG.E.CONSTANT R17, desc[UR6][R4.64+0x800] ;  /* 0x0008000604117981 */ /* 0x000f28000c1e9900 */
[----:B------:R-:W4:Y:S01]  /*0730*/  LDG.E.CONSTANT R12, desc[UR6][R4.64+0xc00] ;  /* 0x000c0006040c7981 */ /* 0x000f22000c1e9900 */
[----:B------:R-:W-:Y:S01]  /*0740*/  PLOP3.LUT P0, PT, PT, PT, PT, 0x8, 0x80 ;  /* 0x000000000080781c */ /* 0x000fe20003f0e170 */
[----:B------:R-:W-:Y:S01]  /*0750*/  VIADD R11, R11, 0x800 ;  /* 0x000008000b0b7836 */ /* 0x000fe20000000000 */
[----:B--2--5:R-:W-:-:S04]  /*0760*/  IADD3 R6, PT, PT, R6, R7, R0 ;  /* 0x0000000706067210 */ /* 0x024fc80007ffe000 */
[----:B---3--:R-:W-:-:S04]  /*0770*/  IADD3 R6, PT, PT, R8, R13, R6 ;  /* 0x0000000d08067210 */ /* 0x008fc80007ffe006 */
[----:B----4-:R-:W-:-:S04]  /*0780*/  IADD3 R6, PT, PT, R10, R15, R6 ;  /* 0x0000000f0a067210 */ /* 0x010fc80007ffe006 */
[----:B------:R-:W-:-:S07]  /*0790*/  IADD3 R0, PT, PT, R12, R17, R6 ;  /* 0x000000110c007210 */ /* 0x000fce0007ffe006 */
.L_x_15:
[----:B------:R-:W-:Y:S05]  /*07a0*/  BSYNC.RECONVERGENT B2 ;  /* 0x0000000000027941 */ /* 0x000fea0003800200 */
.L_x_14:
[----:B------:R-:W-:-:S13]  /*07b0*/  ISETP.LT.OR P0, PT, R11, R20, P0 ;  /* 0x000000140b00720c */ /* 0x000fda0000701670 */
[----:B------:R-:W-:Y:S05]  /*07c0*/  @!P0 BRA `(.L_x_7) ;  /* 0x0000000000208947 */ /* 0x000fea0003800000 */
[----:B------:R-:W0:Y:S02]  /*07d0*/  LDC.64 R2, c[0x0][0x380] ;  /* 0x0000e000ff027b82 */ /* 0x000e240000000a00 */
[----:B0-----:R-:W-:-:S05]  /*07e0*/  IMAD.WIDE R2, R11, 0x4, R2 ;  /* 0x000000040b027825 */ /* 0x001fca00078e0202 */
[----:B------:R-:W2:Y:S04]  /*07f0*/  LDG.E.CONSTANT R5, desc[UR6][R2.64] ;  /* 0x0000000602057981 */ /* 0x000ea8000c1e9900 */
[----:B------:R-:W2:Y:S04]  /*0800*/  LDG.E.CONSTANT R4, desc[UR6][R2.64+0x400] ;  /* 0x0004000602047981 */ /* 0x000ea8000c1e9900 */
[----:B------:R-:W3:Y:S04]  /*0810*/  LDG.E.CONSTANT R7, desc[UR6][R2.64+0x800] ;  /* 0x0008000602077981 */ /* 0x000ee8000c1e9900 */
[----:B------:R-:W3:Y:S01]  /*0820*/  LDG.E.CONSTANT R6, desc[UR6][R2.64+0xc00] ;  /* 0x000c000602067981 */ /* 0x000ee2000c1e9900 */
[----:B--2--5:R-:W-:-:S04]  /*0830*/  IADD3 R0, PT, PT, R4, R5, R0 ;  /* 0x0000000504007210 */ /* 0x024fc80007ffe000 */
[----:B---3--:R-:W-:-:S07]  /*0840*/  IADD3 R0, PT, PT, R6, R7, R0 ;  /* 0x0000000706007210 */ /* 0x008fce0007ffe000 */
.L_x_7:
[----:B------:R-:W-:Y:S05]  /*0850*/  BSYNC.RECONVERGENT B1 ;  /* 0x0000000000017941 */ /* 0x000fea0003800200 */
.L_x_6:
[----:B------:R-:W-:-:S13]  /*0860*/  ISETP.GE.AND P0, PT, R20, 0x100, PT ;  /* 0x000001001400780c */ /* 0x000fda0003f06270 */
[----:B------:R-:W-:Y:S05]  /*0870*/  @!P0 BRA `(.L_x_16) ;  /* 0x0000000000ac8947 */ /* 0x000fea0003800000 */
[----:B------:R-:W1:Y:S01]  /*0880*/  S2R R6, SR_LANEID ;  /* 0x0000000000067919 */ /* 0x000e620000000000 */
[----:B0----5:R-:W0:Y:S01]  /*0890*/  SHFL.DOWN PT, R2, R0, 0x1, 0x1f ;  /* 0x08201f0000027f89 */ /* 0x021e2200000e0000 */
[C---:B-1----:R-:W-:Y:S02]  /*08a0*/  ISETP.GT.AND P0, PT, R6.reuse, 0x1e, PT ;  /* 0x0000001e0600780c */ /* 0x042fe40003f04270 */
[----:B------:R-:W-:Y:S02]  /*08b0*/  ISETP.NE.AND P1, PT, R6, RZ, PT ;  /* 0x000000ff0600720c */ /* 0x000fe40003f25270 */
[----:B0-----:R-:W-:Y:S02]  /*08c0*/  SEL R3, R2, RZ, !P0 ;  /* 0x000000ff02037207 */ /* 0x001fe40004000000 */
[----:B------:R-:W-:-:S03]  /*08d0*/  ISETP.GT.AND P0, PT, R6, 0x1d, PT ;  /* 0x0000001d0600780c */ /* 0x000fc60003f04270 */
[----:B------:R-:W-:-:S05]  /*08e0*/  IMAD.IADD R3, R3, 0x1, R0 ;  /* 0x0000000103037824 */ /* 0x000fca00078e0200 */
[----:B------:R-:W0:Y:S01]  /*08f0*/  SHFL.DOWN PT, R2, R3, 0x2, 0x1f ;  /* 0x08401f0003027f89 */ /* 0x000e2200000e0000 */
[----:B------:R-:W1:Y:S01]  /*0900*/  @!P1 S2R R7, SR_CgaCtaId ;  /* 0x0000000000079919 */ /* 0x000e620000008800 */
[----:B0-----:R-:W-:Y:S02]  /*0910*/  SEL R2, R2, RZ, !P0 ;  /* 0x000000ff02027207 */ /* 0x001fe40004000000 */
[----:B------:R-:W-:-:S03]  /*0920*/  ISETP.GT.AND P0, PT, R6, 0x1b, PT ;  /* 0x0000001b0600780c */ /* 0x000fc60003f04270 */
[----:B------:R-:W-:-:S05]  /*0930*/  IMAD.IADD R2, R3, 0x1, R2 ;  /* 0x0000000103027824 */ /* 0x000fca00078e0202 */
[----:B------:R-:W0:Y:S02]  /*0940*/  SHFL.DOWN PT, R4, R2, 0x4, 0x1f ;  /* 0x08801f0002047f89 */ /* 0x000e2400000e0000 */
[----:B0-----:R-:W-:Y:S02]  /*0950*/  SEL R5, R4, RZ, !P0 ;  /* 0x000000ff04057207 */ /* 0x001fe40004000000 */
[----:B------:R-:W-:Y:S02]  /*0960*/  ISETP.GT.AND P0, PT, R6, 0x17, PT ;  /* 0x000000170600780c */ /* 0x000fe40003f04270 */
[----:B------:R-:W-:Y:S01]  /*0970*/  @!P1 MOV R4, 0x400 ;  /* 0x0000040000049802 */ /* 0x000fe20000000f00 */
[----:B------:R-:W-:Y:S01]  /*0980*/  IMAD.IADD R5, R2, 0x1, R5 ;  /* 0x0000000102057824 */ /* 0x000fe200078e0205 */
[----:B------:R-:W-:Y:S02]  /*0990*/  @!P1 SHF.R.U32.HI R2, RZ, 0x3, R9 ;  /* 0x00000003ff029819 */ /* 0x000fe40000011609 */
[----:B-1----:R-:W-:-:S02]  /*09a0*/  @!P1 LEA R7, R7, R4, 0x18 ;  /* 0x0000000407079211 */ /* 0x002fc400078ec0ff */
[----:B------:R-:W0:Y:S01]  /*09b0*/  SHFL.DOWN PT, R0, R5, 0x8, 0x1f ;  /* 0x09001f0005007f89 */ /* 0x000e2200000e0000 */
[----:B------:R-:W-:-:S05]  /*09c0*/  @!P1 LOP3.LUT R2, R2, 0x7c, RZ, 0xc0, !PT ;  /* 0x0000007c02029812 */ /* 0x000fca00078ec0ff */
[----:B------:R-:W-:Y:S01]  /*09d0*/  @!P1 IMAD.IADD R2, R2, 0x1, R7 ;  /* 0x0000000102029824 */ /* 0x000fe200078e0207 */
[----:B0-----:R-:W-:Y:S02]  /*09e0*/  SEL R0, R0, RZ, !P0 ;  /* 0x000000ff00007207 */ /* 0x001fe40004000000 */
[----:B------:R-:W-:-:S03]  /*09f0*/  ISETP.GT.AND P0, PT, R6, 0xf, PT ;  /* 0x0000000f0600780c */ /* 0x000fc60003f04270 */
[----:B------:R-:W-:-:S05]  /*0a00*/  IMAD.IADD R0, R5, 0x1, R0 ;  /* 0x0000000105007824 */ /* 0x000fca00078e0200 */
[----:B------:R-:W0:Y:S02]  /*0a10*/  SHFL.DOWN PT, R3, R0, 0x10, 0x1f ;  /* 0x0a001f0000037f89 */ /* 0x000e2400000e0000 */
[----:B0-----:R-:W-:Y:S02]  /*0a20*/  SEL R3, R3, RZ, !P0 ;  /* 0x000000ff03037207 */ /* 0x001fe40004000000 */
[----:B------:R-:W-:-:S03]  /*0a30*/  ISETP.NE.AND P0, PT, R9, RZ, PT ;  /* 0x000000ff0900720c */ /* 0x000fc60003f05270 */
[----:B------:R-:W-:-:S05]  /*0a40*/  IMAD.IADD R3, R0, 0x1, R3 ;  /* 0x0000000100037824 */ /* 0x000fca00078e0203 */
[----:B------:R0:W-:Y:S01]  /*0a50*/  @!P1 STS [R2+0x8], R3 ;  /* 0x0000080302009388 */ /* 0x0001e20000000800 */
[----:B------:R-:W-:Y:S06]  /*0a60*/  BAR.SYNC.DEFER_BLOCKING 0x0 ;  /* 0x0000000000007b1d */ /* 0x000fec0000010000 */
[----:B------:R-:W-:Y:S05]  /*0a70*/  @P0 BRA `(.L_x_17) ;  /* 0x0000002c00ac0947 */ /* 0x000fea0003800000 */
[----:B------:R-:W1:Y:S01]  /*0a80*/  S2UR UR5, SR_CgaCtaId ;  /* 0x00000000000579c3 */ /* 0x000e620000008800 */
[----:B------:R-:W-:Y:S02]  /*0a90*/  UMOV UR4, 0x400 ;  /* 0x0000040000047882 */ /* 0x000fe40000000000 */
[----:B-1----:R-:W-:-:S09]  /*0aa0*/  ULEA UR4, UR5, UR4, 0x18 ;  /* 0x0000000405047291 */ /* 0x002fd2000f8ec0ff */
[----:B------:R-:W-:Y:S04]  /*0ab0*/  LDS R0, [UR4+0xc] ;  /* 0x00000c04ff007984 */ /* 0x000fe80008000800 */
[----:B------:R-:W1:Y:S04]  /*0ac0*/  LDS.128 R4, [UR4+0x10] ;  /* 0x00001004ff047984 */ /* 0x000e680008000c00 */
[----:B------:R-:W2:Y:S01]  /*0ad0*/  LDS.64 R8, [UR4+0x20] ;  /* 0x00002004ff087984 */ /* 0x000ea20008000a00 */
[----:B-1----:R-:W-:-:S04]  /*0ae0*/  IADD3 R0, PT, PT, R4, R0, R3 ;  /* 0x0000000004007210 */ /* 0x002fc80007ffe003 */
[----:B------:R-:W-:-:S04]  /*0af0*/  IADD3 R0, PT, PT, R6, R0, R5 ;  /* 0x0000000006007210 */ /* 0x000fc80007ffe005 */
[----:B--2---:R-:W-:-:S05]  /*0b00*/  IADD3 R0, PT, PT, R8, R0, R7 ;  /* 0x0000000008007210 */ /* 0x004fca0007ffe007 */
[----:B0-----:R-:W-:Y:S01]  /*0b10*/  IMAD.IADD R3, R0, 0x1, R9 ;  /* 0x0000000100037824 */ /* 0x001fe200078e0209 */
[----:B------:R-:W-:Y:S06]  /*0b20*/  BRA `(.L_x_17) ;  /* 0x0000002c00807947 */ /* 0x000fec0003800000 */
.L_x_16:
[----:B0-----:R-:W-:Y:S01]  /*0b30*/  LOP3.LUT R2, R9, 0x3e0, RZ, 0xc0, !PT ;  /* 0x000003e009027812 */ /* 0x001fe200078ec0ff */
[----:B------:R-:W0:Y:S03]  /*0b40*/  S2R R8, SR_LANEID ;  /* 0x0000000000087919 */ /* 0x000e260000000000 */
[----:B------:R-:W-:Y:S01]  /*0b50*/  LOP3.LUT R5, RZ, R2, RZ, 0x33, !PT ;  /* 0x00000002ff057212 */ /* 0x000fe200078e33ff */
[----:B------:R-:W-:-:S04]  /*0b60*/  VIADD R3, R2, 0x20 ;  /* 0x0000002002037836 */ /* 0x000fc80000000000 */
[----:B------:R-:W-:Y:S01]  /*0b70*/  IMAD.IADD R5, R5, 0x1, R20 ;  /* 0x0000000105057824 */ /* 0x000fe200078e0214 */
[----:B------:R-:W-:-:S04]  /*0b80*/  ISETP.GT.AND P0, PT, R3, R20, PT ;  /* 0x000000140300720c */ /* 0x000fc80003f04270 */
[----:B------:R-:W-:-:S05]  /*0b90*/  SEL R5, R5, 0x1f, P0 ;  /* 0x0000001f05057807 */ /* 0x000fca0000000000 */
[----:B-----5:R-:W1:Y:S01]  /*0ba0*/  SHFL.DOWN PT, R2, R0, 0x1, R5 ;  /* 0x0820000000027989 */ /* 0x020e6200000e0005 */
[CC--:B0-----:R-:W-:Y:S01]  /*0bb0*/  ISETP.GE.AND P0, PT, R8.reuse, R5.reuse, PT ;  /* 0x000000050800720c */ /* 0x0c1fe20003f06270 */
[C---:B------:R-:W-:Y:S01]  /*0bc0*/  VIADD R4, R8.reuse, 0x2 ;  /* 0x0000000208047836 */ /* 0x040fe20000000000 */
[C---:B------:R-:W-:Y:S01]  /*0bd0*/  ISETP.NE.AND P1, PT, R8.reuse, RZ, PT ;  /* 0x000000ff0800720c */ /* 0x040fe20003f25270 */
[----:B------:R-:W-:Y:S01]  /*0be0*/  VIADD R6, R8, 0x4 ;  /* 0x0000000408067836 */ /* 0x000fe20000000000 */
[----:B-1----:R-:W-:Y:S02]  /*0bf0*/  SEL R3, R2, RZ, !P0 ;  /* 0x000000ff02037207 */ /* 0x002fe40004000000 */
[----:B------:R-:W-:-:S03]  /*0c00*/  ISETP.GT.AND P0, PT, R4, R5, PT ;  /* 0x000000050400720c */ /* 0x000fc60003f04270 */
[----:B------:R-:W-:-:S06]  /*0c10*/  IMAD.IADD R2, R3, 0x1, R0 ;  /* 0x0000000103027824 */ /* 0x000fcc00078e0200 */
[----:B------:R-:W0:Y:S01]  /*0c20*/  @!P1 S2R R10, SR_CgaCtaId ;  /* 0x00000000000a9919 */ /* 0x000e220000008800 */
[----:B------:R-:W-:Y:S01]  /*0c30*/  @!P1 MOV R7, 0x400 ;  /* 0x0000040000079802 */ /* 0x000fe20000000f00 */
[----:B------:R-:W1:Y:S02]  /*0c40*/  SHFL.DOWN PT, R3, R2, 0x2, R5 ;  /* 0x0840000002037989 */ /* 0x000e6400000e0005 */
[----:B-1----:R-:W-:Y:S02]  /*0c50*/  SEL R3, R3, RZ, !P0 ;  /* 0x000000ff03037207 */ /* 0x002fe40004000000 */
[----:B------:R-:W-:Y:S02]  /*0c60*/  ISETP.GT.AND P0, PT, R6, R5, PT ;  /* 0x000000050600720c */ /* 0x000fe40003f04270 */
[----:B------:R-:W-:Y:S01]  /*0c70*/  @!P1 SHF.R.U32.HI R6, RZ, 0x3, R9 ;  /* 0x00000003ff069819 */ /* 0x000fe20000011609 */
[----:B------:R-:W-:Y:S01]  /*0c80*/  IMAD.IADD R4, R2, 0x1, R3 ;  /* 0x0000000102047824 */ /* 0x000fe200078e0203 */
[----:B0-----:R-:W-:Y:S01]  /*0c90*/  @!P1 LEA R7, R10, R7, 0x18 ;  /* 0x000000070a079211 */ /* 0x001fe200078ec0ff */
[----:B------:R-:W-:Y:S01]  /*0ca0*/  VIADD R2, R8, 0x8 ;  /* 0x0000000808027836 */ /* 0x000fe20000000000 */
[----:B------:R-:W-:-:S02]  /*0cb0*/  @!P1 LOP3.LUT R6, R6, 0x7c, RZ, 0xc0, !PT ;  /* 0x0000007c06069812 */ /* 0x000fc400078ec0ff */
[----:B------:R-:W0:Y:S03]  /*0cc0*/  SHFL.DOWN PT, R3, R4, 0x4, R5 ;  /* 0x0880000004037989 */ /* 0x000e2600000e0005 */
[----:B------:R-:W-:Y:S01]  /*0cd0*/  @!P1 IMAD.IADD R6, R6, 0x1, R7 ;  /* 0x0000000106069824 */ /* 0x000fe200078e0207 */
[----:B0-----:R-:W-:Y:S02]  /*0ce0*/  SEL R3, R3, RZ, !P0 ;  /* 0x000000ff03037207 */ /* 0x001fe40004000000 */
[----:B------:R-:W-:-:S03]  /*0cf0*/  ISETP.GT.AND P0, PT, R2, R5, PT ;  /* 0x000000050200720c */ /* 0x000fc60003f04270 */
[----:B------:R-:W-:Y:S02]  /*0d00*/  IMAD.IADD R0, R4, 0x1, R3 ;  /* 0x0000000104007824 */ /* 0x000fe400078e0203 */
[----:B------:R-:W-:-:S03]  /*0d10*/  VIADD R4, R8, 0x10 ;  /* 0x0000001008047836 */ /* 0x000fc60000000000 */
[----:B------:R-:W0:Y:S02]  /*0d20*/  SHFL.DOWN PT, R3, R0, 0x8, R5 ;  /* 0x0900000000037989 */ /* 0x000e2400000e0005 */
[----:B0-----:R-:W-:Y:S02]  /*0d30*/  SEL R3, R3, RZ, !P0 ;  /* 0x000000ff03037207 */ /* 0x001fe40004000000 */
[----:B------:R-:W-:-:S03]  /*0d40*/  ISETP.GT.AND P0, PT, R4, R5, PT ;  /* 0x000000050400720c */ /* 0x000fc60003f04270 */
[----:B------:R-:W-:-:S05]  /*0d50*/  IMAD.IADD R2, R0, 0x1, R3 ;  /* 0x0000000100027824 */ /* 0x000fca00078e0203 */
[----:B------:R-:W0:Y:S02]  /*0d60*/  SHFL.DOWN PT, R3, R2, 0x10, R5 ;  /* 0x0a00000002037989 */ /* 0x000e2400000e0005 */
[----:B0-----:R-:W-:Y:S02]  /*0d70*/  SEL R3, R3, RZ, !P0 ;  /* 0x000000ff03037207 */ /* 0x001fe40004000000 */
[----:B------:R-:W-:-:S03]  /*0d80*/  ISETP.NE.AND P0, PT, R9, RZ, PT ;  /* 0x000000ff0900720c */ /* 0x000fc60003f05270 */
[----:B------:R-:W-:-:S05]  /*0d90*/  IMAD.IADD R3, R2, 0x1, R3 ;  /* 0x0000000102037824 */ /* 0x000fca00078e0203 */
[----:B------:R4:W-:Y:S01]  /*0da0*/  @!P1 STS [R6+0x8], R3 ;  /* 0x0000080306009388 */ /* 0x0009e20000000800 */
[----:B------:R-:W-:Y:S06]  /*0db0*/  BAR.SYNC.DEFER_BLOCKING 0x0 ;  /* 0x0000000000007b1d */ /* 0x000fec0000010000 */
[----:B------:R-:W-:Y:S05]  /*0dc0*/  @P0 BRA `(.L_x_17) ;  /* 0x0000002800d80947 */ /* 0x000fea0003800000 */
[----:B------:R-:W0:Y:S01]  /*0dd0*/  S2UR UR5, SR_CgaCtaId ;  /* 0x00000000000579c3 */ /* 0x000e220000008800 */
[----:B------:R-:W-:Y:S01]  /*0de0*/  UMOV UR4, 0x400 ;  /* 0x0000040000047882 */ /* 0x000fe20000000000 */
[C---:B------:R-:W-:Y:S02]  /*0df0*/  ISETP.GT.AND P2, PT, R20.reuse, 0x40, PT ;  /* 0x000000401400780c */ /* 0x040fe40003f44270 */
[C---:B------:R-:W-:Y:S02]  /*0e00*/  ISETP.GT.AND P1, PT, R20.reuse, 0x20, PT ;  /* 0x000000201400780c */ /* 0x040fe40003f24270 */
[----:B------:R-:W-:Y:S01]  /*0e10*/  ISETP.GT.AND P3, PT, R20, 0x80, PT ;  /* 0x000000801400780c */ /* 0x000fe20003f64270 */
[----:B0-----:R-:W-:-:S09]  /*0e20*/  ULEA UR4, UR5, UR4, 0x18 ;  /* 0x0000000405047291 */ /* 0x001fd2000f8ec0ff */
[----:B----4-:R-:W0:Y:S04]  /*0e30*/  LDS.128 R4, [UR4+0x10] ;  /* 0x00001004ff047984 */ /* 0x010e280008000c00 */
[----:B------:R-:W1:Y:S04]  /*0e40*/  LDS R0, [UR4+0xc] ;  /* 0x00000c04ff007984 */ /* 0x000e680008000800 */
[----:B------:R-:W2:Y:S01]  /*0e50*/  LDS.64 R8, [UR4+0x20] ;  /* 0x00002004ff087984 */ /* 0x000ea20008000a00 */
[----:B0-----:R-:W-:Y:S02]  /*0e60*/  SEL R4, R4, RZ, P2 ;  /* 0x000000ff04047207 */ /* 0x001fe40001000000 */
[----:B------:R-:W-:-:S02]  /*0e70*/  ISETP.GT.AND P2, PT, R20, 0x60, PT ;  /* 0x000000601400780c */ /* 0x000fc40003f44270 */
[----:B-1----:R-:W-:Y:S02]  /*0e80*/  SEL R0, R0, RZ, P1 ;  /* 0x000000ff00007207 */ /* 0x002fe40000800000 */
[----:B------:R-:W-:Y:S02]  /*0e90*/  SEL R5, R5, RZ, P2 ;  /* 0x000000ff05057207 */ /* 0x000fe40001000000 */
[----:B------:R-:W-:Y:S02]  /*0ea0*/  IADD3 R0, PT, PT, R4, R0, R3 ;  /* 0x0000000004007210 */ /* 0x000fe40007ffe003 */
[----:B------:R-:W-:Y:S02]  /*0eb0*/  ISETP.GT.AND P1, PT, R20, 0xa0, PT ;  /* 0x000000a01400780c */ /* 0x000fe40003f24270 */
[----:B------:R-:W-:Y:S02]  /*0ec0*/  SEL R6, R6, RZ, P3 ;  /* 0x000000ff06067207 */ /* 0x000fe40001800000 */
[----:B------:R-:W-:-:S02]  /*0ed0*/  ISETP.GT.AND P2, PT, R20, 0xc0, PT ;  /* 0x000000c01400780c */ /* 0x000fc40003f44270 */
[----:B------:R-:W-:Y:S02]  /*0ee0*/  ISETP.GT.AND P3, PT, R20, 0xe0, PT ;  /* 0x000000e01400780c */ /* 0x000fe40003f64270 */
[----:B------:R-:W-:Y:S02]  /*0ef0*/  SEL R7, R7, RZ, P1 ;  /* 0x000000ff07077207 */ /* 0x000fe40000800000 */
[----:B------:R-:W-:Y:S02]  /*0f00*/  IADD3 R0, PT, PT, R6, R0, R5 ;  /* 0x0000000006007210 */ /* 0x000fe40007ffe005 */
[----:B--2---:R-:W-:Y:S02]  /*0f10*/  SEL R8, R8, RZ, P2 ;  /* 0x000000ff08087207 */ /* 0x004fe40001000000 */
[----:B------:R-:W-:Y:S02]  /*0f20*/  SEL R9, R9, RZ, P3 ;  /* 0x000000ff09097207 */ /* 0x000fe40001800000 */
[----:B------:R-:W-:-:S05]  /*0f30*/  IADD3 R0, PT, PT, R8, R0, R7 ;  /* 0x0000000008007210 */ /* 0x000fca0007ffe007 */
[----:B------:R-:W-:Y:S01]  /*0f40*/  IMAD.IADD R3, R0, 0x1, R9 ;  /* 0x0000000100037824 */ /* 0x000fe200078e0209 */
[----:B------:R-:W-:Y:S06]  /*0f50*/  BRA `(.L_x_17) ;  /* 0x0000002800747947 */ /* 0x000fec0003800000 */
.L_x_3:
[----:B------:R-:W0:Y:S01]  /*0f60*/  S2R R0, SR_TID.X ;  /* 0x0000000000007919 */ /* 0x000e220000002100 */
[----:B------:R-:W1:Y:S01]  /*0f70*/  LDC.64 R2, c[0x0][0x380] ;  /* 0x0000e000ff027b82 */ /* 0x000e620000000a00 */
[----:B0-----:R-:W-:-:S04]  /*0f80*/  IMAD.SHL.U32 R5, R0, 0x4, RZ ;  /* 0x0000000400057824 */ /* 0x001fc800078e00ff */
[----:B-1----:R-:W-:-:S05]  /*0f90*/  IMAD.WIDE.U32 R2, R5, 0x4, R2 ;  /* 0x0000000405027825 */ /* 0x002fca00078e0002 */
[----:B------:R-:W2:Y:S04]  /*0fa0*/  LDG.E.128.CONSTANT R4, desc[UR6][R2.64] ;  /* 0x0000000602047981 */ /* 0x000ea8000c1e9d00 */
[----:B------:R-:W3:Y:S04]  /*0fb0*/  LDG.E.128.CONSTANT R8, desc[UR6][R2.64+0x1000] ;  /* 0x0010000602087981 */ /* 0x000ee8000c1e9d00 */
[----:B------:R-:W4:Y:S04]  /*0fc0*/  LDG.E.128.CONSTANT R12, desc[UR6][R2.64+0x2000] ;  /* 0x00200006020c7981 */ /* 0x000f28000c1e9d00 */
[----:B------:R-:W5:Y:S01]  /*0fd0*/  LDG.E.128.CONSTANT R16, desc[UR6][R2.64+0x3000] ;  /* 0x0030000602107981 */ /* 0x000f62000c1e9d00 */
[----:B------:R-:W-:Y:S01]  /*0fe0*/  ISETP.GE.U32.AND P0, PT, R20, 0x2000, PT ;  /* 0x000020001400780c */ /* 0x000fe20003f06070 */
[----:B------:R-:W-:Y:S01]  /*0ff0*/  IMAD.MOV.U32 R23, RZ, RZ, 0x1000 ;  /* 0x00001000ff177424 */ /* 0x000fe200078e00ff */
[----:B--2---:R-:W-:-:S04]  /*1000*/  IADD3 R5, PT, PT, R6, R5, R4 ;  /* 0x0000000506057210 */ /* 0x004fc80007ffe004 */
[----:B---3--:R-:W-:-:S04]  /*1010*/  IADD3 R5, PT, PT, R8, R7, R5 ;  /* 0x0000000708057210 */ /* 0x008fc80007ffe005 */
[----:B------:R-:W-:-:S04]  /*1020*/  IADD3 R5, PT, PT, R10, R9, R5 ;  /* 0x000000090a057210 */ /* 0x000fc80007ffe005 */
[----:B----4-:R-:W-:-:S04]  /*1030*/  IADD3 R5, PT, PT, R12, R11, R5 ;  /* 0x0000000b0c057210 */ /* 0x010fc80007ffe005 */
[----:B------:R-:W-:-:S04]  /*1040*/  IADD3 R5, PT, PT, R14, R13, R5 ;  /* 0x0000000d0e057210 */ /* 0x000fc80007ffe005 */
[----:B-----5:R-:W-:-:S04]  /*1050*/  IADD3 R5, PT, PT, R16, R15, R5 ;  /* 0x0000000f10057210 */ /* 0x020fc80007ffe005 */
[----:B------:R-:W-:-:S05]  /*1060*/  IADD3 R5, PT, PT, R18, R17, R5 ;  /* 0x0000001112057210 */ /* 0x000fca0007ffe005 */
[----:B------:R-:W-:Y:S01]  /*1070*/  IMAD.IADD R21, R19, 0x1, R5 ;  /* 0x0000000113157824 */ /* 0x000fe200078e0205 */
[----:B------:R-:W-:Y:S06]  /*1080*/  @!P0 BRA `(.L_x_18) ;  /* 0x00000000005c8947 */ /* 0x000fec0003800000 */
[----:B------:R-:W0:Y:S01]  /*1090*/  LDC R24, c[0x0][0x390] ;  /* 0x0000e400ff187b82 */ /* 0x000e220000000800 */
[----:B------:R-:W-:Y:S02]  /*10a0*/  VIADD R22, R20, 0xfffff000 ;  /* 0xfffff00014167836 */ /* 0x000fe40000000000 */
[----:B------:R-:W-:-:S07]  /*10b0*/  IMAD.MOV.U32 R23, RZ, RZ, 0x1000 ;  /* 0x00001000ff177424 */ /* 0x000fce00078e00ff */
.L_x_20:
[----:B------:R-:W-:-:S05]  /*10c0*/  IMAD.WIDE R26, R23, 0x4, R2 ;  /* 0x00000004171a7825 */ /* 0x000fca00078e0202 */
[----:B------:R-:W2:Y:S04]  /*10d0*/  LDG.E.128.CONSTANT R12, desc[UR6][R26.64] ;  /* 0x000000061a0c7981 */ /* 0x000ea8000c1e9d00 */
[----:B------:R-:W3:Y:S04]  /*10e0*/  LDG.E.128.CONSTANT R16, desc[UR6][R26.64+0x1000] ;  /* 0x001000061a107981 */ /* 0x000ee8000c1e9d00 */
[----:B------:R-:W4:Y:S04]  /*10f0*/  LDG.E.128.CONSTANT R4, desc[UR6][R26.64+0x2000] ;  /* 0x002000061a047981 */ /* 0x000f28000c1e9d00 */
[----:B------:R-:W5:Y:S01]  /*1100*/  LDG.E.128.CONSTANT R8, desc[UR6][R26.64+0x3000] ;  /* 0x003000061a087981 */ /* 0x000f62000c1e9d00 */
[----:B0-----:R-:W-:Y:S01]  /*1110*/  IMAD.MOV.U32 R20, RZ, RZ, R24 ;  /* 0x000000ffff147224 */ /* 0x001fe200078e0018 */
[----:B--2---:R-:W-:-:S04]  /*1120*/  IADD3 R13, PT, PT, R13, R12, R21 ;  /* 0x0000000c0d0d7210 */ /* 0x004fc80007ffe015 */
[----:B------:R-:W-:-:S04]  /*1130*/  IADD3 R13, PT, PT, R15, R14, R13 ;  /* 0x0000000e0f0d7210 */ /* 0x000fc80007ffe00d */
[----:B---3--:R-:W-:-:S04]  /*1140*/  IADD3 R13, PT, PT, R17, R16, R13 ;  /* 0x00000010110d7210 */ /* 0x008fc80007ffe00d */
[----:B------:R-:W-:-:S04]  /*1150*/  IADD3 R13, PT, PT, R19, R18, R13 ;  /* 0x00000012130d7210 */ /* 0x000fc80007ffe00d */
[----:B----4-:R-:W-:Y:S01]  /*1160*/  IADD3 R13, PT, PT, R5, R4, R13 ;  /* 0x00000004050d7210 */ /* 0x010fe20007ffe00d */
[----:B------:R-:W-:-:S03]  /*1170*/  IMAD.IADD R4, R20, 0x1, -R23 ;  /* 0x0000000114047824 */ /* 0x000fc600078e0a17 */
[----:B------:R-:W-:Y:S02]  /*1180*/  IADD3 R13, PT, PT, R7, R6, R13 ;  /* 0x00000006070d7210 */ /* 0x000fe40007ffe00d */
[----:B------:R-:W-:Y:S02]  /*1190*/  ISETP.GE.AND P0, PT, R4, 0x1000, PT ;  /* 0x000010000400780c */ /* 0x000fe40003f06270 */
[----:B-----5:R-:W-:-:S04]  /*11a0*/  IADD3 R13, PT, PT, R9, R8, R13 ;  /* 0x00000008090d7210 */ /* 0x020fc80007ffe00d */
[----:B------:R-:W-:-:S07]  /*11b0*/  IADD3 R21, PT, PT, R11, R10, R13 ;  /* 0x0000000a0b157210 */ /* 0x000fce0007ffe00d */
[----:B------:R-:W-:Y:S05]  /*11c0*/  @!P0 BRA `(.L_x_19) ;  /* 0x0000000400fc8947 */ /* 0x000fea0003800000 */
[----:B------:R-:W-:-:S05]  /*11d0*/  VIADD R23, R23, 0x1000 ;  /* 0x0000100017177836 */ /* 0x000fca0000000000 */
[----:B------:R-:W-:-:S13]  /*11e0*/  ISETP.GT.AND P0, PT, R23, R22, PT ;  /* 0x000000161700720c */ /* 0x000fda0003f04270 */
[----:B------:R-:W-:Y:S05]  /*11f0*/  @!P0 BRA `(.L_x_20) ;  /* 0xfffffffc00b08947 */ /* 0x000fea000383ffff */
.L_x_18:
[----:B------:R-:W-:-:S13]  /*1200*/  ISETP.GE.AND P0, PT, R23, R20, PT ;  /* 0x000000141700720c */ /* 0x000fda0003f06270 */
[----:B------:R-:W-:Y:S05]  /*1210*/  @P0 BRA `(.L_x_19) ;  /* 0x0000000400e80947 */ /* 0x000fea0003800000 */
[----:B------:R-:W-:Y:S01]  /*1220*/  IMAD.IADD R9, R20, 0x1, -R23 ;  /* 0x0000000114097824 */ /* 0x000fe200078e0a17 */
[----:B------:R-:W-:Y:S04]  /*1230*/  BSSY.RECONVERGENT B1, `(.L_x_19) ;  /* 0x0000078000017945 */ /* 0x000fe80003800200 */
[----:B------:R-:W-:-:S13]  /*1240*/  ISETP.GE.AND P0, PT, R0, R9, PT ;  /* 0x000000090000720c */ /* 0x000fda0003f06270 */
[----:B------:R-:W-:Y:S05]  /*1250*/  @P0 BRA `(.L_x_21) ;  /* 0x0000000400d40947 */ /* 0x000fea0003800000 */
[----:B------:R-:W-:Y:S01]  /*1260*/  LOP3.LUT R2, RZ, R0, RZ, 0x33, !PT ;  /* 0x00000000ff027212 */ /* 0x000fe200078e33ff */
[----:B------:R-:W-:Y:S01]  /*1270*/  BSSY.RECONVERGENT B2, `(.L_x_22) ;  /* 0x0000015000027945 */ /* 0x000fe20003800200 */
[----:B------:R-:W-:Y:S02]  /*1280*/  IMAD.MOV.U32 R8, RZ, RZ, R0 ;  /* 0x000000ffff087224 */ /* 0x000fe400078e0000 */
[----:B------:R-:W-:-:S04]  /*1290*/  IADD3 R2, PT, PT, -R23, R20, R2 ;  /* 0x0000001417027210 */ /* 0x000fc80007ffe102 */
[C---:B------:R-:W-:Y:S02]  /*12a0*/  LOP3.LUT R3, R2.reuse, 0x300, RZ, 0xc0, !PT ;  /* 0x0000030002037812 */ /* 0x040fe400078ec0ff */
[----:B------:R-:W-:Y:S02]  /*12b0*/  ISETP.GE.U32.AND P1, PT, R2, 0x300, PT ;  /* 0x000003000200780c */ /* 0x000fe40003f26070 */
[----:B------:R-:W-:-:S13]  /*12c0*/  ISETP.NE.AND P0, PT, R3, 0x300, PT ;  /* 0x000003000300780c */ /* 0x000fda0003f05270 */
[----:B------:R-:W-:Y:S05]  /*12d0*/  @!P0 BRA `(.L_x_23) ;  /* 0x0000000000388947 */ /* 0x000fea0003800000 */
[----:B------:R-:W0:Y:S01]  /*12e0*/  LDC.64 R4, c[0x0][0x380] ;  /* 0x0000e000ff047b82 */ /* 0x000e220000000a00 */
[----:B------:R-:W-:Y:S01]  /*12f0*/  LEA.HI R2, R2, 0x1, RZ, 0x18 ;  /* 0x0000000102027811 */ /* 0x000fe200078fc0ff */
[----:B------:R-:W-:Y:S02]  /*1300*/  IMAD.IADD R7, R0, 0x1, R23 ;  /* 0x0000000100077824 */ /* 0x000fe400078e0217 */
[----:B------:R-:W-:Y:S01]  /*1310*/  IMAD.MOV.U32 R8, RZ, RZ, R0 ;  /* 0x000000ffff087224 */ /* 0x000fe200078e0000 */
[----:B------:R-:W-:-:S05]  /*1320*/  LOP3.LUT R2, R2, 0x3, RZ, 0xc0, !PT ;  /* 0x0000000302027812 */ /* 0x000fca00078ec0ff */
[----:B------:R-:W-:-:S07]  /*1330*/  IMAD.MOV R6, RZ, RZ, -R2 ;  /* 0x000000ffff067224 */ /* 0x000fce00078e0a02 */
.L_x_24:
[----:B0-----:R-:W-:-:S06]  /*1340*/  IMAD.WIDE.U32 R2, R7, 0x4, R4 ;  /* 0x0000000407027825 */ /* 0x001fcc00078e0004 */
[----:B------:R-:W2:Y:S01]  /*1350*/  LDG.E.CONSTANT R2, desc[UR6][R2.64] ;  /* 0x0000000602027981 */ /* 0x000ea2000c1e9900 */
[----:B------:R-:W-:Y:S02]  /*1360*/  VIADD R6, R6, 0x1 ;  /* 0x0000000106067836 */ /* 0x000fe40000000000 */
[----:B------:R-:W-:Y:S02]  /*1370*/  VIADD R8, R8, 0x100 ;  /* 0x0000010008087836 */ /* 0x000fe40000000000 */
[----:B------:R-:W-:Y:S01]  /*1380*/  VIADD R7, R7, 0x100 ;  /* 0x0000010007077836 */ /* 0x000fe20000000000 */
[----:B------:R-:W-:Y:S01]  /*1390*/  ISETP.NE.AND P0, PT, R6, RZ, PT ;  /* 0x000000ff0600720c */ /* 0x000fe20003f05270 */
[----:B--2---:R-:W-:-:S12]  /*13a0*/  IMAD.IADD R21, R2, 0x1, R21 ;  /* 0x0000000102157824 */ /* 0x004fd800078e0215 */
[----:B------:R-:W-:Y:S05]  /*13b0*/  @P0 BRA `(.L_x_24) ;  /* 0xfffffffc00e00947 */ /* 0x000fea000383ffff */
.L_x_23:
[----:B------:R-:W-:Y:S05]  /*13c0*/  BSYNC.RECONVERGENT B2 ;  /* 0x0000000000027941 */ /* 0x000fea0003800200 */
.L_x_22:
[----:B------:R-:W-:Y:S05]  /*13d0*/  @!P1 BRA `(.L_x_21) ;  /* 0x0000000400749947 */ /* 0x000fea0003800000 */
[----:B------:R-:W0:Y:S01]  /*13e0*/  LDCU.64 UR4, c[0x0][0x380] ;  /* 0x00007000ff0477ac */ /* 0x000e220008000a00 */
[----:B------:R-:W-:Y:S01]  /*13f0*/  IMAD.IADD R5, R9, 0x1, -R8 ;  /* 0x0000000109057824 */ /* 0x000fe200078e0a08 */
[C---:B------:R-:W-:Y:S01]  /*1400*/  IADD3 R3, P0, PT, R8.reuse, R23, RZ ;  /* 0x0000001708037210 */ /* 0x040fe20007f1e0ff */
[----:B------:R-:W-:Y:S01]  /*1410*/  BSSY.RECONVERGENT B2, `(.L_x_25) ;  /* 0x0000033000027945 */ /* 0x000fe20003800200 */
[----:B------:R-:W-:Y:S02]  /*1420*/  IMAD.IADD R23, R8, 0x1, R23 ;  /* 0x0000000108177824 */ /* 0x000fe400078e0217 */
[----:B------:R-:W-:Y:S01]  /*1430*/  ISETP.GT.AND P1, PT, R5, 0xc00, PT ;  /* 0x00000c000500780c */ /* 0x000fe20003f24270 */
[----:B------:R-:W-:Y:S01]  /*1440*/  IMAD.X R4, RZ, RZ, RZ, P0 ;  /* 0x000000ffff047224 */ /* 0x000fe200000e06ff */
[----:B0-----:R-:W-:-:S04]  /*1450*/  LEA R2, P0, R3, UR4, 0x2 ;  /* 0x0000000403027c11 */ /* 0x001fc8000f8010ff */
[----:B------:R-:W-:Y:S02]  /*1460*/  LEA.HI.X R3, R3, UR5, R4, 0x2, P0 ;  /* 0x0000000503037c11 */ /* 0x000fe400080f1404 */
[----:B------:R-:W-:-:S05]  /*1470*/  IADD3 R2, P0, PT, R2, 0x800, RZ ;  /* 0x0000080002027810 */ /* 0x000fca0007f1e0ff */
[----:B------:R-:W-:Y:S01]  /*1480*/  IMAD.X R3, RZ, RZ, R3, P0 ;  /* 0x000000ffff037224 */ /* 0x000fe200000e0603 */
[----:B------:R-:W-:Y:S01]  /*1490*/  PLOP3.LUT P0, PT, PT, PT, PT, 0x80, 0x8 ;  /* 0x000000000008781c */ /* 0x000fe20003f0f070 */
[----:B------:R-:W-:-:S12]  /*14a0*/  @!P1 BRA `(.L_x_26) ;  /* 0x0000000000a49947 */ /* 0x000fd80003800000 */
[----:B------:R-:W-:Y:S01]  /*14b0*/  PLOP3.LUT P0, PT, PT, PT, PT, 0x8, 0x80 ;  /* 0x000000000080781c */ /* 0x000fe20003f0e170 */
[----:B------:R-:W-:-:S12]  /*14c0*/  VIADD R11, R9, 0xfffff400 ;  /* 0xfffff400090b7836 */ /* 0x000fd80000000000 */
.L_x_27:
[----:B------:R-:W0:Y:S01]  /*14d0*/  LDC.64 R4, c[0x0][0x380] ;  /* 0x0000e000ff047b82 */ /* 0x000e220000000a00 */
[C---:B------:R-:W-:Y:S01]  /*14e0*/  VIADD R27, R23.reuse, 0x400 ;  /* 0x00000400171b7836 */ /* 0x040fe20000000000 */
[----:B------:R-:W2:Y:S01]  /*14f0*/  LDG.E.CONSTANT R12, desc[UR6][R2.64+-0x400] ;  /* 0xfffc0006020c7981 */ /* 0x000ea2000c1e9900 */
[----:B------:R-:W-:-:S03]  /*1500*/  VIADD R7, R23, 0x800 ;  /* 0x0000080017077836 */ /* 0x000fc60000000000 */
[----:B------:R-:W3:Y:S04]  /*1510*/  LDG.E.CONSTANT R18, desc[UR6][R2.64] ;  /* 0x0000000602127981 */ /* 0x000ee8000c1e9900 */
[----:B------:R-:W3:Y:S04]  /*1520*/  LDG.E.CONSTANT R17, desc[UR6][R2.64+0x400] ;  /* 0x0004000602117981 */ /* 0x000ee8000c1e9900 */
[----:B------:R-:W4:Y:S01]  /*1530*/  LDG.E.CONSTANT R15, desc[UR6][R2.64+0xc00] ;  /* 0x000c0006020f7981 */ /* 0x000f22000c1e9900 */
[----:B------:R-:W-:-:S03]  /*1540*/  VIADD R29, R23, 0xc00 ;  /* 0x00000c00171d7836 */ /* 0x000fc60000000000 */
[----:B------:R-:W5:Y:S04]  /*1550*/  LDG.E.CONSTANT R14, desc[UR6][R2.64+0x1000] ;  /* 0x00100006020e7981 */ /* 0x000f68000c1e9900 */
[----:B------:R-:W5:Y:S01]  /*1560*/  LDG.E.CONSTANT R13, desc[UR6][R2.64+0x1400] ;  /* 0x00140006020d7981 */ /* 0x000f62000c1e9900 */
[----:B0-----:R-:W-:-:S03]  /*1570*/  IMAD.WIDE.U32 R24, R23, 0x4, R4 ;  /* 0x0000000417187825 */ /* 0x001fc600078e0004 */
[----:B------:R-:W5:Y:S04]  /*1580*/  LDG.E.CONSTANT R19, desc[UR6][R2.64+0x1c00] ;  /* 0x001c000602137981 */ /* 0x000f68000c1e9900 */
[----:B------:R-:W2:Y:S01]  /*1590*/  LDG.E.CONSTANT R10, desc[UR6][R24.64] ;  /* 0x00000006180a7981 */ /* 0x000ea2000c1e9900 */
[----:B------:R-:W-:-:S03]  /*15a0*/  IMAD.WIDE.U32 R26, R27, 0x4, R4 ;  /* 0x000000041b1a7825 */ /* 0x000fc600078e0004 */
[----:B------:R-:W5:Y:S01]  /*15b0*/  LDG.E.CONSTANT R20, desc[UR6][R2.64+0x2400] ;  /* 0x0024000602147981 */ /* 0x000f62000c1e9900 */
[----:B------:R-:W-:-:S03]  /*15c0*/  IMAD.WIDE.U32 R6, R7, 0x4, R4 ;  /* 0x0000000407067825 */ /* 0x000fc600078e0004 */
[----:B------:R-:W4:Y:S01]  /*15d0*/  LDG.E.CONSTANT R16, desc[UR6][R26.64] ;  /* 0x000000061a107981 */ /* 0x000f22000c1e9900 */
[----:B------:R-:W-:-:S03]  /*15e0*/  IMAD.WIDE.U32 R4, R29, 0x4, R4 ;  /* 0x000000041d047825 */ /* 0x000fc600078e0004 */
[----:B------:R-:W5:Y:S04]  /*15f0*/  LDG.E.CONSTANT R6, desc[UR6][R6.64] ;  /* 0x0000000606067981 */ /* 0x000f68000c1e9900 */
[----:B------:R-:W5:Y:S04]  /*1600*/  LDG.E.CONSTANT R25, desc[UR6][R2.64+0x2000] ;  /* 0x0020000602197981 */ /* 0x000f68000c1e9900 */
[----:B------:R0:W5:Y:S04]  /*1610*/  LDG.E.CONSTANT R5, desc[UR6][R4.64] ;  /* 0x0000000604057981 */ /* 0x000168000c1e9900 */
[----:B------:R-:W5:Y:S04]  /*1620*/  LDG.E.CONSTANT R24, desc[UR6][R2.64+0x2c00] ;  /* 0x002c000602187981 */ /* 0x000f68000c1e9900 */
[----:B------:R-:W5:Y:S04]  /*1630*/  LDG.E.CONSTANT R27, desc[UR6][R2.64+0x3000] ;  /* 0x00300006021b7981 */ /* 0x000f68000c1e9900 */
[----:B------:R1:W5:Y:S01]  /*1640*/  LDG.E.CONSTANT R22, desc[UR6][R2.64+0x3400] ;  /* 0x0034000602167981 */ /* 0x000362000c1e9900 */
[----:B------:R-:W-:-:S05]  /*1650*/  VIADD R8, R8, 0x1000 ;  /* 0x0000100008087836 */ /* 0x000fca0000000000 */
[----:B------:R-:W-:Y:S02]  /*1660*/  ISETP.GE.AND P1, PT, R8, R11, PT ;  /* 0x0000000b0800720c */ /* 0x000fe40003f26270 */
[----:B0-----:R-:W-:Y:S01]  /*1670*/  IADD3 R4, P2, PT, R2, 0x4000, RZ ;  /* 0x0000400002047810 */ /* 0x001fe20007f5e0ff */
[----:B------:R-:W-:-:S04]  /*1680*/  VIADD R23, R23, 0x1000 ;  /* 0x0000100017177836 */ /* 0x000fc80000000000 */
[----:B-1----:R-:W-:Y:S02]  /*1690*/  IMAD.X R3, RZ, RZ, R3, P2 ;  /* 0x000000ffff037224 */ /* 0x002fe400010e0603 */
[----:B------:R-:W-:Y:S01]  /*16a0*/  IMAD.MOV.U32 R2, RZ, RZ, R4 ;  /* 0x000000ffff027224 */ /* 0x000fe200078e0004 */
[----:B--2---:R-:W-:-:S04]  /*16b0*/  IADD3 R10, PT, PT, R12, R10, R21 ;  /* 0x0000000a0c0a7210 */ /* 0x004fc80007ffe015 */
[----:B---3--:R-:W-:-:S04]  /*16c0*/  IADD3 R10, PT, PT, R17, R18, R10 ;  /* 0x00000012110a7210 */ /* 0x008fc80007ffe00a */
[----:B----4-:R-:W-:-:S04]  /*16d0*/  IADD3 R10, PT, PT, R15, R16, R10 ;  /* 0x000000100f0a7210 */ /* 0x010fc80007ffe00a */
[----:B-----5:R-:W-:-:S04]  /*16e0*/  IADD3 R10, PT, PT, R13, R14, R10 ;  /* 0x0000000e0d0a7210 */ /* 0x020fc80007ffe00a */
[----:B------:R-:W-:-:S04]  /*16f0*/  IADD3 R6, PT, PT, R19, R6, R10 ;  /* 0x0000000613067210 */ /* 0x000fc80007ffe00a */
[----:B------:R-:W-:-:S04]  /*1700*/  IADD3 R6, PT, PT, R20, R25, R6 ;  /* 0x0000001914067210 */ /* 0x000fc80007ffe006 */
[----:B------:R-:W-:-:S04]  /*1710*/  IADD3 R5, PT, PT, R24, R5, R6 ;  /* 0x0000000518057210 */ /* 0x000fc80007ffe006 */
[----:B------:R-:W-:Y:S01]  /*1720*/  IADD3 R21, PT, PT, R22, R27, R5 ;  /* 0x0000001b16157210 */ /* 0x000fe20007ffe005 */
[----:B------:R-:W-:Y:S06]  /*1730*/  @!P1 BRA `(.L_x_27) ;  /* 0xfffffffc00649947 */ /* 0x000fec000383ffff */
.L_x_26:
[----:B------:R-:W-:Y:S05]  /*1740*/  BSYNC.RECONVERGENT B2 ;  /* 0x0000000000027941 */ /* 0x000fea0003800200 */
.L_x_25:
[----:B------:R-:W-:Y:S01]  /*1750*/  IMAD.IADD R4, R9, 0x1, -R8 ;  /* 0x0000000109047824 */ /* 0x000fe200078e0a08 */
[----:B------:R-:W-:Y:S04]  /*1760*/  BSSY.RECONVERGENT B2, `(.L_x_28) ;  /* 0x000001a000027945 */ /* 0x000fe80003800200 */
[----:B------:R-:W-:-:S13]  /*1770*/  ISETP.GT.AND P1, PT, R4, 0x400, PT ;  /* 0x000004000400780c */ /* 0x000fda0003f24270 */
[----:B------:R-:W-:Y:S05]  /*1780*/  @!P1 BRA `(.L_x_29) ;  /* 0x00000000005c9947 */ /* 0x000fea0003800000 */
[----:B------:R-:W0:Y:S01]  /*1790*/  LDC.64 R6, c[0x0][0x380] ;  /* 0x0000e000ff067b82 */ /* 0x000e220000000a00 */
[C---:B------:R-:W-:Y:S01]  /*17a0*/  VIADD R11, R23.reuse, 0x400 ;  /* 0x00000400170b7836 */ /* 0x040fe20000000000 */
[----:B------:R-:W2:Y:S04]  /*17b0*/  LDG.E.CONSTANT R10, desc[UR6][R2.64+-0x400] ;  /* 0xfffc0006020a7981 */ /* 0x000ea8000c1e9900 */
[----:B------:R-:W3:Y:S04]  /*17c0*/  LDG.E.CONSTANT R12, desc[UR6][R2.64+0x400] ;  /* 0x00040006020c7981 */ /* 0x000ee8000c1e9900 */
[----:B------:R-:W4:Y:S04]  /*17d0*/  LDG.E.CONSTANT R13, desc[UR6][R2.64+0xc00] ;  /* 0x000c0006020d7981 */ /* 0x000f28000c1e9900 */
[----:B------:R-:W5:Y:S04]  /*17e0*/  LDG.E.CONSTANT R15, desc[UR6][R2.64+0x1000] ;  /* 0x00100006020f7981 */ /* 0x000f68000c1e9900 */
[----:B------:R1:W5:Y:S01]  /*17f0*/  LDG.E.CONSTANT R14, desc[UR6][R2.64+0x1400] ;  /* 0x00140006020e7981 */ /* 0x000362000c1e9900 */
[----:B0-----:R-:W-:-:S04]  /*1800*/  IMAD.WIDE.U32 R4, R23, 0x4, R6 ;  /* 0x0000000417047825 */ /* 0x001fc800078e0006 */
[----:B------:R-:W-:Y:S02]  /*1810*/  IMAD.WIDE.U32 R6, R11, 0x4, R6 ;  /* 0x000000040b067825 */ /* 0x000fe400078e0006 */
[----:B------:R-:W2:Y:S04]  /*1820*/  LDG.E.CONSTANT R4, desc[UR6][R4.64] ;  /* 0x0000000604047981 */ /* 0x000ea8000c1e9900 */
[----:B------:R-:W3:Y:S04]  /*1830*/  LDG.E.CONSTANT R11, desc[UR6][R2.64] ;  /* 0x00000006020b7981 */ /* 0x000ee8000c1e9900 */
[----:B------:R-:W4:Y:S01]  /*1840*/  LDG.E.CONSTANT R7, desc[UR6][R6.64] ;  /* 0x0000000606077981 */ /* 0x000f22000c1e9900 */
[----:B------:R-:W-:Y:S01]  /*1850*/  PLOP3.LUT P0, PT, PT, PT, PT, 0x8, 0x80 ;  /* 0x000000000080781c */ /* 0x000fe20003f0e170 */
[----:B------:R-:W-:-:S02]  /*1860*/  VIADD R8, R8, 0x800 ;  /* 0x0000080008087836 */ /* 0x000fc40000000000 */
[----:B------:R-:W-:Y:S01]  /*1870*/  VIADD R23, R23, 0x800 ;  /* 0x0000080017177836 */ /* 0x000fe20000000000 */
[----:B--2---:R-:W-:Y:S02]  /*1880*/  IADD3 R10, PT, PT, R10, R4, R21 ;  /* 0x000000040a0a7210 */ /* 0x004fe40007ffe015 */
[----:B------:R-:W-:Y:S02]  /*1890*/  IADD3 R4, P1, PT, R2, 0x2000, RZ ;  /* 0x0000200002047810 */ /* 0x000fe40007f3e0ff */
[----:B---3--:R-:W-:-:S03]  /*18a0*/  IADD3 R10, PT, PT, R12, R11, R10 ;  /* 0x0000000b0c0a7210 */ /* 0x008fc60007ffe00a */
[----:B------:R-:W-:Y:S01]  /*18b0*/  IMAD.X R5, RZ, RZ, R3, P1 ;  /* 0x000000ffff057224 */ /* 0x000fe200008e0603 */
[----:B----4-:R-:W-:Y:S01]  /*18c0*/  IADD3 R10, PT, PT, R13, R7, R10 ;  /* 0x000000070d0a7210 */ /* 0x010fe20007ffe00a */
[----:B-1----:R-:W-:Y:S02]  /*18d0*/  IMAD.MOV.U32 R2, RZ, RZ, R4 ;  /* 0x000000ffff027224 */ /* 0x002fe400078e0004 */
[----:B------:R-:W-:Y:S01]  /*18e0*/  IMAD.MOV.U32 R3, RZ, RZ, R5 ;  /* 0x000000ffff037224 */ /* 0x000fe200078e0005 */
[----:B-----5:R-:W-:-:S07]  /*18f0*/  IADD3 R21, PT, PT, R14, R15, R10 ;  /* 0x0000000f0e157210 */ /* 0x020fce0007ffe00a */
.L_x_29:
[----:B------:R-:W-:Y:S05]  /*1900*/  BSYNC.RECONVERGENT B2 ;  /* 0x0000000000027941 */ /* 0x000fea0003800200 */
.L_x_28:
[----:B------:R-:W-:-:S13]  /*1910*/  ISETP.LT.OR P0, PT, R8, R9, P0 ;  /* 0x000000090800720c */ /* 0x000fda0000701670 */
[----:B------:R-:W-:Y:S05]  /*1920*/  @!P0 BRA `(.L_x_21) ;  /* 0x0000000000208947 */ /* 0x000fea0003800000 */
[----:B------:R-:W0:Y:S01]  /*1930*/  LDC.64 R4, c[0x0][0x380] ;  /* 0x0000e000ff047b82 */ /* 0x000e220000000a00 */
[----:B------:R-:W2:Y:S04]  /*1940*/  LDG.E.CONSTANT R6, desc[UR6][R2.64+-0x400] ;  /* 0xfffc000602067981 */ /* 0x000ea8000c1e9900 */
[----:B------:R-:W3:Y:S04]  /*1950*/  LDG.E.CONSTANT R7, desc[UR6][R2.64] ;  /* 0x0000000602077981 */ /* 0x000ee8000c1e9900 */
[----:B------:R-:W3:Y:S01]  /*1960*/  LDG.E.CONSTANT R8, desc[UR6][R2.64+0x400] ;  /* 0x0004000602087981 */ /* 0x000ee2000c1e9900 */
[----:B0-----:R-:W-:-:S06]  /*1970*/  IMAD.WIDE.U32 R4, R23, 0x4, R4 ;  /* 0x0000000417047825 */ /* 0x001fcc00078e0004 */
[----:B------:R-:W2:Y:S02]  /*1980*/  LDG.E.CONSTANT R4, desc[UR6][R4.64] ;  /* 0x0000000604047981 */ /* 0x000ea4000c1e9900 */
[----:B--2---:R-:W-:-:S04]  /*1990*/  IADD3 R6, PT, PT, R6, R4, R21 ;  /* 0x0000000406067210 */ /* 0x004fc80007ffe015 */
[----:B---3--:R-:W-:-:S07]  /*19a0*/  IADD3 R21, PT, PT, R8, R7, R6 ;  /* 0x0000000708157210 */ /* 0x008fce0007ffe006 */
.L_x_21:
[----:B------:R-:W-:Y:S05]  /*19b0*/  BSYNC.RECONVERGENT B1 ;  /* 0x0000000000017941 */ /* 0x000fea0003800200 */
.L_x_19:
[----:B------:R-:W0:Y:S01]  /*19c0*/  S2R R8, SR_LANEID ;  /* 0x0000000000087919 */ /* 0x000e220000000000 */
[----:B------:R-:W1:Y:S01]  /*19d0*/  SHFL.DOWN PT, R2, R21, 0x1, 0x1f ;  /* 0x08201f0015027f89 */ /* 0x000e6200000e0000 */
[C---:B0-----:R-:W-:Y:S02]  /*19e0*/  ISETP.GT.AND P0, PT, R8.reuse, 0x1e, PT ;  /* 0x0000001e0800780c */ /* 0x041fe40003f04270 */
[----:B------:R-:W-:Y:S02]  /*19f0*/  ISETP.NE.AND P1, PT, R8, RZ, PT ;  /* 0x000000ff0800720c */ /* 0x000fe40003f25270 */
[----:B-1----:R-:W-:Y:S02]  /*1a00*/  SEL R2, R2, RZ, !P0 ;  /* 0x000000ff02027207 */ /* 0x002fe40004000000 */
[----:B------:R-:W-:-:S03]  /*1a10*/  ISETP.GT.AND P0, PT, R8, 0x1d, PT ;  /* 0x0000001d0800780c */ /* 0x000fc60003f04270 */
[----:B------:R-:W-:-:S05]  /*1a20*/  IMAD.IADD R2, R2, 0x1, R21 ;  /* 0x0000000102027824 */ /* 0x000fca00078e0215 */
[----:B------:R-:W0:Y:S01]  /*1a30*/  SHFL.DOWN PT, R3, R2, 0x2, 0x1f ;  /* 0x08401f0002037f89 */ /* 0x000e2200000e0000 */
[----:B------:R-:W-:Y:S01]  /*1a40*/  @!P1 MOV R6, 0x400 ;  /* 0x0000040000069802 */ /* 0x000fe20000000f00 */
[----:B------:R-:W1:Y:S01]  /*1a50*/  @!P1 S2R R7, SR_CgaCtaId ;  /* 0x0000000000079919 */ /* 0x000e620000008800 */
[----:B0-----:R-:W-:Y:S02]  /*1a60*/  SEL R3, R3, RZ, !P0 ;  /* 0x000000ff03037207 */ /* 0x001fe40004000000 */
[----:B------:R-:W-:-:S03]  /*1a70*/  ISETP.GT.AND P0, PT, R8, 0x1b, PT ;  /* 0x0000001b0800780c */ /* 0x000fc60003f04270 */
[----:B------:R-:W-:-:S05]  /*1a80*/  IMAD.IADD R3, R2, 0x1, R3 ;  /* 0x0000000102037824 */ /* 0x000fca00078e0203 */
[----:B------:R-:W0:Y:S01]  /*1a90*/  SHFL.DOWN PT, R4, R3, 0x4, 0x1f ;  /* 0x08801f0003047f89 */ /* 0x000e2200000e0000 */
[----:B-1----:R-:W-:Y:S02]  /*1aa0*/  @!P1 LEA R6, R7, R6, 0x18 ;  /* 0x0000000607069211 */ /* 0x002fe400078ec0ff */
[----:B0-----:R-:W-:Y:S02]  /*1ab0*/  SEL R4, R4, RZ, !P0 ;  /* 0x000000ff04047207 */ /* 0x001fe40004000000 */
[----:B------:R-:W-:-:S03]  /*1ac0*/  ISETP.GT.AND P0, PT, R8, 0x17, PT ;  /* 0x000000170800780c */ /* 0x000fc60003f04270 */
[----:B------:R-:W-:Y:S01]  /*1ad0*/  IMAD.IADD R4, R3, 0x1, R4 ;  /* 0x0000000103047824 */ /* 0x000fe200078e0204 */
[----:B------:R-:W-:-:S04]  /*1ae0*/  @!P1 SHF.R.U32.HI R3, RZ, 0x3, R0 ;  /* 0x00000003ff039819 */ /* 0x000fc80000011600 */
        /* <DEDUP_REMOVED lines=13> */
[----:B------:R-:W0:Y:S01]  /*1bc0*/  S2UR UR5, SR_CgaCtaId ;  /* 0x00000000000579c3 */ /* 0x000e220000008800 */
[----:B------:R-:W-:Y:S02]  /*1bd0*/  UMOV UR4, 0x400 ;  /* 0x0000040000047882 */ /* 0x000fe40000000000 */
[----:B0-----:R-:W-:-:S09]  /*1be0*/  ULEA UR4, UR5, UR4, 0x18 ;  /* 0x0000000405047291 */ /* 0x001fd2000f8ec0ff */
[----:B------:R-:W-:Y:S04]  /*1bf0*/  LDS R0, [UR4+0xc] ;  /* 0x00000c04ff007984 */ /* 0x000fe80008000800 */
[----:B---3--:R-:W0:Y:S04]  /*1c00*/  LDS.128 R4, [UR4+0x10] ;  /* 0x00001004ff047984 */ /* 0x008e280008000c00 */
[----:B------:R-:W1:Y:S01]  /*1c10*/  LDS.64 R8, [UR4+0x20] ;  /* 0x00002004ff087984 */ /* 0x000e620008000a00 */
[----:B0-----:R-:W-:-:S04]  /*1c20*/  IADD3 R0, PT, PT, R4, R0, R3 ;  /* 0x0000000004007210 */ /* 0x001fc80007ffe003 */
[----:B------:R-:W-:-:S04]  /*1c30*/  IADD3 R0, PT, PT, R6, R0, R5 ;  /* 0x0000000006007210 */ /* 0x000fc80007ffe005 */
[----:B-1----:R-:W-:-:S05]  /*1c40*/  IADD3 R0, PT, PT, R8, R0, R7 ;  /* 0x0000000008007210 */ /* 0x002fca0007ffe007 */
[----:B------:R-:W-:Y:S01]  /*1c50*/  IMAD.IADD R3, R0, 0x1, R9 ;  /* 0x0000000100037824 */ /* 0x000fe200078e0209 */
[----:B------:R-:W-:Y:S06]  /*1c60*/  BRA `(.L_x_17) ;  /* 0x0000001c00307947 */ /* 0x000fec0003800000 */
.L_x_2:
        /* <DEDUP_REMOVED lines=12> */
.L_x_32:
[----:B------:R-:W-:Y:S05]  /*1d30*/  BSYNC.RECONVERGENT B1 ;  /* 0x0000000000017941 */ /* 0x000fea0003800200 */
.L_x_31:
        /* <DEDUP_REMOVED lines=16> */
.L_x_37:
        /* <DEDUP_REMOVED lines=9> */
.L_x_36:
[----:B------:R-:W-:Y:S05]  /*1ed0*/  BSYNC.RECONVERGENT B2 ;  /* 0x0000000000027941 */ /* 0x000fea0003800200 */
.L_x_35:
        /* <DEDUP_REMOVED lines=8> */
.L_x_40:
        /* <DEDUP_REMOVED lines=35> */
.L_x_39:
[----:B------:R-:W-:Y:S05]  /*2190*/  BSYNC.RECONVERGENT B2 ;  /* 0x0000000000027941 */ /* 0x000fea0003800200 */
.L_x_38:
        /* <DEDUP_REMOVED lines=22> */
.L_x_42:
[----:B------:R-:W-:Y:S05]  /*2300*/  BSYNC.RECONVERGENT B2 ;  /* 0x0000000000027941 */ /* 0x000fea0003800200 */
.L_x_41:
        /* <DEDUP_REMOVED lines=10> */
.L_x_34:
[----:B------:R-:W-:Y:S05]  /*23b0*/  BSYNC.RECONVERGENT B1 ;  /* 0x0000000000017941 */ /* 0x000fea0003800200 */
.L_x_33:
        /* <DEDUP_REMOVED lines=38> */
[----:B------:R-:W0:Y:S04]  /*2620*/  LDS.128 R4, [UR4+0x10] ;  /* 0x00001004ff047984 */ /* 0x000e280008000c00 */
[----:B------:R-:W1:Y:S01]  /*2630*/  LDS.64 R8, [UR4+0x20] ;  /* 0x00002004ff087984 */ /* 0x000e620008000a00 */
[----:B0-----:R-:W-:-:S04]  /*2640*/  IADD3 R0, PT, PT, R4, R0, R3 ;  /* 0x0000000004007210 */ /* 0x001fc80007ffe003 */
[----:B------:R-:W-:-:S04]  /*2650*/  IADD3 R0, PT, PT, R6, R0, R5 ;  /* 0x0000000006007210 */ /* 0x000fc80007ffe005 */
[----:B-1----:R-:W-:-:S05]  /*2660*/  IADD3 R0, PT, PT, R8, R0, R7 ;  /* 0x0000000008007210 */ /* 0x002fca0007ffe007 */
[----:B--2---:R-:W-:Y:S01]  /*2670*/  IMAD.IADD R3, R0, 0x1, R9 ;  /* 0x0000000100037824 */ /* 0x004fe200078e0209 */
[----:B------:R-:W-:Y:S06]  /*2680*/  BRA `(.L_x_17) ;  /* 0x0000001000a87947 */ /* 0x000fec0003800000 */
.L_x_43:
        /* <DEDUP_REMOVED lines=16> */
[----:B------:R-:W1:Y:S02]  /*2790*/  SHFL.DOWN PT, R2, R3, 0x2, R7 ;  /* 0x0840000003027989 */ /* 0x000e6400000e0007 */
[----:B-1----:R-:W-:Y:S02]  /*27a0*/  SEL R2, R2, RZ, !P0 ;  /* 0x000000ff02027207 */ /* 0x002fe40004000000 */
[----:B------:R-:W-:-:S03]  /*27b0*/  ISETP.GT.AND P0, PT, R8, R7, PT ;  /* 0x000000070800720c */ /* 0x000fc60003f04270 */
[----:B------:R-:W-:Y:S01]  /*27c0*/  IMAD.IADD R2, R3, 0x1, R2 ;  /* 0x0000000103027824 */ /* 0x000fe200078e0202 */
[----:B------:R-:W-:-:S04]  /*27d0*/  @!P1 SHF.R.U32.HI R3, RZ, 0x3, R9 ;  /* 0x00000003ff039819 */ /* 0x000fc80000011609 */
[----:B------:R-:W1:Y:S02]  /*27e0*/  SHFL.DOWN PT, R4, R2, 0x4, R7 ;  /* 0x0880000002047989 */ /* 0x000e6400000e0007 */
[----:B-1----:R-:W-:Y:S01]  /*27f0*/  SEL R5, R4, RZ, !P0 ;  /* 0x000000ff04057207 */ /* 0x002fe20004000000 */
[C---:B------:R-:W-:Y:S02]  /*2800*/  VIADD R4, R6.reuse, 0x8 ;  /* 0x0000000806047836 */ /* 0x040fe40000000000 */
[----:B------:R-:W-:Y:S02]  /*2810*/  VIADD R6, R6, 0x10 ;  /* 0x0000001006067836 */ /* 0x000fe40000000000 */
[----:B------:R-:W-:Y:S01]  /*2820*/  IMAD.IADD R5, R2, 0x1, R5 ;  /* 0x0000000102057824 */ /* 0x000fe200078e0205 */
[----:B------:R-:W-:Y:S02]  /*2830*/  ISETP.GT.AND P0, PT, R4, R7, PT ;  /* 0x000000070400720c */ /* 0x000fe40003f04270 */
[----:B------:R-:W-:-:S02]  /*2840*/  @!P1 MOV R4, 0x400 ;  /* 0x0000040000049802 */ /* 0x000fc40000000f00 */
[----:B------:R-:W1:Y:S02]  /*2850*/  SHFL.DOWN PT, R0, R5, 0x8, R7 ;  /* 0x0900000005007989 */ /* 0x000e6400000e0007 */
[----:B0-----:R-:W-:Y:S02]  /*2860*/  @!P1 LEA R11, R11, R4, 0x18 ;  /* 0x000000040b0b9211 */ /* 0x001fe400078ec0ff */
[----:B------:R-:W-:-:S05]  /*2870*/  @!P1 LOP3.LUT R4, R3, 0x7c, RZ, 0xc0, !PT ;  /* 0x0000007c03049812 */ /* 0x000fca00078ec0ff */
[----:B------:R-:W-:Y:S01]  /*2880*/  @!P1 IMAD.IADD R4, R4, 0x1, R11 ;  /* 0x0000000104049824 */ /* 0x000fe200078e020b */
[----:B-1----:R-:W-:Y:S02]  /*2890*/  SEL R0, R0, RZ, !P0 ;  /* 0x000000ff00007207 */ /* 0x002fe40004000000 */
        /* <DEDUP_REMOVED lines=15> */
[----:B-1----:R-:W0:Y:S04]  /*2990*/  LDS.128 R4, [UR4+0x10] ;  /* 0x00001004ff047984 */ /* 0x002e280008000c00 */
        /* <DEDUP_REMOVED lines=18> */
.L_x_30:
[----:B------:R-:W0:Y:S01]  /*2ac0*/  S2R R0, SR_TID.X ;  /* 0x0000000000007919 */ /* 0x000e220000002100 */
[----:B------:R-:W0:Y:S02]  /*2ad0*/  LDC.64 R2, c[0x0][0x380] ;  /* 0x0000e000ff027b82 */ /* 0x000e240000000a00 */
[----:B0-----:R-:W-:-:S05]  /*2ae0*/  IMAD.WIDE.U32 R2, R0, 0x4, R2 ;  /* 0x0000000400027825 */ /* 0x001fca00078e0002 */
[----:B------:R-:W2:Y:S04]  /*2af0*/  LDG.E.CONSTANT R19, desc[UR6][R2.64] ;  /* 0x0000000602137981 */ /* 0x000ea8000c1e9900 */
[----:B------:R-:W2:Y:S04]  /*2b00*/  LDG.E.CONSTANT R4, desc[UR6][R2.64+0x400] ;  /* 0x0004000602047981 */ /* 0x000ea8000c1e9900 */
[----:B------:R-:W2:Y:S04]  /*2b10*/  LDG.E.CONSTANT R5, desc[UR6][R2.64+0x800] ;  /* 0x0008000602057981 */ /* 0x000ea8000c1e9900 */
[----:B------:R-:W3:Y:S04]  /*2b20*/  LDG.E.CONSTANT R6, desc[UR6][R2.64+0xc00] ;  /* 0x000c000602067981 */ /* 0x000ee8000c1e9900 */
[----:B------:R-:W3:Y:S04]  /*2b30*/  LDG.E.CONSTANT R7, desc[UR6][R2.64+0x1000] ;  /* 0x0010000602077981 */ /* 0x000ee8000c1e9900 */
[----:B------:R-:W4:Y:S04]  /*2b40*/  LDG.E.CONSTANT R8, desc[UR6][R2.64+0x1400] ;  /* 0x0014000602087981 */ /* 0x000f28000c1e9900 */
[----:B------:R-:W4:Y:S04]  /*2b50*/  LDG.E.CONSTANT R9, desc[UR6][R2.64+0x1800] ;  /* 0x0018000602097981 */ /* 0x000f28000c1e9900 */
[----:B------:R-:W5:Y:S04]  /*2b60*/  LDG.E.CONSTANT R10, desc[UR6][R2.64+0x1c00] ;  /* 0x001c0006020a7981 */ /* 0x000f68000c1e9900 */
[----:B------:R-:W5:Y:S04]  /*2b70*/  LDG.E.CONSTANT R11, desc[UR6][R2.64+0x2000] ;  /* 0x00200006020b7981 */ /* 0x000f68000c1e9900 */
[----:B------:R-:W5:Y:S04]  /*2b80*/  LDG.E.CONSTANT R12, desc[UR6][R2.64+0x2400] ;  /* 0x00240006020c7981 */ /* 0x000f68000c1e9900 */
[----:B------:R-:W5:Y:S04]  /*2b90*/  LDG.E.CONSTANT R13, desc[UR6][R2.64+0x2800] ;  /* 0x00280006020d7981 */ /* 0x000f68000c1e9900 */
[----:B------:R-:W5:Y:S04]  /*2ba0*/  LDG.E.CONSTANT R14, desc[UR6][R2.64+0x2c00] ;  /* 0x002c0006020e7981 */ /* 0x000f68000c1e9900 */
[----:B------:R-:W5:Y:S04]  /*2bb0*/  LDG.E.CONSTANT R15, desc[UR6][R2.64+0x3000] ;  /* 0x00300006020f7981 */ /* 0x000f68000c1e9900 */
[----:B------:R-:W5:Y:S04]  /*2bc0*/  LDG.E.CONSTANT R16, desc[UR6][R2.64+0x3400] ;  /* 0x0034000602107981 */ /* 0x000f68000c1e9900 */
[----:B------:R-:W5:Y:S04]  /*2bd0*/  LDG.E.CONSTANT R17, desc[UR6][R2.64+0x3800] ;  /* 0x0038000602117981 */ /* 0x000f68000c1e9900 */
[----:B------:R-:W5:Y:S01]  /*2be0*/  LDG.E.CONSTANT R18, desc[UR6][R2.64+0x3c00] ;  /* 0x003c000602127981 */ /* 0x000f62000c1e9900 */
[----:B------:R-:W-:-:S02]  /*2bf0*/  ISETP.GE.U32.AND P0, PT, R20, 0x2000, PT ;  /* 0x000020001400780c */ /* 0x000fc40003f06070 */
[----:B--2---:R-:W-:-:S04]  /*2c00*/  IADD3 R4, PT, PT, R5, R4, R19 ;  /* 0x0000000405047210 */ /* 0x004fc80007ffe013 */
[----:B---3--:R-:W-:-:S04]  /*2c10*/  IADD3 R4, PT, PT, R7, R6, R4 ;  /* 0x0000000607047210 */ /* 0x008fc80007ffe004 */
[----:B----4-:R-:W-:-:S04]  /*2c20*/  IADD3 R4, PT, PT, R9, R8, R4 ;  /* 0x0000000809047210 */ /* 0x010fc80007ffe004 */
[----:B-----5:R-:W-:Y:S01]  /*2c30*/  IADD3 R4, PT, PT, R11, R10, R4 ;  /* 0x0000000a0b047210 */ /* 0x020fe20007ffe004 */
[----:B------:R-:W-:-:S03]  /*2c40*/  IMAD.MOV.U32 R11, RZ, RZ, 0x1000 ;  /* 0x00001000ff0b7424 */ /* 0x000fc600078e00ff */
[----:B------:R-:W-:-:S04]  /*2c50*/  IADD3 R4, PT, PT, R13, R12, R4 ;  /* 0x0000000c0d047210 */ /* 0x000fc80007ffe004 */
[----:B------:R-:W-:-:S04]  /*2c60*/  IADD3 R4, PT, PT, R15, R14, R4 ;  /* 0x0000000e0f047210 */ /* 0x000fc80007ffe004 */
[----:B------:R-:W-:-:S05]  /*2c70*/  IADD3 R17, PT, PT, R17, R16, R4 ;  /* 0x0000001011117210 */ /* 0x000fca0007ffe004 */
[----:B------:R-:W-:Y:S01]  /*2c80*/  IMAD.IADD R8, R18, 0x1, R17 ;  /* 0x0000000112087824 */ /* 0x000fe200078e0211 */
[----:B------:R-:W-:Y:S06]  /*2c90*/  @!P0 BRA `(.L_x_44) ;  /* 0x00000000008c8947 */ /* 0x000fec0003800000 */
[----:B------:R-:W0:Y:S01]  /*2ca0*/  LDC R7, c[0x0][0x390] ;  /* 0x0000e400ff077b82 */ /* 0x000e220000000800 */
[----:B------:R-:W-:Y:S02]  /*2cb0*/  VIADD R6, R20, 0xfffff000 ;  /* 0xfffff00014067836 */ /* 0x000fe40000000000 */
[----:B------:R-:W-:-:S07]  /*2cc0*/  IMAD.MOV.U32 R11, RZ, RZ, 0x1000 ;  /* 0x00001000ff0b7424 */ /* 0x000fce00078e00ff */
.L_x_46:
[----:B------:R-:W-:-:S05]  /*2cd0*/  IMAD.WIDE R4, R11, 0x4, R2 ;  /* 0x000000040b047825 */ /* 0x000fca00078e0202 */
        /* <DEDUP_REMOVED lines=16> */
[----:B--2---:R-:W-:-:S04]  /*2de0*/  IADD3 R18, PT, PT, R18, R19, R8 ;  /* 0x0000001312127210 */ /* 0x004fc80007ffe008 */
[----:B---3--:R-:W-:Y:S01]  /*2df0*/  IADD3 R18, PT, PT, R21, R20, R18 ;  /* 0x0000001415127210 */ /* 0x008fe20007ffe012 */
[----:B0-----:R-:W-:-:S04]  /*2e00*/  IMAD.MOV.U32 R20, RZ, RZ, R7 ;  /* 0x000000ffff147224 */ /* 0x001fc800078e0007 */
[----:B------:R-:W-:Y:S01]  /*2e10*/  IMAD.IADD R8, R20, 0x1, -R11 ;  /* 0x0000000114087824 */ /* 0x000fe200078e0a0b */
[----:B----4-:R-:W-:-:S04]  /*2e20*/  IADD3 R18, PT, PT, R23, R22, R18 ;  /* 0x0000001617127210 */ /* 0x010fc80007ffe012 */
[----:B------:R-:W-:Y:S02]  /*2e30*/  ISETP.GE.AND P0, PT, R8, 0x1000, PT ;  /* 0x000010000800780c */ /* 0x000fe40003f06270 */
[----:B-----5:R-:W-:-:S04]  /*2e40*/  IADD3 R18, PT, PT, R25, R24, R18 ;  /* 0x0000001819127210 */ /* 0x020fc80007ffe012 */
[----:B------:R-:W-:-:S04]  /*2e50*/  IADD3 R14, PT, PT, R14, R17, R18 ;  /* 0x000000110e0e7210 */ /* 0x000fc80007ffe012 */
[----:B------:R-:W-:-:S04]  /*2e60*/  IADD3 R12, PT, PT, R15, R12, R14 ;  /* 0x0000000c0f0c7210 */ /* 0x000fc80007ffe00e */
[----:B------:R-:W-:-:S04]  /*2e70*/  IADD3 R10, PT, PT, R10, R13, R12 ;  /* 0x0000000d0a0a7210 */ /* 0x000fc80007ffe00c */
[----:B------:R-:W-:Y:S01]  /*2e80*/  IADD3 R8, PT, PT, R16, R9, R10 ;  /* 0x0000000910087210 */ /* 0x000fe20007ffe00a */
[----:B------:R-:W-:Y:S06]  /*2e90*/  @!P0 BRA `(.L_x_45) ;  /* 0x0000000400fc8947 */ /* 0x000fec0003800000 */
[----:B------:R-:W-:-:S05]  /*2ea0*/  VIADD R11, R11, 0x1000 ;  /* 0x000010000b0b7836 */ /* 0x000fca0000000000 */
[----:B------:R-:W-:-:S13]  /*2eb0*/  ISETP.GT.AND P0, PT, R11, R6, PT ;  /* 0x000000060b00720c */ /* 0x000fda0003f04270 */
[----:B------:R-:W-:Y:S05]  /*2ec0*/  @!P0 BRA `(.L_x_46) ;  /* 0xfffffffc00808947 */ /* 0x000fea000383ffff */
.L_x_44:
        /* <DEDUP_REMOVED lines=20> */
.L_x_50:
        /* <DEDUP_REMOVED lines=8> */
.L_x_49:
[----:B------:R-:W-:Y:S05]  /*3090*/  BSYNC.RECONVERGENT B2 ;  /* 0x0000000000027941 */ /* 0x000fea0003800200 */
.L_x_48:
        /* <DEDUP_REMOVED lines=16> */
.L_x_53:
        /* <DEDUP_REMOVED lines=20> */
[----:B------:R-:W5:Y:S04]  /*32e0*/  LDG.E.CONSTANT R22, desc[UR6][R2.64+0x2400] ;  /* 0x0024000602167981 */ /* 0x000f68000c1e9900 */
[----:B------:R0:W5:Y:S04]  /*32f0*/  LDG.E.CONSTANT R5, desc[UR6][R4.64] ;  /* 0x0000000604057981 */ /* 0x000168000c1e9900 */
        /* <DEDUP_REMOVED lines=17> */
.L_x_52:
[----:B------:R-:W-:Y:S05]  /*3410*/  BSYNC.RECONVERGENT B2 ;  /* 0x0000000000027941 */ /* 0x000fea0003800200 */
.L_x_51:
        /* <DEDUP_REMOVED lines=10> */
[----:B------:R-:W5:Y:S01]  /*34c0*/  LDG.E.CONSTANT R16, desc[UR6][R2.64+0x1400] ;  /* 0x0014000602107981 */ /* 0x000f62000c1e9900 */
[----:B0-----:R-:W-:-:S04]  /*34d0*/  IMAD.WIDE.U32 R4, R11, 0x4, R6 ;  /* 0x000000040b047825 */ /* 0x001fc800078e0006 */
[----:B------:R-:W-:Y:S02]  /*34e0*/  IMAD.WIDE.U32 R6, R13, 0x4, R6 ;  /* 0x000000040d067825 */ /* 0x000fe400078e0006 */
[----:B------:R0:W2:Y:S04]  /*34f0*/  LDG.E.CONSTANT R5, desc[UR6][R4.64] ;  /* 0x0000000604057981 */ /* 0x0000a8000c1e9900 */
[----:B------:R1:W3:Y:S04]  /*3500*/  LDG.E.CONSTANT R13, desc[UR6][R2.64] ;  /* 0x00000006020d7981 */ /* 0x0002e8000c1e9900 */
[----:B------:R-:W4:Y:S01]  /*3510*/  LDG.E.CONSTANT R7, desc[UR6][R6.64] ;  /* 0x0000000606077981 */ /* 0x000f22000c1e9900 */
[----:B0-----:R-:W-:Y:S01]  /*3520*/  IADD3 R4, P1, PT, R2, 0x2000, RZ ;  /* 0x0000200002047810 */ /* 0x001fe20007f3e0ff */
[----:B------:R-:W-:Y:S01]  /*3530*/  VIADD R10, R10, 0x800 ;  /* 0x000008000a0a7836 */ /* 0x000fe20000000000 */
[----:B------:R-:W-:Y:S01]  /*3540*/  PLOP3.LUT P0, PT, PT, PT, PT, 0x8, 0x80 ;  /* 0x000000000080781c */ /* 0x000fe20003f0e170 */
[----:B------:R-:W-:-:S02]  /*3550*/  VIADD R11, R11, 0x800 ;  /* 0x000008000b0b7836 */ /* 0x000fc40000000000 */
[----:B-1----:R-:W-:Y:S01]  /*3560*/  IMAD.MOV.U32 R2, RZ, RZ, R4 ;  /* 0x000000ffff027224 */ /* 0x002fe200078e0004 */
[----:B--2---:R-:W-:-:S04]  /*3570*/  IADD3 R12, PT, PT, R12, R5, R8 ;  /* 0x000000050c0c7210 */ /* 0x004fc80007ffe008 */
[----:B---3--:R-:W-:Y:S01]  /*3580*/  IADD3 R12, PT, PT, R14, R13, R12 ;  /* 0x0000000d0e0c7210 */ /* 0x008fe20007ffe00c */
[----:B------:R-:W-:-:S03]  /*3590*/  IMAD.X R5, RZ, RZ, R3, P1 ;  /* 0x000000ffff057224 */ /* 0x000fc600008e0603 */
[----:B----4-:R-:W-:Y:S01]  /*35a0*/  IADD3 R12, PT, PT, R15, R7, R12 ;  /* 0x000000070f0c7210 */ /* 0x010fe20007ffe00c */
[----:B------:R-:W-:-:S03]  /*35b0*/  IMAD.MOV.U32 R3, RZ, RZ, R5 ;  /* 0x000000ffff037224 */ /* 0x000fc600078e0005 */
[----:B-----5:R-:W-:-:S07]  /*35c0*/  IADD3 R8, PT, PT, R16, R17, R12 ;  /* 0x0000001110087210 */ /* 0x020fce0007ffe00c */
.L_x_55:
[----:B------:R-:W-:Y:S05]  /*35d0*/  BSYNC.RECONVERGENT B2 ;  /* 0x0000000000027941 */ /* 0x000fea0003800200 */
.L_x_54:
        /* <DEDUP_REMOVED lines=10> */
.L_x_47:
[----:B------:R-:W-:Y:S05]  /*3680*/  BSYNC.RECONVERGENT B1 ;  /* 0x0000000000017941 */ /* 0x000fea0003800200 */
.L_x_45:
[----:B------:R-:W0:Y:S01]  /*3690*/  S2R R9, SR_LANEID ;  /* 0x0000000000097919 */ /* 0x000e220000000000 */
[----:B------:R-:W1:Y:S01]  /*36a0*/  SHFL.DOWN PT, R2, R8, 0x1, 0x1f ;  /* 0x08201f0008027f89 */ /* 0x000e6200000e0000 */
[C---:B0-----:R-:W-:Y:S02]  /*36b0*/  ISETP.GT.AND P0, PT, R9.reuse, 0x1e, PT ;  /* 0x0000001e0900780c */ /* 0x041fe40003f04270 */
[C---:B------:R-:W-:Y:S02]  /*36c0*/  ISETP.NE.AND P1, PT, R9.reuse, RZ, PT ;  /* 0x000000ff0900720c */ /* 0x040fe40003f25270 */
        /* <DEDUP_REMOVED lines=37> */
[----:B0-----:R-:W-:-:S07]  /*3920*/  IMAD.IADD R3, R0, 0x1, R9 ;  /* 0x0000000100037824 */ /* 0x001fce00078e0209 */
.L_x_17:
[----:B------:R-:W-:Y:S05]  /*3930*/  BSYNC.RECONVERGENT B0 ;  /* 0x0000000000007941 */ /* 0x000fea0003800200 */
.L_x_1:
[----:B------:R-:W-:Y:S05]  /*3940*/  @P0 EXIT ;  /* 0x000000000000094d */ /* 0x000fea0003800000 */
[----:B-1----:R-:W1:Y:S01]  /*3950*/  LDC.64 R4, c[0x0][0x388] ;  /* 0x0000e200ff047b82 */ /* 0x002e620000000a00 */
[----:B------:R-:W0:Y:S02]  /*3960*/  LDCU UR4, c[0x0][0x398] ;  /* 0x00007300ff0477ac */ /* 0x000e240008000800 */
[----:B0-234-:R-:W-:-:S05]  /*3970*/  VIADD R3, R3, UR4 ;  /* 0x0000000403037c36 */ /* 0x01dfca0008000000 */
[----:B-1----:R-:W-:Y:S01]  /*3980*/  STG.E desc[UR6][R4.64], R3 ;  /* 0x0000000304007986 */ /* 0x002fe2000c101906 */
[----:B------:R-:W-:Y:S05]  /*3990*/  EXIT ;  /* 0x000000000000794d */ /* 0x000fea0003800000 */
.L_x_56:
[----:B------:R-:W-:-:S00]  /*39a0*/  BRA `(.L_x_56) ;  /* 0xfffffffc00fc7947 */ /* 0x000fc0000383ffff */
[----:B------:R-:W-:-:S00]  /*39b0*/  NOP ;  /* 0x0000000000007918 */ /* 0x000fc00000000000 */
        /* <DEDUP_REMOVED lines=12> */
.L_x_532:


//--------------------- .text._ZN3cub18CUB_300001_SM_10006detail6reduce18DeviceReduceKernelINS2_10policy_hubIiyN4cuda3std3__44plusIiEEE10Policy1000EPiyS9_iNS7_10__identityEEEvT0_PT3_T1_NS0_13GridEvenShareISH_EET2_T4_ --------------------------
	.section	.text._ZN3cub18CUB_300001_SM_10006detail6reduce18DeviceReduceKernelINS2_10policy_hubIiyN4cuda3std3__44plusIiEEE10Policy1000EPiyS9_iNS7_10__identityEEEvT0_PT3_T1_NS0_13GridEvenShareISH_EET2_T4_,"ax",@progbits
	.align	128
        .global         _ZN3cub18CUB_300001_SM_10006detail6reduce18DeviceReduceKernelINS2_10policy_hubIiyN4cuda3std3__44plusIiEEE10Policy1000EPiyS9_iNS7_10__identityEEEvT0_PT3_T1_NS0_13GridEvenShareISH_EET2_T4_
        .type           _ZN3cub18CUB_300001_SM_10006detail6reduce18DeviceReduceKernelINS2_10policy_hubIiyN4cuda3std3__44plusIiEEE10Policy1000EPiyS9_iNS7_10__identityEEEvT0_PT3_T1_NS0_13GridEvenShareISH_EET2_T4_,@function
        .size           _ZN3cub18CUB_300001_SM_10006detail6reduce18DeviceReduceKernelINS2_10policy_hubIiyN4cuda3std3__44plusIiEEE10Policy1000EPiyS9_iNS7_10__identityEEEvT0_PT3_T1_NS0_13GridEvenShareISH_EET2_T4_,(.L_x_533 - _ZN3cub18CUB_300001_SM_10006detail6reduce18DeviceReduceKernelINS2_10policy_hubIiyN4cuda3std3__44plusIiEEE10Policy1000EPiyS9_iNS7_10__identityEEEvT0_PT3_T1_NS0_13GridEvenShareISH_EET2_T4_)
        .other          _ZN3cub18CUB_300001_SM_10006detail6reduce18DeviceReduceKernelINS2_10policy_hubIiyN4cuda3std3__44plusIiEEE10Policy1000EPiyS9_iNS7_10__identityEEEvT0_PT3_T1_NS0_13GridEvenShareISH_EET2_T4_,@"STO_CUDA_ENTRY STV_DEFAULT"
_ZN3cub18CUB_300001_SM_10006detail6reduce18DeviceReduceKernelINS2_10policy_hubIiyN4cuda3std3__44plusIiEEE10Policy1000EPiyS9_iNS7_10__identityEEEvT0_PT3_T1_NS0_13GridEvenShareISH_EET2_T4_:
.text._ZN3cub18CUB_300001_SM_10006detail6reduce18DeviceReduceKernelINS2_10policy_hubIiyN4cuda3std3__44plusIiEEE10Policy1000EPiyS9_iNS7_10__identityEEEvT0_PT3_T1_NS0_13GridEvenShareISH_EET2_T4_:
[----:B------:R-:W-:Y:S01]  /*0000*/  LDC R1, c[0x0][0x37c] ;  /* 0x0000df00ff017b82 */ /* 0x000fe20000000800 */
[----:B------:R-:W0:Y:S07]  /*0010*/  LDCU UR10, c[0x0][0x380] ;  /* 0x00007000ff0a77ac */ /* 0x000e2e0008000800 */
[----:B------:R-:W1:Y:S01]  /*0020*/  S2UR UR15, SR_CTAID.X ;  /* 0x00000000000f79c3 */ /* 0x000e620000002500 */
[----:B------:R-:W-:Y:S01]  /*0030*/  BSSY.RECONVERGENT B0, `(.L_x_57) ;  /* 0x00003fb000007945 */ /* 0x000fe20003800200 */
[----:B------:R-:W2:Y:S01]  /*0040*/  LDCU UR5, c[0x0][0x3c0] ;  /* 0x00007800ff0577ac */ /* 0x000ea20008000800 */
[----:B------:R-:W3:Y:S01]  /*0050*/  LDCU.64 UR12, c[0x0][0x358] ;  /* 0x00006b00ff0c77ac */ /* 0x000ee20008000a00 */
[----:B0-----:R-:W-:-:S02]  /*0060*/  ULOP3.LUT UP0, URZ, UR10, 0xf, URZ, 0xc0, !UPT ;  /* 0x0000000f0aff7892 */ /* 0x001fc4000f80c0ff */
[----:B--2---:R-:W-:Y:S02]  /*0070*/  USHF.L.U32 UR5, UR5, 0xc, URZ ;  /* 0x0000000c05057899 */ /* 0x004fe400080006ff */
[----:B-1----:R-:W-:Y:S02]  /*0080*/  USHF.L.U32 UR4, UR15, 0xc, URZ ;  /* 0x0000000c0f047899 */ /* 0x002fe400080006ff */
[----:B------:R-:W-:-:S03]  /*0090*/  USHF.R.S32.HI UR6, URZ, 0x1f, UR5 ;  /* 0x0000001fff067899 */ /* 0x000fc60008011405 */
[----:B---3--:R-:W-:Y:S09]  /*00a0*/  BRA.U UP0, `(.L_x_58) ;  /* 0x0000001d00b07547 */ /* 0x008ff2000b800000 */
[----:B------:R-:W0:Y:S02]  /*00b0*/  LDCU.64 UR8, c[0x0][0x3b8] ;  /* 0x00007700ff0877ac */ /* 0x000e240008000a00 */
[----:B0-----:R-:W-:Y:S02]  /*00c0*/  IMAD.U32 R2, RZ, RZ, UR8 ;  /* 0x00000008ff027e24 */ /* 0x001fe4000f8e00ff */
[----:B------:R-:W-:-:S03]  /*00d0*/  IMAD.U32 R3, RZ, RZ, UR9 ;  /* 0x00000009ff037e24 */ /* 0x000fc6000f8e00ff */
[----:B------:R-:W-:-:S04]  /*00e0*/  IADD3 R21, P1, PT, R2, -UR4, RZ ;  /* 0x8000000402157c10 */ /* 0x000fc8000ff3e0ff */
[----:B------:R-:W-:Y:S02]  /*00f0*/  ISETP.GT.U32.AND P0, PT, R21, 0xfff, PT ;  /* 0x00000fff1500780c */ /* 0x000fe40003f04070 */
[----:B------:R-:W-:-:S04]  /*0100*/  IADD3.X R20, PT, PT, R3, -0x1, RZ, P1, !PT ;  /* 0xffffffff03147810 */ /* 0x000fc80000ffe4ff */
[----:B------:R-:W-:-:S13]  /*0110*/  ISETP.GT.U32.AND.EX P0, PT, R20, RZ, PT, P0 ;  /* 0x000000ff1400720c */ /* 0x000fda0003f04100 */
[----:B------:R-:W-:Y:S05]  /*0120*/  @P0 BRA `(.L_x_59) ;  /* 0x0000000c00f80947 */ /* 0x000fea0003800000 */
[----:B------:R-:W0:Y:S01]  /*0130*/  S2R R9, SR_TID.X ;  /* 0x0000000000097919 */ /* 0x000e220000002100 */
[----:B------:R-:W-:Y:S01]  /*0140*/  VIADD R0, R2, -UR4 ;  /* 0x8000000402007c36 */ /* 0x000fe20008000000 */
[----:B------:R-:W1:Y:S01]  /*0150*/  LDCU UR6, c[0x0][0x384] ;  /* 0x00007080ff0677ac */ /* 0x000e620008000800 */
[----:B------:R-:W-:Y:S01]  /*0160*/  BSSY.RECONVERGENT B1, `(.L_x_60) ;  /* 0x000000a000017945 */ /* 0x000fe20003800200 */
[----:B------:R-:W-:Y:S02]  /*0170*/  IMAD.MOV.U32 R8, RZ, RZ, RZ ;  /* 0x000000ffff087224 */ /* 0x000fe400078e00ff */
[----:B0-----:R-:W-:Y:S01]  /*0180*/  ISETP.GE.AND P0, PT, R9, R0, PT ;  /* 0x000000000900720c */ /* 0x001fe20003f06270 */
[----:B------:R-:W-:-:S12]  /*0190*/  IMAD.MOV.U32 R11, RZ, RZ, R9 ;  /* 0x000000ffff0b7224 */ /* 0x000fd800078e0009 */
[----:B-1----:R-:W-:Y:S05]  /*01a0*/  @P0 BRA `(.L_x_61) ;  /* 0x0000000000140947 */ /* 0x002fea0003800000 */
[----:B------:R-:W0:Y:S01]  /*01b0*/  LDC.64 R4, c[0x0][0x380] ;  /* 0x0000e000ff047b82 */ /* 0x000e220000000a00 */
[----:B------:R-:W-:-:S04]  /*01c0*/  VIADD R3, R9, UR4 ;  /* 0x0000000409037c36 */ /* 0x000fc80008000000 */
[----:B0-----:R-:W-:-:S05]  /*01d0*/  IMAD.WIDE.U32 R4, R3, 0x4, R4 ;  /* 0x0000000403047825 */ /* 0x001fca00078e0004 */
[----:B------:R0:W5:Y:S01]  /*01e0*/  LDG.E.CONSTANT R8, desc[UR12][R4.64] ;  /* 0x0000000c04087981 */ /* 0x000162000c1e9900 */
[----:B------:R-:W-:-:S07]  /*01f0*/  VIADD R11, R9, 0x100 ;  /* 0x00000100090b7836 */ /* 0x000fce0000000000 */
.L_x_61:
[----:B------:R-:W-:Y:S05]  /*0200*/  BSYNC.RECONVERGENT B1 ;  /* 0x0000000000017941 */ /* 0x000fea0003800200 */
.L_x_60:
[----:B------:R-:W-:Y:S01]  /*0210*/  ISETP.GE.AND P0, PT, R11, R0, PT ;  /* 0x000000000b00720c */ /* 0x000fe20003f06270 */
[----:B------:R-:W-:-:S12]  /*0220*/  BSSY.RECONVERGENT B1, `(.L_x_62) ;  /* 0x000007e000017945 */ /* 0x000fd80003800200 */
[----:B------:R-:W-:Y:S05]  /*0230*/  @P0 BRA `(.L_x_63) ;  /* 0x0000000400f00947 */ /* 0x000fea0003800000 */
[----:B------:R-:W-:Y:S01]  /*0240*/  LOP3.LUT R3, RZ, R11, RZ, 0x33, !PT ;  /* 0x0000000bff037212 */ /* 0x000fe200078e33ff */
[----:B------:R-:W-:Y:S04]  /*0250*/  BSSY.RECONVERGENT B2, `(.L_x_64) ;  /* 0x0000019000027945 */ /* 0x000fe80003800200 */
[----:B------:R-:W-:-:S04]  /*0260*/  IMAD.IADD R2, R3, 0x1, R2 ;  /* 0x0000000103027824 */ /* 0x000fc800078e0202 */
[C---:B0-----:R-:W-:Y:S01]  /*0270*/  VIADD R4, R2.reuse, -UR4 ;  /* 0x8000000402047c36 */ /* 0x041fe20008000000 */
[----:B------:R-:W-:-:S04]  /*0280*/  LOP3.LUT R3, R2, 0x300, RZ, 0xc0, !PT ;  /* 0x0000030002037812 */ /* 0x000fc800078ec0ff */
[----:B------:R-:W-:Y:S02]  /*0290*/  ISETP.NE.AND P1, PT, R3, 0x300, PT ;  /* 0x000003000300780c */ /* 0x000fe40003f25270 */
[----:B------:R-:W-:-:S11]  /*02a0*/  ISETP.GE.U32.AND P0, PT, R4, 0x300, PT ;  /* 0x000003000400780c */ /* 0x000fd60003f06070 */
[----:B------:R-:W-:Y:S05]  /*02b0*/  @!P1 BRA `(.L_x_65) ;  /* 0x0000000000489947 */ /* 0x000fea0003800000 */
[----:B------:R-:W0:Y:S01]  /*02c0*/  LDCU UR5, c[0x0][0x384] ;  /* 0x00007080ff0577ac */ /* 0x000e220008000800 */
[----:B------:R-:W-:Y:S02]  /*02d0*/  IADD3 R6, P1, PT, R11, UR4, RZ ;  /* 0x000000040b067c10 */ /* 0x000fe4000ff3e0ff */
[----:B------:R-:W-:Y:S02]  /*02e0*/  LEA.HI R2, R2, 0x1, RZ, 0x18 ;  /* 0x0000000102027811 */ /* 0x000fe400078fc0ff */
[----:B------:R-:W-:Y:S01]  /*02f0*/  LEA R5, P2, R6, UR10, 0x2 ;  /* 0x0000000a06057c11 */ /* 0x000fe2000f8410ff */
[----:B------:R-:W-:Y:S01]  /*0300*/  IMAD.X R3, RZ, RZ, RZ, P1 ;  /* 0x000000ffff037224 */ /* 0x000fe200008e06ff */
[----:B------:R-:W-:-:S05]  /*0310*/  LOP3.LUT R2, R2, 0x3, RZ, 0xc0, !PT ;  /* 0x0000000302027812 */ /* 0x000fca00078ec0ff */
[----:B------:R-:W-:Y:S01]  /*0320*/  IMAD.MOV R4, RZ, RZ, -R2 ;  /* 0x000000ffff047224 */ /* 0x000fe200078e0a02 */
[----:B0-----:R-:W-:-:S07]  /*0330*/  LEA.HI.X R6, R6, UR5, R3, 0x2, P2 ;  /* 0x0000000506067c11 */ /* 0x001fce00090f1403 */
.L_x_66:
[----:B------:R-:W-:Y:S02]  /*0340*/  IMAD.MOV.U32 R3, RZ, RZ, R6 ;  /* 0x000000ffff037224 */ /* 0x000fe400078e0006 */
[----:B------:R-:W-:-:S05]  /*0350*/  IMAD.MOV.U32 R2, RZ, RZ, R5 ;  /* 0x000000ffff027224 */ /* 0x000fca00078e0005 */
[----:B------:R-:W2:Y:S01]  /*0360*/  LDG.E.CONSTANT R3, desc[UR12][R2.64] ;  /* 0x0000000c02037981 */ /* 0x000ea2000c1e9900 */
[----:B------:R-:W-:Y:S01]  /*0370*/  VIADD R4, R4, 0x1 ;  /* 0x0000000104047836 */ /* 0x000fe20000000000 */
[----:B------:R-:W-:Y:S01]  /*0380*/  IADD3 R5, P2, PT, R5, 0x400, RZ ;  /* 0x0000040005057810 */ /* 0x000fe20007f5e0ff */
[----:B------:R-:W-:-:S03]  /*0390*/  VIADD R11, R11, 0x100 ;  /* 0x000001000b0b7836 */ /* 0x000fc60000000000 */
[----:B------:R-:W-:Y:S01]  /*03a0*/  ISETP.NE.AND P1, PT, R4, RZ, PT ;  /* 0x000000ff0400720c */ /* 0x000fe20003f25270 */
[----:B------:R-:W-:Y:S02]  /*03b0*/  IMAD.X R6, RZ, RZ, R6, P2 ;  /* 0x000000ffff067224 */ /* 0x000fe400010e0606 */
[----:B--2--5:R-:W-:-:S10]  /*03c0*/  IMAD.IADD R8, R3, 0x1, R8 ;  /* 0x0000000103087824 */ /* 0x024fd400078e0208 */
[----:B------:R-:W-:Y:S05]  /*03d0*/  @P1 BRA `(.L_x_66) ;  /* 0xfffffffc00d81947 */ /* 0x000fea000383ffff */
.L_x_65:
[----:B------:R-:W-:Y:S05]  /*03e0*/  BSYNC.RECONVERGENT B2 ;  /* 0x0000000000027941 */ /* 0x000fea0003800200 */
.L_x_64:
        /* <DEDUP_REMOVED lines=8> */
.L_x_69:
[C---:B------:R-:W-:Y:S01]  /*0470*/  IADD3 R5, P1, PT, R11.reuse, UR4, RZ ;  /* 0x000000040b057c10 */ /* 0x040fe2000ff3e0ff */
[----:B------:R-:W-:-:S03]  /*0480*/  VIADD R2, R11, 0x400 ;  /* 0x000004000b027836 */ /* 0x000fc60000000000 */
[----:B------:R-:W-:Y:S02]  /*0490*/  LEA.HI.X.SX32 R12, R11, RZ, 0x1, P1 ;  /* 0x000000ff0b0c7211 */ /* 0x000fe400008f0eff */
[C---:B------:R-:W-:Y:S02]  /*04a0*/  LEA R16, P1, R5.reuse, UR10, 0x2 ;  /* 0x0000000a05107c11 */ /* 0x040fe4000f8210ff */
[C---:B------:R-:W-:Y:S02]  /*04b0*/  IADD3 R3, P2, PT, R2.reuse, UR4, RZ ;  /* 0x0000000402037c10 */ /* 0x040fe4000ff5e0ff */
[----:B------:R-:W-:Y:S02]  /*04c0*/  LEA.HI.X R17, R5, UR6, R12, 0x2, P1 ;  /* 0x0000000605117c11 */ /* 0x000fe400088f140c */
[----:B------:R-:W-:Y:S01]  /*04d0*/  LEA.HI.X.SX32 R4, R2, RZ, 0x1, P2 ;  /* 0x000000ff02047211 */ /* 0x000fe200010f0eff */
[----:B------:R-:W-:Y:S01]  /*04e0*/  VIADD R2, R11, 0x800 ;  /* 0x000008000b027836 */ /* 0x000fe20000000000 */
[C---:B------:R-:W-:Y:S01]  /*04f0*/  LEA R6, P2, R3.reuse, UR10, 0x2 ;  /* 0x0000000a03067c11 */ /* 0x040fe2000f8410ff */
[----:B------:R-:W2:Y:S03]  /*0500*/  LDG.E.CONSTANT R14, desc[UR12][R16.64] ;  /* 0x0000000c100e7981 */ /* 0x000ea6000c1e9900 */
[----:B------:R-:W-:Y:S01]  /*0510*/  LEA.HI.X R7, R3, UR6, R4, 0x2, P2 ;  /* 0x0000000603077c11 */ /* 0x000fe200090f1404 */
[----:B------:R-:W2:Y:S01]  /*0520*/  LDG.E.CONSTANT R15, desc[UR12][R16.64+0x400] ;  /* 0x0004000c100f7981 */ /* 0x000ea2000c1e9900 */
[----:B------:R-:W-:Y:S01]  /*0530*/  IADD3 R3, P1, PT, R2, UR4, RZ ;  /* 0x0000000402037c10 */ /* 0x000fe2000ff3e0ff */
[----:B------:R-:W-:-:S02]  /*0540*/  VIADD R4, R11, 0xc00 ;  /* 0x00000c000b047836 */ /* 0x000fc40000000000 */
[----:B------:R-:W3:Y:S01]  /*0550*/  LDG.E.CONSTANT R12, desc[UR12][R16.64+0x800] ;  /* 0x0008000c100c7981 */ /* 0x000ee2000c1e9900 */
[----:B------:R-:W-:-:S03]  /*0560*/  LEA.HI.X.SX32 R20, R2, RZ, 0x1, P1 ;  /* 0x000000ff02147211 */ /* 0x000fc600008f0eff */
[----:B------:R-:W3:Y:S01]  /*0570*/  LDG.E.CONSTANT R21, desc[UR12][R16.64+0xc00] ;  /* 0x000c000c10157981 */ /* 0x000ee2000c1e9900 */
[----:B------:R-:W-:-:S03]  /*0580*/  LEA R2, P1, R3, UR10, 0x2 ;  /* 0x0000000a03027c11 */ /* 0x000fc6000f8210ff */
[----:B------:R-:W4:Y:S01]  /*0590*/  LDG.E.CONSTANT R19, desc[UR12][R6.64] ;  /* 0x0000000c06137981 */ /* 0x000f22000c1e9900 */
[----:B------:R-:W-:-:S03]  /*05a0*/  IADD3 R5, P2, PT, R4, UR4, RZ ;  /* 0x0000000404057c10 */ /* 0x000fc6000ff5e0ff */
[----:B------:R-:W4:Y:S01]  /*05b0*/  LDG.E.CONSTANT R18, desc[UR12][R6.64+0x400] ;  /* 0x0004000c06127981 */ /* 0x000f22000c1e9900 */
[----:B------:R-:W-:-:S03]  /*05c0*/  LEA.HI.X R3, R3, UR6, R20, 0x2, P1 ;  /* 0x0000000603037c11 */ /* 0x000fc600088f1414 */
[----:B------:R-:W4:Y:S01]  /*05d0*/  LDG.E.CONSTANT R13, desc[UR12][R6.64+0x800] ;  /* 0x0008000c060d7981 */ /* 0x000f22000c1e9900 */
[----:B------:R-:W-:-:S03]  /*05e0*/  LEA.HI.X.SX32 R24, R4, RZ, 0x1, P2 ;  /* 0x000000ff04187211 */ /* 0x000fc600010f0eff */
[----:B------:R-:W4:Y:S01]  /*05f0*/  LDG.E.CONSTANT R20, desc[UR12][R6.64+0xc00] ;  /* 0x000c000c06147981 */ /* 0x000f22000c1e9900 */
[----:B------:R-:W-:-:S03]  /*0600*/  LEA R4, P1, R5, UR10, 0x2 ;  /* 0x0000000a05047c11 */ /* 0x000fc6000f8210ff */
[----:B------:R-:W4:Y:S01]  /*0610*/  LDG.E.CONSTANT R22, desc[UR12][R2.64] ;  /* 0x0000000c02167981 */ /* 0x000f22000c1e9900 */
[----:B------:R-:W-:-:S03]  /*0620*/  LEA.HI.X R5, R5, UR6, R24, 0x2, P1 ;  /* 0x0000000605057c11 */ /* 0x000fc600088f1418 */
        /* <DEDUP_REMOVED lines=18> */
.L_x_68:
[----:B------:R-:W-:Y:S05]  /*0750*/  BSYNC.RECONVERGENT B2 ;  /* 0x0000000000027941 */ /* 0x000fea0003800200 */
.L_x_67:
[----:B------:R-:W-:Y:S01]  /*0760*/  IMAD.IADD R2, R0, 0x1, -R11 ;  /* 0x0000000100027824 */ /* 0x000fe200078e0a0b */
[----:B------:R-:W-:Y:S04]  /*0770*/  BSSY.RECONVERGENT B2, `(.L_x_70) ;  /* 0x000001b000027945 */ /* 0x000fe80003800200 */
[----:B------:R-:W-:-:S13]  /*0780*/  ISETP.GT.AND P1, PT, R2, 0x400, PT ;  /* 0x000004000200780c */ /* 0x000fda0003f24270 */
[----:B------:R-:W-:Y:S05]  /*0790*/  @!P1 BRA `(.L_x_71) ;  /* 0x0000000000609947 */ /* 0x000fea0003800000 */
[----:B------:R-:W0:Y:S01]  /*07a0*/  LDCU UR5, c[0x0][0x384] ;  /* 0x00007080ff0577ac */ /* 0x000e220008000800 */
[C---:B------:R-:W-:Y:S01]  /*07b0*/  IADD3 R6, P0, PT, R11.reuse, UR4, RZ ;  /* 0x000000040b067c10 */ /* 0x040fe2000ff1e0ff */
[----:B------:R-:W-:-:S03]  /*07c0*/  VIADD R2, R11, 0x400 ;  /* 0x000004000b027836 */ /* 0x000fc60000000000 */
[----:B------:R-:W-:Y:S02]  /*07d0*/  LEA.HI.X.SX32 R5, R11, RZ, 0x1, P0 ;  /* 0x000000ff0b057211 */ /* 0x000fe400000f0eff */
[----:B------:R-:W-:Y:S02]  /*07e0*/  LEA R4, P1, R6, UR10, 0x2 ;  /* 0x0000000a06047c11 */ /* 0x000fe4000f8210ff */
[----:B------:R-:W-:-:S04]  /*07f0*/  IADD3 R3, P0, PT, R2, UR4, RZ ;  /* 0x0000000402037c10 */ /* 0x000fc8000ff1e0ff */
[----:B------:R-:W-:Y:S02]  /*0800*/  LEA.HI.X.SX32 R10, R2, RZ, 0x1, P0 ;  /* 0x000000ff020a7211 */ /* 0x000fe400000f0eff */
[C---:B------:R-:W-:Y:S02]  /*0810*/  LEA R2, P0, R3.reuse, UR10, 0x2 ;  /* 0x0000000a03027c11 */ /* 0x040fe4000f8010ff */
[----:B0-----:R-:W-:Y:S02]  /*0820*/  LEA.HI.X R5, R6, UR5, R5, 0x2, P1 ;  /* 0x0000000506057c11 */ /* 0x001fe400088f1405 */
[----:B------:R-:W-:-:S03]  /*0830*/  LEA.HI.X R3, R3, UR5, R10, 0x2, P0 ;  /* 0x0000000503037c11 */ /* 0x000fc600080f140a */
[----:B------:R-:W2:Y:S04]  /*0840*/  LDG.E.CONSTANT R7, desc[UR12][R4.64] ;  /* 0x0000000c04077981 */ /* 0x000ea8000c1e9900 */
        /* <DEDUP_REMOVED lines=13> */
.L_x_71:
[----:B------:R-:W-:Y:S05]  /*0920*/  BSYNC.RECONVERGENT B2 ;  /* 0x0000000000027941 */ /* 0x000fea0003800200 */
.L_x_70:
[----:B------:R-:W-:-:S13]  /*0930*/  ISETP.LT.OR P0, PT, R11, R0, P0 ;  /* 0x000000000b00720c */ /* 0x000fda0000701670 */
[----:B------:R-:W-:Y:S05]  /*0940*/  @!P0 BRA `(.L_x_63) ;  /* 0x00000000002c8947 */ /* 0x000fea0003800000 */
[----:B------:R-:W0:Y:S01]  /*0950*/  LDCU UR5, c[0x0][0x384] ;  /* 0x00007080ff0577ac */ /* 0x000e220008000800 */
[----:B------:R-:W-:-:S04]  /*0960*/  IADD3 R3, P0, PT, R11, UR4, RZ ;  /* 0x000000040b037c10 */ /* 0x000fc8000ff1e0ff */
[----:B------:R-:W-:Y:S02]  /*0970*/  LEA.HI.X.SX32 R4, R11, RZ, 0x1, P0 ;  /* 0x000000ff0b047211 */ /* 0x000fe400000f0eff */
[----:B------:R-:W-:-:S04]  /*0980*/  LEA R2, P0, R3, UR10, 0x2 ;  /* 0x0000000a03027c11 */ /* 0x000fc8000f8010ff */
[----:B0-----:R-:W-:-:S05]  /*0990*/  LEA.HI.X R3, R3, UR5, R4, 0x2, P0 ;  /* 0x0000000503037c11 */ /* 0x001fca00080f1404 */
[----:B------:R-:W2:Y:S04]  /*09a0*/  LDG.E.CONSTANT R5, desc[UR12][R2.64] ;  /* 0x0000000c02057981 */ /* 0x000ea8000c1e9900 */
[----:B------:R-:W2:Y:S04]  /*09b0*/  LDG.E.CONSTANT R4, desc[UR12][R2.64+0x400] ;  /* 0x0004000c02047981 */ /* 0x000ea8000c1e9900 */
[----:B------:R-:W3:Y:S04]  /*09c0*/  LDG.E.CONSTANT R7, desc[UR12][R2.64+0x800] ;  /* 0x0008000c02077981 */ /* 0x000ee8000c1e9900 */
[----:B------:R-:W3:Y:S01]  /*09d0*/  LDG.E.CONSTANT R6, desc[UR12][R2.64+0xc00] ;  /* 0x000c000c02067981 */ /* 0x000ee2000c1e9900 */
[----:B--2--5:R-:W-:-:S04]  /*09e0*/  IADD3 R4, PT, PT, R4, R5, R8 ;  /* 0x0000000504047210 */ /* 0x024fc80007ffe008 */
[----:B---3--:R-:W-:-:S07]  /*09f0*/  IADD3 R8, PT, PT, R6, R7, R4 ;  /* 0x0000000706087210 */ /* 0x008fce0007ffe004 */
.L_x_63:
[----:B------:R-:W-:Y:S05]  /*0a00*/  BSYNC.RECONVERGENT B1 ;  /* 0x0000000000017941 */ /* 0x000fea0003800200 */
.L_x_62:
[----:B------:R-:W-:-:S13]  /*0a10*/  ISETP.GE.AND P0, PT, R0, 0x100, PT ;  /* 0x000001000000780c */ /* 0x000fda0003f06270 */
[----:B------:R-:W-:Y:S05]  /*0a20*/  @!P0 BRA `(.L_x_72) ;  /* 0x0000000000ac8947 */ /* 0x000fea0003800000 */
[----:B------:R-:W1:Y:S01]  /*0a30*/  S2R R6, SR_LANEID ;  /* 0x0000000000067919 */ /* 0x000e620000000000 */
[----:B-----5:R-:W2:Y:S01]  /*0a40*/  SHFL.DOWN PT, R0, R8, 0x1, 0x1f ;  /* 0x08201f0008007f89 */ /* 0x020ea200000e0000 */
[C---:B-1----:R-:W-:Y:S02]  /*0a50*/  ISETP.GT.AND P0, PT, R6.reuse, 0x1e, PT ;  /* 0x0000001e0600780c */ /* 0x042fe40003f04270 */
[----:B------:R-:W-:Y:S02]  /*0a60*/  ISETP.NE.AND P1, PT, R6, RZ, PT ;  /* 0x000000ff0600720c */ /* 0x000fe40003f25270 */
[----:B--2---:R-:W-:Y:S02]  /*0a70*/  SEL R3, R0, RZ, !P0 ;  /* 0x000000ff00037207 */ /* 0x004fe40004000000 */
[----:B------:R-:W-:-:S03]  /*0a80*/  ISETP.GT.AND P0, PT, R6, 0x1d, PT ;  /* 0x0000001d0600780c */ /* 0x000fc60003f04270 */
[----:B------:R-:W-:-:S05]  /*0a90*/  IMAD.IADD R3, R3, 0x1, R8 ;  /* 0x0000000103037824 */ /* 0x000fca00078e0208 */
[----:B------:R-:W1:Y:S01]  /*0aa0*/  SHFL.DOWN PT, R0, R3, 0x2, 0x1f ;  /* 0x08401f0003007f89 */ /* 0x000e6200000e0000 */
[----:B0-----:R-:W-:Y:S01]  /*0ab0*/  @!P1 MOV R4, 0x400 ;  /* 0x0000040000049802 */ /* 0x001fe20000000f00 */
[----:B------:R-:W0:Y:S01]  /*0ac0*/  @!P1 S2R R7, SR_CgaCtaId ;  /* 0x0000000000079919 */ /* 0x000e220000008800 */
[----:B-1----:R-:W-:Y:S02]  /*0ad0*/  SEL R0, R0, RZ, !P0 ;  /* 0x000000ff00007207 */ /* 0x002fe40004000000 */
[----:B------:R-:W-:-:S03]  /*0ae0*/  ISETP.GT.AND P0, PT, R6, 0x1b, PT ;  /* 0x0000001b0600780c */ /* 0x000fc60003f04270 */
[----:B------:R-:W-:-:S05]  /*0af0*/  IMAD.IADD R0, R3, 0x1, R0 ;  /* 0x0000000103007824 */ /* 0x000fca00078e0200 */
[----:B------:R-:W1:Y:S01]  /*0b00*/  SHFL.DOWN PT, R2, R0, 0x4, 0x1f ;  /* 0x08801f0000027f89 */ /* 0x000e6200000e0000 */
[----:B0-----:R-:W-:Y:S02]  /*0b10*/  @!P1 LEA R7, R7, R4, 0x18 ;  /* 0x0000000407079211 */ /* 0x001fe400078ec0ff */
[----:B-1----:R-:W-:Y:S02]  /*0b20*/  SEL R5, R2, RZ, !P0 ;  /* 0x000000ff02057207 */ /* 0x002fe40004000000 */
        /* <DEDUP_REMOVED lines=19> */
[----:B0-----:R-:W-:Y:S04]  /*0c60*/  LDS R0, [UR4+0xc] ;  /* 0x00000c04ff007984 */ /* 0x001fe80008000800 */
[----:B------:R-:W0:Y:S04]  /*0c70*/  LDS.128 R4, [UR4+0x10] ;  /* 0x00001004ff047984 */ /* 0x000e280008000c00 */
[----:B------:R-:W1:Y:S01]  /*0c80*/  LDS.64 R8, [UR4+0x20] ;  /* 0x00002004ff087984 */ /* 0x000e620008000a00 */
[----:B0-----:R-:W-:-:S04]  /*0c90*/  IADD3 R0, PT, PT, R4, R0, R3 ;  /* 0x0000000004007210 */ /* 0x001fc80007ffe003 */
[----:B------:R-:W-:-:S04]  /*0ca0*/  IADD3 R0, PT, PT, R6, R0, R5 ;  /* 0x0000000006007210 */ /* 0x000fc80007ffe005 */
[----:B-1----:R-:W-:-:S05]  /*0cb0*/  IADD3 R0, PT, PT, R8, R0, R7 ;  /* 0x0000000008007210 */ /* 0x002fca0007ffe007 */
[----:B------:R-:W-:Y:S01]  /*0cc0*/  IMAD.IADD R3, R0, 0x1, R9 ;  /* 0x0000000100037824 */ /* 0x000fe200078e0209 */
[----:B------:R-:W-:Y:S06]  /*0cd0*/  BRA `(.L_x_73) ;  /* 0x0000003000c07947 */ /* 0x000fec0003800000 */
.L_x_72:
[----:B------:R-:W-:Y:S01]  /*0ce0*/  LOP3.LUT R2, R9, 0x3e0, RZ, 0xc0, !PT ;  /* 0x000003e009027812 */ /* 0x000fe200078ec0ff */
[----:B------:R-:W1:Y:S03]  /*0cf0*/  S2R R10, SR_LANEID ;  /* 0x00000000000a7919 */ /* 0x000e660000000000 */
[----:B0-----:R-:W-:Y:S01]  /*0d00*/  LOP3.LUT R5, RZ, R2, RZ, 0x33, !PT ;  /* 0x00000002ff057212 */ /* 0x001fe200078e33ff */
[----:B------:R-:W-:-:S04]  /*0d10*/  VIADD R3, R2, 0x20 ;  /* 0x0000002002037836 */ /* 0x000fc80000000000 */
[----:B------:R-:W-:Y:S01]  /*0d20*/  IMAD.IADD R5, R0, 0x1, R5 ;  /* 0x0000000100057824 */ /* 0x000fe200078e0205 */
[----:B------:R-:W-:-:S04]  /*0d30*/  ISETP.GT.AND P0, PT, R3, R0, PT ;  /* 0x000000000300720c */ /* 0x000fc80003f04270 */
[----:B------:R-:W-:-:S05]  /*0d40*/  SEL R5, R5, 0x1f, P0 ;  /* 0x0000001f05057807 */ /* 0x000fca0000000000 */
[----:B-----5:R-:W0:Y:S01]  /*0d50*/  SHFL.DOWN PT, R2, R8, 0x1, R5 ;  /* 0x0820000008027989 */ /* 0x020e2200000e0005 */
[CC--:B-1----:R-:W-:Y:S01]  /*0d60*/  ISETP.GE.AND P0, PT, R10.reuse, R5.reuse, PT ;  /* 0x000000050a00720c */ /* 0x0c2fe20003f06270 */
[C---:B------:R-:W-:Y:S01]  /*0d70*/  VIADD R4, R10.reuse, 0x2 ;  /* 0x000000020a047836 */ /* 0x040fe20000000000 */
[C---:B------:R-:W-:Y:S01]  /*0d80*/  ISETP.NE.AND P1, PT, R10.reuse, RZ, PT ;  /* 0x000000ff0a00720c */ /* 0x040fe20003f25270 */
[----:B------:R-:W-:Y:S01]  /*0d90*/  VIADD R6, R10, 0x4 ;  /* 0x000000040a067836 */ /* 0x000fe20000000000 */
[----:B0-----:R-:W-:Y:S02]  /*0da0*/  SEL R3, R2, RZ, !P0 ;  /* 0x000000ff02037207 */ /* 0x001fe40004000000 */
[----:B------:R-:W-:-:S03]  /*0db0*/  ISETP.GT.AND P0, PT, R4, R5, PT ;  /* 0x000000050400720c */ /* 0x000fc60003f04270 */
[----:B------:R-:W-:-:S06]  /*0dc0*/  IMAD.IADD R2, R3, 0x1, R8 ;  /* 0x0000000103027824 */ /* 0x000fcc00078e0208 */
[----:B------:R-:W0:Y:S01]  /*0dd0*/  @!P1 S2R R11, SR_CgaCtaId ;  /* 0x00000000000b9919 */ /* 0x000e220000008800 */
[----:B------:R-:W-:Y:S02]  /*0de0*/  @!P1 MOV R8, 0x400 ;  /* 0x0000040000089802 */ /* 0x000fe40000000f00 */
[----:B------:R-:W-:Y:S01]  /*0df0*/  @!P1 SHF.R.U32.HI R7, RZ, 0x3, R9 ;  /* 0x00000003ff079819 */ /* 0x000fe20000011609 */
[----:B------:R-:W1:Y:S03]  /*0e00*/  SHFL.DOWN PT, R3, R2, 0x2, R5 ;  /* 0x0840000002037989 */ /* 0x000e6600000e0005 */
[----:B------:R-:W-:Y:S02]  /*0e10*/  @!P1 LOP3.LUT R7, R7, 0x7c, RZ, 0xc0, !PT ;  /* 0x0000007c07079812 */ /* 0x000fe400078ec0ff */
[----:B-1----:R-:W-:Y:S02]  /*0e20*/  SEL R3, R3, RZ, !P0 ;  /* 0x000000ff03037207 */ /* 0x002fe40004000000 */
[----:B------:R-:W-:-:S02]  /*0e30*/  ISETP.GT.AND P0, PT, R6, R5, PT ;  /* 0x000000050600720c */ /* 0x000fc40003f04270 */
[----:B0-----:R-:W-:Y:S01]  /*0e40*/  @!P1 LEA R8, R11, R8, 0x18 ;  /* 0x000000080b089211 */ /* 0x001fe200078ec0ff */
[----:B------:R-:W-:Y:S02]  /*0e50*/  IMAD.IADD R4, R2, 0x1, R3 ;  /* 0x0000000102047824 */ /* 0x000fe400078e0203 */
[----:B------:R-:W-:Y:S02]  /*0e60*/  VIADD R2, R10, 0x8 ;  /* 0x000000080a027836 */ /* 0x000fe40000000000 */
[----:B------:R-:W-:Y:S01]  /*0e70*/  @!P1 IMAD.IADD R8, R7, 0x1, R8 ;  /* 0x0000000107089824 */ /* 0x000fe200078e0208 */
[----:B------:R-:W0:Y:S02]  /*0e80*/  SHFL.DOWN PT, R3, R4, 0x4, R5 ;  /* 0x0880000004037989 */ /* 0x000e2400000e0005 */
        /* <DEDUP_REMOVED lines=21> */
[----:B------:R-:W0:Y:S04]  /*0fe0*/  LDS.128 R4, [UR4+0x10] ;  /* 0x00001004ff047984 */ /* 0x000e280008000c00 */
[----:B------:R-:W1:Y:S04]  /*0ff0*/  LDS R2, [UR4+0xc] ;  /* 0x00000c04ff027984 */ /* 0x000e680008000800 */
[----:B----4-:R-:W2:Y:S01]  /*1000*/  LDS.64 R8, [UR4+0x20] ;  /* 0x00002004ff087984 */ /* 0x010ea20008000a00 */
        /* <DEDUP_REMOVED lines=16> */
.L_x_59:
[----:B------:R-:W0:Y:S01]  /*1110*/  S2R R0, SR_TID.X ;  /* 0x0000000000007919 */ /* 0x000e220000002100 */
[----:B------:R-:W1:Y:S01]  /*1120*/  LDC.64 R22, c[0x0][0x380] ;  /* 0x0000e000ff167b82 */ /* 0x000e620000000a00 */
[----:B0-----:R-:W-:-:S04]  /*1130*/  IMAD.SHL.U32 R4, R0, 0x4, RZ ;  /* 0x0000000400047824 */ /* 0x001fc800078e00ff */
[----:B------:R-:W-:-:S04]  /*1140*/  VIADD R5, R4, UR4 ;  /* 0x0000000404057c36 */ /* 0x000fc80008000000 */
[----:B-1----:R-:W-:-:S05]  /*1150*/  IMAD.WIDE.U32 R22, R5, 0x4, R22 ;  /* 0x0000000405167825 */ /* 0x002fca00078e0016 */
[----:B------:R-:W2:Y:S04]  /*1160*/  LDG.E.128.CONSTANT R4, desc[UR12][R22.64] ;  /* 0x0000000c16047981 */ /* 0x000ea8000c1e9d00 */
[----:B------:R-:W3:Y:S04]  /*1170*/  LDG.E.128.CONSTANT R8, desc[UR12][R22.64+0x1000] ;  /* 0x0010000c16087981 */ /* 0x000ee8000c1e9d00 */
[----:B------:R-:W4:Y:S04]  /*1180*/  LDG.E.128.CONSTANT R12, desc[UR12][R22.64+0x2000] ;  /* 0x0020000c160c7981 */ /* 0x000f28000c1e9d00 */
[----:B------:R-:W5:Y:S01]  /*1190*/  LDG.E.128.CONSTANT R16, desc[UR12][R22.64+0x3000] ;  /* 0x0030000c16107981 */ /* 0x000f62000c1e9d00 */
[----:B------:R-:W-:-:S04]  /*11a0*/  ISETP.GE.U32.AND P0, PT, R21, UR5, PT ;  /* 0x0000000515007c0c */ /* 0x000fc8000bf06070 */
[----:B------:R-:W-:Y:S02]  /*11b0*/  ISETP.GE.U32.AND.EX P0, PT, R20, UR6, PT, P0 ;  /* 0x0000000614007c0c */ /* 0x000fe4000bf06100 */
        /* <DEDUP_REMOVED lines=9> */
[----:B------:R-:W-:Y:S01]  /*1250*/  UIADD3 UR7, UP0, UPT, UR5, UR4, URZ ;  /* 0x0000000405077290 */ /* 0x000fe2000ff1e0ff */
[----:B------:R-:W-:Y:S01]  /*1260*/  IADD3 R26, P2, PT, R2, -0x1000, RZ ;  /* 0xfffff000021a7810 */ /* 0x000fe20007f5e0ff */
[----:B------:R-:W0:Y:S03]  /*1270*/  LDCU UR11, c[0x0][0x384] ;  /* 0x00007080ff0b77ac */ /* 0x000e260008000800 */
[----:B------:R-:W-:Y:S01]  /*1280*/  IADD3.X R22, PT, PT, R3, -0x1, RZ, P2, !PT ;  /* 0xffffffff03167810 */ /* 0x000fe200017fe4ff */
[----:B------:R-:W-:Y:S01]  /*1290*/  UIADD3.X UR6, UPT, UPT, URZ, UR6, URZ, UP0, !UPT ;  /* 0x00000006ff067290 */ /* 0x000fe200087fe4ff */
[----:B------:R-:W-:Y:S01]  /*12a0*/  ISETP.LT.U32.AND P0, PT, R26, UR7, PT ;  /* 0x000000071a007c0c */ /* 0x000fe2000bf01070 */
[----:B------:R-:W-:Y:S01]  /*12b0*/  UMOV UR4, URZ ;  /* 0x000000ff00047c82 */ /* 0x000fe20008000000 */
[----:B------:R-:W-:Y:S01]  /*12c0*/  IADD3 R23, P1, PT, R0, UR7, RZ ;  /* 0x0000000700177c10 */ /* 0x000fe2000ff3e0ff */
[----:B------:R-:W-:-:S02]  /*12d0*/  UMOV UR8, UR7 ;  /* 0x0000000700087c82 */ /* 0x000fc40008000000 */
[----:B------:R-:W-:Y:S01]  /*12e0*/  IMAD.U32 R5, RZ, RZ, UR6 ;  /* 0x00000006ff057e24 */ /* 0x000fe2000f8e00ff */
[----:B------:R-:W-:Y:S01]  /*12f0*/  LEA R20, P2, R23, UR10, 0x2 ;  /* 0x0000000a17147c11 */ /* 0x000fe2000f8410ff */
[----:B------:R-:W-:Y:S01]  /*1300*/  IMAD.X R4, RZ, RZ, UR6, P1 ;  /* 0x00000006ff047e24 */ /* 0x000fe200088e06ff */
[----:B------:R-:W-:Y:S02]  /*1310*/  UMOV UR9, UR6 ;  /* 0x0000000600097c82 */ /* 0x000fe40008000000 */
[----:B------:R-:W-:Y:S02]  /*1320*/  ISETP.GT.U32.AND.EX P0, PT, R5, R22, PT, P0 ;  /* 0x000000160500720c */ /* 0x000fe40003f04100 */
[----:B0-----:R-:W-:-:S11]  /*1330*/  LEA.HI.X R23, R23, UR11, R4, 0x2, P2 ;  /* 0x0000000b17177c11 */ /* 0x001fd600090f1404 */
[----:B------:R-:W-:Y:S05]  /*1340*/  @P0 BRA `(.L_x_75) ;  /* 0x00000000009c0947 */ /* 0x000fea0003800000 */
[----:B------:R-:W0:Y:S01]  /*1350*/  LDC.64 R2, c[0x0][0x3b8] ;  /* 0x0000ee00ff027b82 */ /* 0x000e220000000a00 */
[----:B------:R-:W1:Y:S01]  /*1360*/  LDCU.64 UR10, c[0x0][0x380] ;  /* 0x00007000ff0a77ac */ /* 0x000e620008000a00 */
[----:B------:R-:W-:Y:S01]  /*1370*/  NOP ;  /* 0x0000000000007918 */ /* 0x000fe20000000000 */
.L_x_76:
[----:B------:R-:W-:-:S05]  /*1380*/  IMAD.SHL.U32 R4, R0, 0x4, RZ ;  /* 0x0000000400047824 */ /* 0x000fca00078e00ff */
[----:B------:R-:W-:-:S05]  /*1390*/  IADD3 R4, P0, PT, R4, UR7, RZ ;  /* 0x0000000704047c10 */ /* 0x000fca000ff1e0ff */
[----:B------:R-:W-:Y:S01]  /*13a0*/  IMAD.X R5, RZ, RZ, UR6, P0 ;  /* 0x00000006ff057e24 */ /* 0x000fe200080e06ff */
[----:B-1----:R-:W-:-:S04]  /*13b0*/  LEA R24, P0, R4, UR10, 0x2 ;  /* 0x0000000a04187c11 */ /* 0x002fc8000f8010ff */
[----:B------:R-:W-:-:S05]  /*13c0*/  LEA.HI.X R25, R4, UR11, R5, 0x2, P0 ;  /* 0x0000000b04197c11 */ /* 0x000fca00080f1405 */
[----:B------:R-:W2:Y:S04]  /*13d0*/  LDG.E.128.CONSTANT R16, desc[UR12][R24.64] ;  /* 0x0000000c18107981 */ /* 0x000ea8000c1e9d00 */
[----:B------:R-:W3:Y:S04]  /*13e0*/  LDG.E.128.CONSTANT R4, desc[UR12][R24.64+0x1000] ;  /* 0x0010000c18047981 */ /* 0x000ee8000c1e9d00 */
[----:B------:R-:W4:Y:S04]  /*13f0*/  LDG.E.128.CONSTANT R8, desc[UR12][R24.64+0x2000] ;  /* 0x0020000c18087981 */ /* 0x000f28000c1e9d00 */
[----:B------:R-:W5:Y:S01]  /*1400*/  LDG.E.128.CONSTANT R12, desc[UR12][R24.64+0x3000] ;  /* 0x0030000c180c7981 */ /* 0x000f62000c1e9d00 */
[----:B------:R-:W-:-:S02]  /*1410*/  USHF.R.S32.HI UR14, URZ, 0x1f, UR5 ;  /* 0x0000001fff0e7899 */ /* 0x000fc40008011405 */
[----:B------:R-:W-:Y:S02]  /*1420*/  UIADD3 UR8, UP0, UPT, UR5, UR8, URZ ;  /* 0x0000000805087290 */ /* 0x000fe4000ff1e0ff */
[----:B------:R-:W-:Y:S02]  /*1430*/  USHF.L.U64.HI UR16, UR5, 0x2, UR14 ;  /* 0x0000000205107899 */ /* 0x000fe4000801020e */
[----:B------:R-:W-:Y:S01]  /*1440*/  UIADD3.X UR9, UPT, UPT, UR14, UR9, URZ, UP0, !UPT ;  /* 0x000000090e097290 */ /* 0x000fe200087fe4ff */
[----:B--2---:R-:W-:-:S04]  /*1450*/  IADD3 R17, PT, PT, R17, R16, R21 ;  /* 0x0000001011117210 */ /* 0x004fc80007ffe015 */
[----:B------:R-:W-:-:S04]  /*1460*/  IADD3 R17, PT, PT, R19, R18, R17 ;  /* 0x0000001213117210 */ /* 0x000fc80007ffe011 */
[----:B---3--:R-:W-:Y:S01]  /*1470*/  IADD3 R17, PT, PT, R5, R4, R17 ;  /* 0x0000000405117210 */ /* 0x008fe20007ffe011 */
[----:B------:R-:W-:Y:S01]  /*1480*/  IMAD.U32 R5, RZ, RZ, UR5 ;  /* 0x00000005ff057e24 */ /* 0x000fe2000f8e00ff */
[----:B0-----:R-:W-:Y:S02]  /*1490*/  IADD3 R4, P1, PT, R2, -UR7, RZ ;  /* 0x8000000702047c10 */ /* 0x001fe4000ff3e0ff */
[----:B------:R-:W-:Y:S02]  /*14a0*/  IADD3 R17, PT, PT, R7, R6, R17 ;  /* 0x0000000607117210 */ /* 0x000fe40007ffe011 */
[----:B------:R-:W-:Y:S02]  /*14b0*/  ISETP.GE.U32.AND P0, PT, R4, UR5, PT ;  /* 0x0000000504007c0c */ /* 0x000fe4000bf06070 */
[----:B------:R-:W-:Y:S02]  /*14c0*/  IADD3.X R4, PT, PT, R3, ~UR6, RZ, P1, !PT ;  /* 0x8000000603047c10 */ /* 0x000fe40008ffe4ff */
[----:B----4-:R-:W-:-:S02]  /*14d0*/  IADD3 R17, PT, PT, R9, R8, R17 ;  /* 0x0000000809117210 */ /* 0x010fc40007ffe011 */
[----:B------:R-:W-:Y:S02]  /*14e0*/  ISETP.GE.U32.AND.EX P0, PT, R4, UR14, PT, P0 ;  /* 0x0000000e04007c0c */ /* 0x000fe4000bf06100 */
[----:B------:R-:W-:Y:S02]  /*14f0*/  IADD3 R17, PT, PT, R11, R10, R17 ;  /* 0x0000000a0b117210 */ /* 0x000fe40007ffe011 */
[----:B------:R-:W-:Y:S02]  /*1500*/  LEA R20, P1, R5, R20, 0x2 ;  /* 0x0000001405147211 */ /* 0x000fe400078210ff */
[----:B-----5:R-:W-:Y:S02]  /*1510*/  IADD3 R17, PT, PT, R13, R12, R17 ;  /* 0x0000000c0d117210 */ /* 0x020fe40007ffe011 */
[----:B------:R-:W-:Y:S02]  /*1520*/  IADD3.X R23, PT, PT, R23, UR16, RZ, P1, !PT ;  /* 0x0000001017177c10 */ /* 0x000fe40008ffe4ff */
[----:B------:R-:W-:-:S03]  /*1530*/  IADD3 R21, PT, PT, R15, R14, R17 ;  /* 0x0000000e0f157210 */ /* 0x000fc60007ffe011 */
[----:B------:R-:W-:Y:S05]  /*1540*/  @!P0 BRA `(.L_x_74) ;  /* 0x0000000400dc8947 */ /* 0x000fea0003800000 */
[----:B------:R-:W-:Y:S02]  /*1550*/  UIADD3 UR7, UP0, UPT, UR5, UR7, URZ ;  /* 0x0000000705077290 */ /* 0x000fe4000ff1e0ff */
[----:B------:R-:W-:Y:S02]  /*1560*/  UIADD3 UR4, UPT, UPT, UR4, 0x1, URZ ;  /* 0x0000000104047890 */ /* 0x000fe4000fffe0ff */
[----:B------:R-:W-:Y:S02]  /*1570*/  UIADD3.X UR6, UPT, UPT, UR14, UR6, URZ, UP0, !UPT ;  /* 0x000000060e067290 */ /* 0x000fe400087fe4ff */
[----:B------:R-:W-:-:S04]  /*1580*/  ISETP.LT.U32.AND P0, PT, R26, UR7, PT ;  /* 0x000000071a007c0c */ /* 0x000fc8000bf01070 */
[----:B------:R-:W-:-:S05]  /*1590*/  IMAD.U32 R5, RZ, RZ, UR6 ;  /* 0x00000006ff057e24 */ /* 0x000fca000f8e00ff */
[----:B------:R-:W-:-:S13]  /*15a0*/  ISETP.GT.U32.AND.EX P0, PT, R5, R22, PT, P0 ;  /* 0x000000160500720c */ /* 0x000fda0003f04100 */
[----:B------:R-:W-:Y:S05]  /*15b0*/  @!P0 BRA `(.L_x_76) ;  /* 0xfffffffc00708947 */ /* 0x000fea000383ffff */
.L_x_75:
[----:B------:R-:W-:Y:S01]  /*15c0*/  IMAD.U32 R4, RZ, RZ, UR6 ;  /* 0x00000006ff047e24 */ /* 0x000fe2000f8e00ff */
[----:B------:R-:W-:-:S04]  /*15d0*/  ISETP.LE.U32.AND P0, PT, R2, UR7, PT ;  /* 0x0000000702007c0c */ /* 0x000fc8000bf03070 */
[----:B------:R-:W-:-:S13]  /*15e0*/  ISETP.GE.U32.AND.EX P0, PT, R4, R3, PT, P0 ;  /* 0x000000030400720c */ /* 0x000fda0003f06100 */
[----:B------:R-:W-:Y:S05]  /*15f0*/  @P0 BRA `(.L_x_74) ;  /* 0x0000000400b00947 */ /* 0x000fea0003800000 */
[----:B------:R-:W-:Y:S01]  /*1600*/  VIADD R5, R2, -UR7 ;  /* 0x8000000702057c36 */ /* 0x000fe20008000000 */
[----:B------:R-:W-:Y:S04]  /*1610*/  BSSY.RECONVERGENT B1, `(.L_x_74) ;  /* 0x000006a000017945 */ /* 0x000fe80003800200 */
[----:B------:R-:W-:-:S13]  /*1620*/  ISETP.GE.AND P0, PT, R0, R5, PT ;  /* 0x000000050000720c */ /* 0x000fda0003f06270 */
[----:B------:R-:W-:Y:S05]  /*1630*/  @P0 BRA `(.L_x_77) ;  /* 0x00000004009c0947 */ /* 0x000fea0003800000 */
[----:B------:R-:W0:Y:S01]  /*1640*/  LDC R7, c[0x0][0x3c0] ;  /* 0x0000f000ff077b82 */ /* 0x000e220000000800 */
[----:B------:R-:W-:Y:S01]  /*1650*/  LOP3.LUT R3, RZ, R0, RZ, 0x33, !PT ;  /* 0x00000000ff037212 */ /* 0x000fe200078e33ff */
[----:B------:R-:W-:Y:S01]  /*1660*/  USHF.L.U32 UR6, UR15, 0xc, URZ ;  /* 0x0000000c0f067899 */ /* 0x000fe200080006ff */
[----:B------:R-:W-:Y:S03]  /*1670*/  BSSY.RECONVERGENT B2, `(.L_x_78) ;  /* 0x0000019000027945 */ /* 0x000fe60003800200 */
[----:B------:R-:W-:Y:S02]  /*1680*/  IMAD.IADD R3, R3, 0x1, R2 ;  /* 0x0000000103037824 */ /* 0x000fe400078e0202 */
[----:B------:R-:W-:-:S03]  /*1690*/  IMAD.U32 R2, RZ, RZ, UR6 ;  /* 0x00000006ff027e24 */ /* 0x000fc6000f8e00ff */
[C---:B------:R-:W-:Y:S02]  /*16a0*/  LOP3.LUT R4, R3.reuse, 0x300, RZ, 0xc0, !PT ;  /* 0x0000030003047812 */ /* 0x040fe400078ec0ff */
[C---:B------:R-:W-:Y:S02]  /*16b0*/  IADD3 R2, PT, PT, R3.reuse, -UR5, -R2 ;  /* 0x8000000503027c10 */ /* 0x040fe4000fffe802 */
[----:B------:R-:W-:Y:S01]  /*16c0*/  ISETP.NE.AND P0, PT, R4, 0x300, PT ;  /* 0x000003000400780c */ /* 0x000fe20003f05270 */
[----:B------:R-:W-:Y:S01]  /*16d0*/  IMAD.MOV.U32 R4, RZ, RZ, R0 ;  /* 0x000000ffff047224 */ /* 0x000fe200078e0000 */
[----:B------:R-:W-:Y:S01]  /*16e0*/  LEA.HI R3, R3, 0x1, RZ, 0x18 ;  /* 0x0000000103037811 */ /* 0x000fe200078fc0ff */
[----:B0-----:R-:W-:-:S04]  /*16f0*/  IMAD R7, R7, UR4, RZ ;  /* 0x0000000407077c24 */ /* 0x001fc8000f8e02ff */
[----:B------:R-:W-:-:S05]  /*1700*/  IMAD R2, R7, -0x1000, R2 ;  /* 0xfffff00007027824 */ /* 0x000fca00078e0202 */
[----:B------:R-:W-:Y:S01]  /*1710*/  ISETP.GE.U32.AND P1, PT, R2, 0x300, PT ;  /* 0x000003000200780c */ /* 0x000fe20003f26070 */
[----:B------:R-:W-:-:S12]  /*1720*/  @!P0 BRA `(.L_x_79) ;  /* 0x0000000000348947 */ /* 0x000fd80003800000 */
[----:B------:R-:W-:Y:S01]  /*1730*/  LOP3.LUT R3, R3, 0x3, RZ, 0xc0, !PT ;  /* 0x0000000303037812 */ /* 0x000fe200078ec0ff */
[----:B------:R-:W-:-:S04]  /*1740*/  IMAD.MOV.U32 R4, RZ, RZ, R0 ;  /* 0x000000ffff047224 */ /* 0x000fc800078e0000 */
[----:B------:R-:W-:-:S07]  /*1750*/  IMAD.MOV R6, RZ, RZ, -R3 ;  /* 0x000000ffff067224 */ /* 0x000fce00078e0a03 */
.L_x_80:
        /* <DEDUP_REMOVED lines=8> */
[----:B--2---:R-:W-:-:S10]  /*17e0*/  IMAD.IADD R21, R2, 0x1, R21 ;  /* 0x0000000102157824 */ /* 0x004fd400078e0215 */
[----:B------:R-:W-:Y:S05]  /*17f0*/  @P0 BRA `(.L_x_80) ;  /* 0xfffffffc00d80947 */ /* 0x000fea000383ffff */
.L_x_79:
[----:B------:R-:W-:Y:S05]  /*1800*/  BSYNC.RECONVERGENT B2 ;  /* 0x0000000000027941 */ /* 0x000fea0003800200 */
.L_x_78:
[----:B------:R-:W-:Y:S05]  /*1810*/  @!P1 BRA `(.L_x_77) ;  /* 0x0000000400249947 */ /* 0x000fea0003800000 */
[----:B------:R-:W-:Y:S01]  /*1820*/  IMAD.IADD R7, R5, 0x1, -R4 ;  /* 0x0000000105077824 */ /* 0x000fe200078e0a04 */
[----:B------:R-:W-:Y:S01]  /*1830*/  IADD3 R3, P0, PT, R4, UR8, RZ ;  /* 0x0000000804037c10 */ /* 0x000fe2000ff1e0ff */
[----:B------:R-:W-:Y:S03]  /*1840*/  BSSY.RECONVERGENT B2, `(.L_x_81) ;  /* 0x0000027000027945 */ /* 0x000fe60003800200 */
[----:B------:R-:W-:Y:S01]  /*1850*/  ISETP.GT.AND P1, PT, R7, 0xc00, PT ;  /* 0x00000c000700780c */ /* 0x000fe20003f24270 */
[----:B------:R-:W-:Y:S01]  /*1860*/  IMAD.X R6, RZ, RZ, UR9, P0 ;  /* 0x00000009ff067e24 */ /* 0x000fe200080e06ff */
[----:B------:R-:W-:-:S04]  /*1870*/  LEA R2, P0, R3, UR10, 0x2 ;  /* 0x0000000a03027c11 */ /* 0x000fc8000f8010ff */
[----:B------:R-:W-:Y:S02]  /*1880*/  LEA.HI.X R3, R3, UR11, R6, 0x2, P0 ;  /* 0x0000000b03037c11 */ /* 0x000fe400080f1406 */
[----:B------:R-:W-:-:S05]  /*1890*/  PLOP3.LUT P0, PT, PT, PT, PT, 0x80, 0x8 ;  /* 0x000000000008781c */ /* 0x000fca0003f0f070 */
[----:B------:R-:W-:Y:S08]  /*18a0*/  @!P1 BRA `(.L_x_82) ;  /* 0x0000000000809947 */ /* 0x000ff00003800000 */
[----:B------:R-:W-:Y:S01]  /*18b0*/  PLOP3.LUT P0, PT, PT, PT, PT, 0x8, 0x80 ;  /* 0x000000000080781c */ /* 0x000fe20003f0e170 */
[----:B------:R-:W-:-:S12]  /*18c0*/  VIADD R7, R5, 0xfffff400 ;  /* 0xfffff40005077836 */ /* 0x000fd80000000000 */
.L_x_83:
        /* <DEDUP_REMOVED lines=15> */
[----:B------:R0:W5:Y:S01]  /*19c0*/  LDG.E.CONSTANT R6, desc[UR12][R2.64+0x3c00] ;  /* 0x003c000c02067981 */ /* 0x000162000c1e9900 */
[----:B------:R-:W-:-:S05]  /*19d0*/  VIADD R4, R4, 0x1000 ;  /* 0x0000100004047836 */ /* 0x000fca0000000000 */
[----:B------:R-:W-:Y:S02]  /*19e0*/  ISETP.GE.AND P1, PT, R4, R7, PT ;  /* 0x000000070400720c */ /* 0x000fe40003f26270 */
[----:B--2---:R-:W-:Y:S02]  /*19f0*/  IADD3 R10, PT, PT, R12, R10, R21 ;  /* 0x0000000a0c0a7210 */ /* 0x004fe40007ffe015 */
[----:B------:R-:W-:-:S05]  /*1a00*/  IADD3 R12, P2, PT, R2, 0x4000, RZ ;  /* 0x00004000020c7810 */ /* 0x000fca0007f5e0ff */
[----:B0-----:R-:W-:Y:S01]  /*1a10*/  IMAD.X R3, RZ, RZ, R3, P2 ;  /* 0x000000ffff037224 */ /* 0x001fe200010e0603 */
[----:B---3--:R-:W-:Y:S01]  /*1a20*/  IADD3 R10, PT, PT, R14, R13, R10 ;  /* 0x0000000d0e0a7210 */ /* 0x008fe20007ffe00a */
[----:B------:R-:W-:-:S03]  /*1a30*/  IMAD.MOV.U32 R2, RZ, RZ, R12 ;  /* 0x000000ffff027224 */ /* 0x000fc600078e000c */
[----:B----4-:R-:W-:-:S04]  /*1a40*/  IADD3 R10, PT, PT, R16, R15, R10 ;  /* 0x0000000f100a7210 */ /* 0x010fc80007ffe00a */
[----:B-----5:R-:W-:-:S04]  /*1a50*/  IADD3 R10, PT, PT, R18, R17, R10 ;  /* 0x00000011120a7210 */ /* 0x020fc80007ffe00a */
[----:B------:R-:W-:-:S04]  /*1a60*/  IADD3 R10, PT, PT, R20, R19, R10 ;  /* 0x00000013140a7210 */ /* 0x000fc80007ffe00a */
[----:B------:R-:W-:-:S04]  /*1a70*/  IADD3 R10, PT, PT, R22, R23, R10 ;  /* 0x00000017160a7210 */ /* 0x000fc80007ffe00a */
[----:B------:R-:W-:-:S04]  /*1a80*/  IADD3 R8, PT, PT, R8, R11, R10 ;  /* 0x0000000b08087210 */ /* 0x000fc80007ffe00a */
[----:B------:R-:W-:Y:S01]  /*1a90*/  IADD3 R21, PT, PT, R6, R9, R8 ;  /* 0x0000000906157210 */ /* 0x000fe20007ffe008 */
[----:B------:R-:W-:Y:S06]  /*1aa0*/  @!P1 BRA `(.L_x_83) ;  /* 0xfffffffc00889947 */ /* 0x000fec000383ffff */
.L_x_82:
[----:B------:R-:W-:Y:S05]  /*1ab0*/  BSYNC.RECONVERGENT B2 ;  /* 0x0000000000027941 */ /* 0x000fea0003800200 */
.L_x_81:
[----:B------:R-:W-:Y:S01]  /*1ac0*/  IMAD.IADD R6, R5, 0x1, -R4 ;  /* 0x0000000105067824 */ /* 0x000fe200078e0a04 */
[----:B------:R-:W-:Y:S04]  /*1ad0*/  BSSY.RECONVERGENT B2, `(.L_x_84) ;  /* 0x0000015000027945 */ /* 0x000fe80003800200 */
[----:B------:R-:W-:-:S13]  /*1ae0*/  ISETP.GT.AND P1, PT, R6, 0x400, PT ;  /* 0x000004000600780c */ /* 0x000fda0003f24270 */
[----:B------:R-:W-:Y:S05]  /*1af0*/  @!P1 BRA `(.L_x_85) ;  /* 0x0000000000489947 */ /* 0x000fea0003800000 */
[----:B------:R-:W2:Y:S04]  /*1b00*/  LDG.E.CONSTANT R6, desc[UR12][R2.64] ;  /* 0x0000000c02067981 */ /* 0x000ea8000c1e9900 */
[----:B------:R-:W2:Y:S04]  /*1b10*/  LDG.E.CONSTANT R7, desc[UR12][R2.64+0x400] ;  /* 0x0004000c02077981 */ /* 0x000ea8000c1e9900 */
[----:B------:R-:W3:Y:S04]  /*1b20*/  LDG.E.CONSTANT R9, desc[UR12][R2.64+0x800] ;  /* 0x0008000c02097981 */ /* 0x000ee8000c1e9900 */
[----:B------:R-:W3:Y:S04]  /*1b30*/  LDG.E.CONSTANT R8, desc[UR12][R2.64+0xc00] ;  /* 0x000c000c02087981 */ /* 0x000ee8000c1e9900 */
[----:B------:R-:W4:Y:S04]  /*1b40*/  LDG.E.CONSTANT R11, desc[UR12][R2.64+0x1000] ;  /* 0x0010000c020b7981 */ /* 0x000f28000c1e9900 */
[----:B------:R-:W4:Y:S04]  /*1b50*/  LDG.E.CONSTANT R10, desc[UR12][R2.64+0x1400] ;  /* 0x0014000c020a7981 */ /* 0x000f28000c1e9900 */
[----:B------:R-:W5:Y:S04]  /*1b60*/  LDG.E.CONSTANT R13, desc[UR12][R2.64+0x1800] ;  /* 0x0018000c020d7981 */ /* 0x000f68000c1e9900 */
[----:B------:R0:W5:Y:S01]  /*1b70*/  LDG.E.CONSTANT R12, desc[UR12][R2.64+0x1c00] ;  /* 0x001c000c020c7981 */ /* 0x000162000c1e9900 */
[----:B------:R-:W-:Y:S01]  /*1b80*/  PLOP3.LUT P0, PT, PT, PT, PT, 0x8, 0x80 ;  /* 0x000000000080781c */ /* 0x000fe20003f0e170 */
[----:B------:R-:W-:Y:S01]  /*1b90*/  VIADD R4, R4, 0x800 ;  /* 0x0000080004047836 */ /* 0x000fe20000000000 */
[----:B--2---:R-:W-:-:S02]  /*1ba0*/  IADD3 R6, PT, PT, R7, R6, R21 ;  /* 0x0000000607067210 */ /* 0x004fc40007ffe015 */
[----:B------:R-:W-:-:S05]  /*1bb0*/  IADD3 R7, P1, PT, R2, 0x2000, RZ ;  /* 0x0000200002077810 */ /* 0x000fca0007f3e0ff */
[----:B0-----:R-:W-:Y:S01]  /*1bc0*/  IMAD.MOV.U32 R2, RZ, RZ, R7 ;  /* 0x000000ffff027224 */ /* 0x001fe200078e0007 */
[----:B---3--:R-:W-:Y:S01]  /*1bd0*/  IADD3 R6, PT, PT, R8, R9, R6 ;  /* 0x0000000908067210 */ /* 0x008fe20007ffe006 */
[----:B------:R-:W-:-:S04]  /*1be0*/  IMAD.X R8, RZ, RZ, R3, P1 ;  /* 0x000000ffff087224 */ /* 0x000fc800008e0603 */
[----:B------:R-:W-:Y:S01]  /*1bf0*/  IMAD.MOV.U32 R3, RZ, RZ, R8 ;  /* 0x000000ffff037224 */ /* 0x000fe200078e0008 */
[----:B----4-:R-:W-:-:S04]  /*1c00*/  IADD3 R6, PT, PT, R10, R11, R6 ;  /* 0x0000000b0a067210 */ /* 0x010fc80007ffe006 */
[----:B-----5:R-:W-:-:S07]  /*1c10*/  IADD3 R21, PT, PT, R12, R13, R6 ;  /* 0x0000000d0c157210 */ /* 0x020fce0007ffe006 */
.L_x_85:
[----:B------:R-:W-:Y:S05]  /*1c20*/  BSYNC.RECONVERGENT B2 ;  /* 0x0000000000027941 */ /* 0x000fea0003800200 */
.L_x_84:
[----:B------:R-:W-:-:S13]  /*1c30*/  ISETP.LT.OR P0, PT, R4, R5, P0 ;  /* 0x000000050400720c */ /* 0x000fda0000701670 */
[----:B------:R-:W-:Y:S05]  /*1c40*/  @!P0 BRA `(.L_x_77) ;  /* 0x0000000000188947 */ /* 0x000fea0003800000 */
[----:B------:R-:W2:Y:S04]  /*1c50*/  LDG.E.CONSTANT R4, desc[UR12][R2.64] ;  /* 0x0000000c02047981 */ /* 0x000ea8000c1e9900 */
[----:B------:R-:W2:Y:S04]  /*1c60*/  LDG.E.CONSTANT R5, desc[UR12][R2.64+0x400] ;  /* 0x0004000c02057981 */ /* 0x000ea8000c1e9900 */
[----:B------:R-:W3:Y:S04]  /*1c70*/  LDG.E.CONSTANT R7, desc[UR12][R2.64+0x800] ;  /* 0x0008000c02077981 */ /* 0x000ee8000c1e9900 */
[----:B------:R-:W3:Y:S01]  /*1c80*/  LDG.E.CONSTANT R6, desc[UR12][R2.64+0xc00] ;  /* 0x000c000c02067981 */ /* 0x000ee2000c1e9900 */
[----:B--2---:R-:W-:-:S04]  /*1c90*/  IADD3 R4, PT, PT, R5, R4, R21 ;  /* 0x0000000405047210 */ /* 0x004fc80007ffe015 */
[----:B---3--:R-:W-:-:S07]  /*1ca0*/  IADD3 R21, PT, PT, R6, R7, R4 ;  /* 0x0000000706157210 */ /* 0x008fce0007ffe004 */
.L_x_77:
[----:B------:R-:W-:Y:S05]  /*1cb0*/  BSYNC.RECONVERGENT B1 ;  /* 0x0000000000017941 */ /* 0x000fea0003800200 */
.L_x_74:
        /* <DEDUP_REMOVED lines=43> */
.L_x_58:
[----:B------:R-:W0:Y:S01]  /*1f70*/  LDCU.64 UR8, c[0x0][0x3b8] ;  /* 0x00007700ff0877ac */ /* 0x000e220008000a00 */
[----:B------:R-:W-:Y:S01]  /*1f80*/  USHF.L.U32 UR6, UR15, 0xc, URZ ;  /* 0x0000000c0f067899 */ /* 0x000fe200080006ff */
        /* <DEDUP_REMOVED lines=20> */
.L_x_88:
[----:B------:R-:W-:Y:S05]  /*20d0*/  BSYNC.RECONVERGENT B1 ;  /* 0x0000000000017941 */ /* 0x000fea0003800200 */
.L_x_87:
        /* <DEDUP_REMOVED lines=19> */
.L_x_93:
        /* <DEDUP_REMOVED lines=10> */
.L_x_92:
[----:B------:R-:W-:Y:S05]  /*22b0*/  BSYNC.RECONVERGENT B2 ;  /* 0x0000000000027941 */ /* 0x000fea0003800200 */
.L_x_91:
        /* <DEDUP_REMOVED lines=8> */
.L_x_96:
        /* <DEDUP_REMOVED lines=46> */
.L_x_95:
[----:B------:R-:W-:Y:S05]  /*2620*/  BSYNC.RECONVERGENT B2 ;  /* 0x0000000000027941 */ /* 0x000fea0003800200 */
.L_x_94:
        /* <DEDUP_REMOVED lines=28> */
.L_x_98:
[----:B------:R-:W-:Y:S05]  /*27f0*/  BSYNC.RECONVERGENT B2 ;  /* 0x0000000000027941 */ /* 0x000fea0003800200 */
.L_x_97:
        /* <DEDUP_REMOVED lines=13> */
.L_x_90:
[----:B------:R-:W-:Y:S05]  /*28d0*/  BSYNC.RECONVERGENT B1 ;  /* 0x0000000000017941 */ /* 0x000fea0003800200 */
.L_x_89:
        /* <DEDUP_REMOVED lines=37> */
[----:B--2---:R-:W-:Y:S04]  /*2b30*/  LDS R0, [UR4+0xc] ;  /* 0x00000c04ff007984 */ /* 0x004fe80008000800 */
[----:B------:R-:W0:Y:S04]  /*2b40*/  LDS.128 R4, [UR4+0x10] ;  /* 0x00001004ff047984 */ /* 0x000e280008000c00 */
[----:B------:R-:W1:Y:S01]  /*2b50*/  LDS.64 R8, [UR4+0x20] ;  /* 0x00002004ff087984 */ /* 0x000e620008000a00 */
[----:B0-----:R-:W-:-:S04]  /*2b60*/  IADD3 R0, PT, PT, R4, R0, R3 ;  /* 0x0000000004007210 */ /* 0x001fc80007ffe003 */
[----:B------:R-:W-:-:S04]  /*2b70*/  IADD3 R0, PT, PT, R6, R0, R5 ;  /* 0x0000000006007210 */ /* 0x000fc80007ffe005 */
[----:B-1----:R-:W-:-:S05]  /*2b80*/  IADD3 R0, PT, PT, R8, R0, R7 ;  /* 0x0000000008007210 */ /* 0x002fca0007ffe007 */
[----:B------:R-:W-:Y:S01]  /*2b90*/  IMAD.IADD R3, R0, 0x1, R9 ;  /* 0x0000000100037824 */ /* 0x000fe200078e0209 */
[----:B------:R-:W-:Y:S06]  /*2ba0*/  BRA `(.L_x_73) ;  /* 0x00000014000c7947 */ /* 0x000fec0003800000 */
.L_x_99:
        /* <DEDUP_REMOVED lines=16> */
[C---:B------:R-:W-:Y:S02]  /*2cb0*/  VIADD R8, R6.reuse, 0x8 ;  /* 0x0000000806087836 */ /* 0x040fe40000000000 */
[----:B------:R-:W-:Y:S01]  /*2cc0*/  VIADD R6, R6, 0x10 ;  /* 0x0000001006067836 */ /* 0x000fe20000000000 */
[----:B------:R-:W1:Y:S02]  /*2cd0*/  SHFL.DOWN PT, R2, R3, 0x2, R7 ;  /* 0x0840000003027989 */ /* 0x000e6400000e0007 */
[----:B-1----:R-:W-:Y:S02]  /*2ce0*/  SEL R2, R2, RZ, !P0 ;  /* 0x000000ff02027207 */ /* 0x002fe40004000000 */
[----:B------:R-:W-:-:S03]  /*2cf0*/  ISETP.GT.AND P0, PT, R10, R7, PT ;  /* 0x000000070a00720c */ /* 0x000fc60003f04270 */
[----:B------:R-:W-:Y:S01]  /*2d00*/  IMAD.IADD R2, R3, 0x1, R2 ;  /* 0x0000000103027824 */ /* 0x000fe200078e0202 */
[----:B------:R-:W-:-:S04]  /*2d10*/  @!P1 SHF.R.U32.HI R3, RZ, 0x3, R9 ;  /* 0x00000003ff039819 */ /* 0x000fc80000011609 */
[----:B------:R-:W1:Y:S02]  /*2d20*/  SHFL.DOWN PT, R4, R2, 0x4, R7 ;  /* 0x0880000002047989 */ /* 0x000e6400000e0007 */
[----:B-1----:R-:W-:Y:S02]  /*2d30*/  SEL R5, R4, RZ, !P0 ;  /* 0x000000ff04057207 */ /* 0x002fe40004000000 */
[----:B------:R-:W-:Y:S02]  /*2d40*/  ISETP.GT.AND P0, PT, R8, R7, PT ;  /* 0x000000070800720c */ /* 0x000fe40003f04270 */
[----:B------:R-:W-:Y:S01]  /*2d50*/  @!P1 MOV R8, 0x400 ;  /* 0x0000040000089802 */ /* 0x000fe20000000f00 */
[----:B------:R-:W-:-:S03]  /*2d60*/  IMAD.IADD R5, R2, 0x1, R5 ;  /* 0x0000000102057824 */ /* 0x000fc600078e0205 */
[----:B0-----:R-:W-:Y:S02]  /*2d70*/  @!P1 LEA R8, R11, R8, 0x18 ;  /* 0x000000080b089211 */ /* 0x001fe400078ec0ff */
[----:B------:R-:W0:Y:S02]  /*2d80*/  SHFL.DOWN PT, R4, R5, 0x8, R7 ;  /* 0x0900000005047989 */ /* 0x000e2400000e0007 */
[----:B0-----:R-:W-:Y:S02]  /*2d90*/  SEL R4, R4, RZ, !P0 ;  /* 0x000000ff04047207 */ /* 0x001fe40004000000 */
[----:B------:R-:W-:-:S03]  /*2da0*/  ISETP.GT.AND P0, PT, R6, R7, PT ;  /* 0x000000070600720c */ /* 0x000fc60003f04270 */
[----:B------:R-:W-:Y:S01]  /*2db0*/  IMAD.IADD R4, R5, 0x1, R4 ;  /* 0x0000000105047824 */ /* 0x000fe200078e0204 */
[----:B------:R-:W-:-:S04]  /*2dc0*/  @!P1 LOP3.LUT R5, R3, 0x7c, RZ, 0xc0, !PT ;  /* 0x0000007c03059812 */ /* 0x000fc800078ec0ff */
[----:B------:R-:W0:Y:S01]  /*2dd0*/  SHFL.DOWN PT, R2, R4, 0x10, R7 ;  /* 0x0a00000004027989 */ /* 0x000e2200000e0007 */
[----:B------:R-:W-:Y:S01]  /*2de0*/  @!P1 IMAD.IADD R8, R5, 0x1, R8 ;  /* 0x0000000105089824 */ /* 0x000fe200078e0208 */
        /* <DEDUP_REMOVED lines=13> */
[----:B------:R-:W2:Y:S04]  /*2ec0*/  LDS R2, [UR4+0xc] ;  /* 0x00000c04ff027984 */ /* 0x000ea80008000800 */
[----:B-1----:R-:W1:Y:S01]  /*2ed0*/  LDS.64 R8, [UR4+0x20] ;  /* 0x00002004ff087984 */ /* 0x002e620008000a00 */
[----:B0-----:R-:W-:Y:S02]  /*2ee0*/  SEL R4, R4, RZ, P2 ;  /* 0x000000ff04047207 */ /* 0x001fe40001000000 */
[----:B------:R-:W-:-:S02]  /*2ef0*/  ISETP.GT.AND P2, PT, R0, 0x60, PT ;  /* 0x000000600000780c */ /* 0x000fc40003f44270 */
[----:B--2---:R-:W-:Y:S02]  /*2f00*/  SEL R2, R2, RZ, P1 ;  /* 0x000000ff02027207 */ /* 0x004fe40000800000 */
        /* <DEDUP_REMOVED lines=8> */
[----:B-1----:R-:W-:Y:S02]  /*2f90*/  SEL R8, R8, RZ, P2 ;  /* 0x000000ff08087207 */ /* 0x002fe40001000000 */
[----:B------:R-:W-:Y:S02]  /*2fa0*/  SEL R9, R9, RZ, P3 ;  /* 0x000000ff09097207 */ /* 0x000fe40001800000 */
[----:B------:R-:W-:-:S05]  /*2fb0*/  IADD3 R2, PT, PT, R8, R2, R7 ;  /* 0x0000000208027210 */ /* 0x000fca0007ffe007 */
[----:B------:R-:W-:Y:S01]  /*2fc0*/  IMAD.IADD R3, R2, 0x1, R9 ;  /* 0x0000000102037824 */ /* 0x000fe200078e0209 */
[----:B------:R-:W-:Y:S06]  /*2fd0*/  BRA `(.L_x_73) ;  /* 0x0000001000007947 */ /* 0x000fec0003800000 */
.L_x_86:
[----:B------:R-:W0:Y:S01]  /*2fe0*/  S2R R0, SR_TID.X ;  /* 0x0000000000007919 */ /* 0x000e220000002100 */
[----:B------:R-:W1:Y:S01]  /*2ff0*/  LDC.64 R4, c[0x0][0x380] ;  /* 0x0000e000ff047b82 */ /* 0x000e620000000a00 */
[----:B0-----:R-:W-:-:S04]  /*3000*/  VIADD R7, R0, UR6 ;  /* 0x0000000600077c36 */ /* 0x001fc80008000000 */
[----:B-1----:R-:W-:-:S05]  /*3010*/  IMAD.WIDE.U32 R4, R7, 0x4, R4 ;  /* 0x0000000407047825 */ /* 0x002fca00078e0004 */
        /* <DEDUP_REMOVED lines=16> */
[----:B------:R-:W-:-:S02]  /*3120*/  USHF.R.S32.HI UR7, URZ, 0x1f, UR5 ;  /* 0x0000001fff077899 */ /* 0x000fc40008011405 */
[----:B------:R-:W-:-:S04]  /*3130*/  ISETP.GE.U32.AND P0, PT, R22, UR5, PT ;  /* 0x0000000516007c0c */ /* 0x000fc8000bf06070 */
[----:B------:R-:W-:Y:S02]  /*3140*/  ISETP.GE.U32.AND.EX P0, PT, R21, UR7, PT, P0 ;  /* 0x0000000715007c0c */ /* 0x000fe4000bf06100 */
[----:B--2---:R-:W-:-:S04]  /*3150*/  IADD3 R6, PT, PT, R7, R6, R23 ;  /* 0x0000000607067210 */ /* 0x004fc80007ffe017 */
[----:B---3--:R-:W-:-:S04]  /*3160*/  IADD3 R6, PT, PT, R9, R8, R6 ;  /* 0x0000000809067210 */ /* 0x008fc80007ffe006 */
[----:B----4-:R-:W-:-:S04]  /*3170*/  IADD3 R6, PT, PT, R11, R10, R6 ;  /* 0x0000000a0b067210 */ /* 0x010fc80007ffe006 */
[----:B-----5:R-:W-:-:S04]  /*3180*/  IADD3 R6, PT, PT, R13, R12, R6 ;  /* 0x0000000c0d067210 */ /* 0x020fc80007ffe006 */
[----:B------:R-:W-:-:S04]  /*3190*/  IADD3 R6, PT, PT, R15, R14, R6 ;  /* 0x0000000e0f067210 */ /* 0x000fc80007ffe006 */
[----:B------:R-:W-:-:S04]  /*31a0*/  IADD3 R6, PT, PT, R17, R16, R6 ;  /* 0x0000001011067210 */ /* 0x000fc80007ffe006 */
        /* <DEDUP_REMOVED lines=22> */
.L_x_102:
[----:B------:R-:W2:Y:S02]  /*3310*/  S2R R7, SR_TID.X ;  /* 0x0000000000077919 */ /* 0x000ea40000002100 */
[----:B--2---:R-:W-:-:S05]  /*3320*/  IADD3 R7, P0, PT, R7, UR6, RZ ;  /* 0x0000000607077c10 */ /* 0x004fca000ff1e0ff */
[----:B------:R-:W-:Y:S01]  /*3330*/  IMAD.X R8, RZ, RZ, UR7, P0 ;  /* 0x00000007ff087e24 */ /* 0x000fe200080e06ff */
[----:B-1----:R-:W-:-:S04]  /*3340*/  LEA R6, P0, R7, UR10, 0x2 ;  /* 0x0000000a07067c11 */ /* 0x002fc8000f8010ff */
[----:B------:R-:W-:-:S05]  /*3350*/  LEA.HI.X R7, R7, UR11, R8, 0x2, P0 ;  /* 0x0000000b07077c11 */ /* 0x000fca00080f1408 */
        /* <DEDUP_REMOVED lines=16> */
[----:B------:R-:W-:-:S02]  /*3460*/  USHF.R.S32.HI UR14, URZ, 0x1f, UR5 ;  /* 0x0000001fff0e7899 */ /* 0x000fc40008011405 */
[----:B------:R-:W-:-:S04]  /*3470*/  UIADD3 UR8, UP0, UPT, UR5, UR8, URZ ;  /* 0x0000000805087290 */ /* 0x000fc8000ff1e0ff */
[----:B------:R-:W-:Y:S01]  /*3480*/  UIADD3.X UR9, UPT, UPT, UR14, UR9, URZ, UP0, !UPT ;  /* 0x000000090e097290 */ /* 0x000fe200087fe4ff */
[----:B-1----:R-:W-:Y:S01]  /*3490*/  IMAD.U32 R6, RZ, RZ, UR5 ;  /* 0x00000005ff067e24 */ /* 0x002fe2000f8e00ff */
[----:B--2---:R-:W-:Y:S02]  /*34a0*/  IADD3 R17, PT, PT, R18, R17, R4 ;  /* 0x0000001112117210 */ /* 0x004fe40007ffe004 */
[----:B0-----:R-:W-:-:S04]  /*34b0*/  IADD3 R4, P1, PT, R2, -UR6, RZ ;  /* 0x8000000602047c10 */ /* 0x001fc8000ff3e0ff */
[----:B------:R-:W-:Y:S02]  /*34c0*/  ISETP.GE.U32.AND P0, PT, R4, UR5, PT ;  /* 0x0000000504007c0c */ /* 0x000fe4000bf06070 */
[----:B---3--:R-:W-:Y:S01]  /*34d0*/  IADD3 R17, PT, PT, R20, R19, R17 ;  /* 0x0000001314117210 */ /* 0x008fe20007ffe011 */
[----:B------:R-:W-:Y:S01]  /*34e0*/  IMAD.U32 R19, RZ, RZ, UR5 ;  /* 0x00000005ff137e24 */ /* 0x000fe2000f8e00ff */
[----:B------:R-:W-:-:S04]  /*34f0*/  IADD3.X R4, PT, PT, R3, ~UR7, RZ, P1, !PT ;  /* 0x8000000703047c10 */ /* 0x000fc80008ffe4ff */
[----:B------:R-:W-:Y:S01]  /*3500*/  ISETP.GE.U32.AND.EX P0, PT, R4, UR14, PT, P0 ;  /* 0x0000000e04007c0c */ /* 0x000fe2000bf06100 */
[----:B------:R-:W-:Y:S01]  /*3510*/  IMAD.U32 R4, RZ, RZ, UR14 ;  /* 0x0000000eff047e24 */ /* 0x000fe2000f8e00ff */
[----:B----4-:R-:W-:Y:S02]  /*3520*/  IADD3 R17, PT, PT, R22, R21, R17 ;  /* 0x0000001516117210 */ /* 0x010fe40007ffe011 */
[----:B------:R-:W-:-:S04]  /*3530*/  LEA R0, P1, R19, R0, 0x2 ;  /* 0x0000000013007211 */ /* 0x000fc800078210ff */
[----:B------:R-:W-:Y:S02]  /*3540*/  LEA.HI.X R5, R6, R5, R4, 0x2, P1 ;  /* 0x0000000506057211 */ /* 0x000fe400008f1404 */
[----:B-----5:R-:W-:-:S04]  /*3550*/  IADD3 R17, PT, PT, R24, R23, R17 ;  /* 0x0000001718117210 */ /* 0x020fc80007ffe011 */
[----:B------:R-:W-:-:S04]  /*3560*/  IADD3 R8, PT, PT, R11, R8, R17 ;  /* 0x000000080b087210 */ /* 0x000fc80007ffe011 */
[----:B------:R-:W-:-:S04]  /*3570*/  IADD3 R8, PT, PT, R13, R16, R8 ;  /* 0x000000100d087210 */ /* 0x000fc80007ffe008 */
[----:B------:R-:W-:-:S04]  /*3580*/  IADD3 R8, PT, PT, R9, R14, R8 ;  /* 0x0000000e09087210 */ /* 0x000fc80007ffe008 */
[----:B------:R-:W-:Y:S01]  /*3590*/  IADD3 R4, PT, PT, R15, R12, R8 ;  /* 0x0000000c0f047210 */ /* 0x000fe20007ffe008 */
[----:B------:R-:W-:Y:S06]  /*35a0*/  @!P0 BRA `(.L_x_100) ;  /* 0x0000000400e08947 */ /* 0x000fec0003800000 */
[----:B------:R-:W-:Y:S02]  /*35b0*/  UIADD3 UR6, UP0, UPT, UR5, UR6, URZ ;  /* 0x0000000605067290 */ /* 0x000fe4000ff1e0ff */
[----:B------:R-:W-:Y:S02]  /*35c0*/  UIADD3 UR4, UPT, UPT, UR4, 0x1, URZ ;  /* 0x0000000104047890 */ /* 0x000fe4000fffe0ff */
[----:B------:R-:W-:Y:S02]  /*35d0*/  UIADD3.X UR7, UPT, UPT, UR14, UR7, URZ, UP0, !UPT ;  /* 0x000000070e077290 */ /* 0x000fe400087fe4ff */
[----:B------:R-:W-:-:S04]  /*35e0*/  ISETP.LT.U32.AND P0, PT, R25, UR6, PT ;  /* 0x0000000619007c0c */ /* 0x000fc8000bf01070 */
[----:B------:R-:W-:-:S05]  /*35f0*/  IMAD.U32 R7, RZ, RZ, UR7 ;  /* 0x00000007ff077e24 */ /* 0x000fca000f8e00ff */
[----:B------:R-:W-:-:S13]  /*3600*/  ISETP.GT.U32.AND.EX P0, PT, R7, R10, PT, P0 ;  /* 0x0000000a0700720c */ /* 0x000fda0003f04100 */
[----:B------:R-:W-:Y:S05]  /*3610*/  @!P0 BRA `(.L_x_102) ;  /* 0xfffffffc003c8947 */ /* 0x000fea000383ffff */
.L_x_101:
[----:B------:R-:W-:Y:S01]  /*3620*/  IMAD.U32 R6, RZ, RZ, UR7 ;  /* 0x00000007ff067e24 */ /* 0x000fe2000f8e00ff */
[----:B------:R-:W-:-:S04]  /*3630*/  ISETP.LE.U32.AND P0, PT, R2, UR6, PT ;  /* 0x0000000602007c0c */ /* 0x000fc8000bf03070 */
[----:B------:R-:W-:-:S13]  /*3640*/  ISETP.GE.U32.AND.EX P0, PT, R6, R3, PT, P0 ;  /* 0x000000030600720c */ /* 0x000fda0003f06100 */
[----:B------:R-:W-:Y:S05]  /*3650*/  @P0 BRA `(.L_x_100) ;  /* 0x0000000400b40947 */ /* 0x000fea0003800000 */
[----:B------:R-:W0:Y:S01]  /*3660*/  S2R R9, SR_TID.X ;  /* 0x0000000000097919 */ /* 0x000e220000002100 */
[----:B------:R-:W-:Y:S01]  /*3670*/  VIADD R6, R2, -UR6 ;  /* 0x8000000602067c36 */ /* 0x000fe20008000000 */
[----:B------:R-:W-:Y:S04]  /*3680*/  BSSY.RECONVERGENT B1, `(.L_x_100) ;  /* 0x000006a000017945 */ /* 0x000fe80003800200 */
[----:B0-----:R-:W-:-:S13]  /*3690*/  ISETP.GE.AND P0, PT, R9, R6, PT ;  /* 0x000000060900720c */ /* 0x001fda0003f06270 */
[----:B------:R-:W-:Y:S05]  /*36a0*/  @P0 BRA `(.L_x_103) ;  /* 0x00000004009c0947 */ /* 0x000fea0003800000 */
[----:B------:R-:W0:Y:S01]  /*36b0*/  LDC R8, c[0x0][0x3c0] ;  /* 0x0000f000ff087b82 */ /* 0x000e220000000800 */
[----:B------:R-:W-:Y:S01]  /*36c0*/  USHF.L.U32 UR6, UR15, 0xc, URZ ;  /* 0x0000000c0f067899 */ /* 0x000fe200080006ff */
[----:B------:R-:W-:Y:S01]  /*36d0*/  LOP3.LUT R3, RZ, R9, RZ, 0x33, !PT ;  /* 0x00000009ff037212 */ /* 0x000fe200078e33ff */
[----:B------:R-:W-:Y:S04]  /*36e0*/  BSSY.RECONVERGENT B2, `(.L_x_104) ;  /* 0x0000019000027945 */ /* 0x000fe80003800200 */
[----:B------:R-:W-:Y:S02]  /*36f0*/  IMAD.IADD R3, R3, 0x1, R2 ;  /* 0x0000000103037824 */ /* 0x000fe400078e0202 */
[----:B------:R-:W-:-:S05]  /*3700*/  IMAD.U32 R2, RZ, RZ, UR6 ;  /* 0x00000006ff027e24 */ /* 0x000fca000f8e00ff */
[C---:B------:R-:W-:Y:S01]  /*3710*/  IADD3 R7, PT, PT, R3.reuse, -UR5, -R2 ;  /* 0x8000000503077c10 */ /* 0x040fe2000fffe802 */
[----:B0-----:R-:W-:Y:S01]  /*3720*/  IMAD R2, R8, UR4, RZ ;  /* 0x0000000408027c24 */ /* 0x001fe2000f8e02ff */
[C---:B------:R-:W-:Y:S02]  /*3730*/  LOP3.LUT R8, R3.reuse, 0x300, RZ, 0xc0, !PT ;  /* 0x0000030003087812 */ /* 0x040fe400078ec0ff */
[----:B------:R-:W-:Y:S01]  /*3740*/  LEA.HI R3, R3, 0x1, RZ, 0x18 ;  /* 0x0000000103037811 */ /* 0x000fe200078fc0ff */
[----:B------:R-:W-:Y:S01]  /*3750*/  IMAD R2, R2, -0x1000, R7 ;  /* 0xfffff00002027824 */ /* 0x000fe200078e0207 */
[----:B------:R-:W-:Y:S01]  /*3760*/  ISETP.NE.AND P0, PT, R8, 0x300, PT ;  /* 0x000003000800780c */ /* 0x000fe20003f05270 */
[----:B------:R-:W-:-:S03]  /*3770*/  IMAD.MOV.U32 R7, RZ, RZ, R9 ;  /* 0x000000ffff077224 */ /* 0x000fc600078e0009 */
[----:B------:R-:W-:-:S09]  /*3780*/  ISETP.GE.U32.AND P1, PT, R2, 0x300, PT ;  /* 0x000003000200780c */ /* 0x000fd20003f26070 */
[----:B------:R-:W-:Y:S05]  /*3790*/  @!P0 BRA `(.L_x_105) ;  /* 0x0000000000348947 */ /* 0x000fea0003800000 */
[----:B------:R-:W-:Y:S01]  /*37a0*/  LOP3.LUT R3, R3, 0x3, RZ, 0xc0, !PT ;  /* 0x0000000303037812 */ /* 0x000fe200078ec0ff */
[----:B------:R-:W-:-:S04]  /*37b0*/  IMAD.MOV.U32 R7, RZ, RZ, R9 ;  /* 0x000000ffff077224 */ /* 0x000fc800078e0009 */
[----:B------:R-:W-:-:S07]  /*37c0*/  IMAD.MOV R8, RZ, RZ, -R3 ;  /* 0x000000ffff087224 */ /* 0x000fce00078e0a03 */
.L_x_106:
        /* <DEDUP_REMOVED lines=10> */
.L_x_105:
[----:B------:R-:W-:Y:S05]  /*3870*/  BSYNC.RECONVERGENT B2 ;  /* 0x0000000000027941 */ /* 0x000fea0003800200 */
.L_x_104:
        /* <DEDUP_REMOVED lines=12> */
.L_x_109:
        /* <DEDUP_REMOVED lines=30> */
.L_x_108:
[----:B------:R-:W-:Y:S05]  /*3b20*/  BSYNC.RECONVERGENT B2 ;  /* 0x0000000000027941 */ /* 0x000fea0003800200 */
.L_x_107:
        /* <DEDUP_REMOVED lines=22> */
.L_x_111:
[----:B------:R-:W-:Y:S05]  /*3c90*/  BSYNC.RECONVERGENT B2 ;  /* 0x0000000000027941 */ /* 0x000fea0003800200 */
.L_x_110:
        /* <DEDUP_REMOVED lines=8> */
.L_x_103:
[----:B------:R-:W-:Y:S05]  /*3d20*/  BSYNC.RECONVERGENT B1 ;  /* 0x0000000000017941 */ /* 0x000fea0003800200 */
.L_x_100:
[----:B------:R-:W0:Y:S01]  /*3d30*/  S2R R8, SR_LANEID ;  /* 0x0000000000087919 */ /* 0x000e220000000000 */
[----:B------:R-:W1:Y:S01]  /*3d40*/  SHFL.DOWN PT, R0, R4, 0x1, 0x1f ;  /* 0x08201f0004007f89 */ /* 0x000e6200000e0000 */
[----:B------:R-:W2:Y:S01]  /*3d50*/  S2R R6, SR_TID.X ;  /* 0x0000000000067919 */ /* 0x000ea20000002100 */
        /* <DEDUP_REMOVED lines=10> */
[----:B------:R-:W-:Y:S01]  /*3e00*/  IMAD.IADD R0, R3, 0x1, R0 ;  /* 0x0000000103007824 */ /* 0x000fe200078e0200 */
[----:B--2---:R-:W-:-:S04]  /*3e10*/  @!P1 SHF.R.U32.HI R3, RZ, 0x3, R6 ;  /* 0x00000003ff039819 */ /* 0x004fc80000011606 */
[----:B------:R-:W0:Y:S01]  /*3e20*/  SHFL.DOWN PT, R2, R0, 0x4, 0x1f ;  /* 0x08801f0000027f89 */ /* 0x000e2200000e0000 */
[----:B-1----:R-:W-:Y:S02]  /*3e30*/  @!P1 LEA R7, R7, R4, 0x18 ;  /* 0x0000000407079211 */ /* 0x002fe400078ec0ff */
[----:B------:R-:W-:-:S05]  /*3e40*/  @!P1 LOP3.LUT R4, R3, 0x7c, RZ, 0xc0, !PT ;  /* 0x0000007c03049812 */ /* 0x000fca00078ec0ff */
[----:B------:R-:W-:Y:S01]  /*3e50*/  @!P1 IMAD.IADD R4, R4, 0x1, R7 ;  /* 0x0000000104049824 */ /* 0x000fe200078e0207 */
[----:B0-----:R-:W-:Y:S02]  /*3e60*/  SEL R5, R2, RZ, !P0 ;  /* 0x000000ff02057207 */ /* 0x001fe40004000000 */
[----:B------:R-:W-:-:S03]  /*3e70*/  ISETP.GT.AND P0, PT, R8, 0x17, PT ;  /* 0x000000170800780c */ /* 0x000fc60003f04270 */
[----:B------:R-:W-:-:S05]  /*3e80*/  IMAD.IADD R5, R0, 0x1, R5 ;  /* 0x0000000100057824 */ /* 0x000fca00078e0205 */
[----:B------:R-:W0:Y:S02]  /*3e90*/  SHFL.DOWN PT, R2, R5, 0x8, 0x1f ;  /* 0x09001f0005027f89 */ /* 0x000e2400000e0000 */
        /* <DEDUP_REMOVED lines=14> */
[----:B0-----:R-:W0:Y:S04]  /*3f80*/  LDS.128 R4, [UR4+0x10] ;  /* 0x00001004ff047984 */ /* 0x001e280008000c00 */
[----:B------:R-:W1:Y:S01]  /*3f90*/  LDS.64 R8, [UR4+0x20] ;  /* 0x00002004ff087984 */ /* 0x000e620008000a00 */
[----:B0-----:R-:W-:-:S04]  /*3fa0*/  IADD3 R0, PT, PT, R4, R0, R3 ;  /* 0x0000000004007210 */ /* 0x001fc80007ffe003 */
[----:B------:R-:W-:-:S04]  /*3fb0*/  IADD3 R0, PT, PT, R6, R0, R5 ;  /* 0x0000000006007210 */ /* 0x000fc80007ffe005 */
[----:B-1----:R-:W-:-:S05]  /*3fc0*/  IADD3 R0, PT, PT, R8, R0, R7 ;  /* 0x0000000008007210 */ /* 0x002fca0007ffe007 */
[----:B------:R-:W-:-:S07]  /*3fd0*/  IMAD.IADD R3, R0, 0x1, R9 ;  /* 0x0000000100037824 */ /* 0x000fce00078e0209 */
.L_x_73:
[----:B------:R-:W-:Y:S05]  /*3fe0*/  BSYNC.RECONVERGENT B0 ;  /* 0x0000000000007941 */ /* 0x000fea0003800200 */
.L_x_57:
[----:B------:R-:W-:Y:S05]  /*3ff0*/  @P0 EXIT ;  /* 0x000000000000094d */ /* 0x000fea0003800000 */
[----:B------:R-:W5:Y:S02]  /*4000*/  LDCU.64 UR4, c[0x0][0x388] ;  /* 0x00007100ff0477ac */ /* 0x000f640008000a00 */
[----:B-----5:R-:W-:-:S06]  /*4010*/  UIMAD.WIDE.U32 UR4, UR15, 0x4, UR4 ;  /* 0x000000040f0478a5 */ /* 0x020fcc000f8e0004 */
[----:B0-----:R-:W-:Y:S02]  /*4020*/  IMAD.U32 R4, RZ, RZ, UR4 ;  /* 0x00000004ff047e24 */ /* 0x001fe4000f8e00ff */
[----:B------:R-:W-:-:S05]  /*4030*/  IMAD.U32 R5, RZ, RZ, UR5 ;  /* 0x00000005ff057e24 */ /* 0x000fca000f8e00ff */
[----:B------:R-:W-:Y:S01]  /*4040*/  STG.E desc[UR12][R4.64], R3 ;  /* 0x0000000304007986 */ /* 0x000fe2000c10190c */
[----:B------:R-:W-:Y:S05]  /*4050*/  EXIT ;  /* 0x000000000000794d */ /* 0x000fea0003800000 */
.L_x_112:
        /* <DEDUP_REMOVED lines=10> */
.L_x_533:


//--------------------- .text._ZN3cub18CUB_300001_SM_10006detail6reduce28DeviceReduceSingleTileKernelINS2_10policy_hubIiyN4cuda3std3__44plusIiEEE10Policy1000EPiSC_yS9_iiNS7_10__identityEEEvT0_T1_T2_T3_T4_T6_ --------------------------
	.section	.text._ZN3cub18CUB_300001_SM_10006detail6reduce28DeviceReduceSingleTileKernelINS2_10policy_hubIiyN4cuda3std3__44plusIiEEE10Policy1000EPiSC_yS9_iiNS7_10__identityEEEvT0_T1_T2_T3_T4_T6_,"ax",@progbits
	.align	128
        .global         _ZN3cub18CUB_300001_SM_10006detail6reduce28DeviceReduceSingleTileKernelINS2_10policy_hubIiyN4cuda3std3__44plusIiEEE10Policy1000EPiSC_yS9_iiNS7_10__identityEEEvT0_T1_T2_T3_T4_T6_
        .type           _ZN3cub18CUB_300001_SM_10006detail6reduce28DeviceReduceSingleTileKernelINS2_10policy_hubIiyN4cuda3std3__44plusIiEEE10Policy1000EPiSC_yS9_iiNS7_10__identityEEEvT0_T1_T2_T3_T4_T6_,@function
        .size           _ZN3cub18CUB_300001_SM_10006detail6reduce28DeviceReduceSingleTileKernelINS2_10policy_hubIiyN4cuda3std3__44plusIiEEE10Policy1000EPiSC_yS9_iiNS7_10__identityEEEvT0_T1_T2_T3_T4_T6_,(.L_x_534 - _ZN3cub18CUB_300001_SM_10006detail6reduce28DeviceReduceSingleTileKernelINS2_10policy_hubIiyN4cuda3std3__44plusIiEEE10Policy1000EPiSC_yS9_iiNS7_10__identityEEEvT0_T1_T2_T3_T4_T6_)
        .other          _ZN3cub18CUB_300001_SM_10006detail6reduce28DeviceReduceSingleTileKernelINS2_10policy_hubIiyN4cuda3std3__44plusIiEEE10Policy1000EPiSC_yS9_iiNS7_10__identityEEEvT0_T1_T2_T3_T4_T6_,@"STO_CUDA_ENTRY STV_DEFAULT"
_ZN3cub18CUB_300001_SM_10006detail6reduce28DeviceReduceSingleTileKernelINS2_10policy_hubIiyN4cuda3std3__44plusIiEEE10Policy1000EPiSC_yS9_iiNS7_10__identityEEEvT0_T1_T2_T3_T4_T6_:
.text._ZN3cub18CUB_300001_SM_10006detail6reduce28DeviceReduceSingleTileKernelINS2_10policy_hubIiyN4cuda3std3__44plusIiEEE10Policy1000EPiSC_yS9_iiNS7_10__identityEEEvT0_T1_T2_T3_T4_T6_:
[----:B------:R-:W-:Y:S01]  /*0000*/  LDC R1, c[0x0][0x37c] ;  /* 0x0000df00ff017b82 */ /* 0x000fe20000000800 */
[----:B------:R-:W0:Y:S01]  /*0010*/  LDCU.64 UR4, c[0x0][0x390] ;  /* 0x00007200ff0477ac */ /* 0x000e220008000a00 */
[----:B------:R-:W1:Y:S01]  /*0020*/  LDCU.64 UR6, c[0x0][0x358] ;  /* 0x00006b00ff0677ac */ /* 0x000e620008000a00 */
[----:B0-----:R-:W-:Y:S02]  /*0030*/  IMAD.U32 R0, RZ, RZ, UR4 ;  /* 0x00000004ff007e24 */ /* 0x001fe4000f8e00ff */
[----:B------:R-:W-:-:S03]  /*0040*/  IMAD.U32 R3, RZ, RZ, UR5 ;  /* 0x00000005ff037e24 */ /* 0x000fc6000f8e00ff */
[----:B------:R-:W-:-:S04]  /*0050*/  ISETP.NE.U32.AND P0, PT, R0, RZ, PT ;  /* 0x000000ff0000720c */ /* 0x000fc80003f05070 */
[----:B------:R-:W-:-:S13]  /*0060*/  ISETP.NE.AND.EX P0, PT, R3, RZ, PT, P0 ;  /* 0x000000ff0300720c */ /* 0x000fda0003f05300 */
        /* <DEDUP_REMOVED lines=8> */
.L_x_113:
[----:B------:R-:W0:Y:S01]  /*00f0*/  LDCU UR4, c[0x0][0x380] ;  /* 0x00007000ff0477ac */ /* 0x000e220008000800 */
[----:B------:R-:W-:Y:S01]  /*0100*/  BSSY.RECONVERGENT B0, `(.L_x_114) ;  /* 0x0000390000007945 */ /* 0x000fe20003800200 */
[----:B0-----:R-:W-:-:S09]  /*0110*/  ULOP3.LUT UP0, URZ, UR4, 0xf, URZ, 0xc0, !UPT ;  /* 0x0000000f04ff7892 */ /* 0x001fd2000f80c0ff */
[----:B------:R-:W-:Y:S05]  /*0120*/  BRA.U UP0, `(.L_x_115) ;  /* 0x0000001900f07547 */ /* 0x000fea000b800000 */
[----:B------:R-:W-:-:S04]  /*0130*/  ISETP.GT.U32.AND P0, PT, R0, 0xfff, PT ;  /* 0x00000fff0000780c */ /* 0x000fc80003f04070 */
[----:B------:R-:W-:-:S13]  /*0140*/  ISETP.GT.U32.AND.EX P0, PT, R3, RZ, PT, P0 ;  /* 0x000000ff0300720c */ /* 0x000fda0003f04100 */
[----:B------:R-:W-:Y:S05]  /*0150*/  @P0 BRA `(.L_x_116) ;  /* 0x0000000c00ac0947 */ /* 0x000fea0003800000 */
[----:B------:R-:W0:Y:S01]  /*0160*/  S2R R11, SR_TID.X ;  /* 0x00000000000b7919 */ /* 0x000e220000002100 */
[----:B------:R-:W-:Y:S01]  /*0170*/  BSSY.RECONVERGENT B1, `(.L_x_117) ;  /* 0x0000009000017945 */ /* 0x000fe20003800200 */
[----:B------:R-:W-:Y:S01]  /*0180*/  IMAD.MOV.U32 R2, RZ, RZ, RZ ;  /* 0x000000ffff027224 */ /* 0x000fe200078e00ff */
[----:B0-----:R-:W-:Y:S01]  /*0190*/  ISETP.GE.U32.AND P0, PT, R11, R0, PT ;  /* 0x000000000b00720c */ /* 0x001fe20003f06070 */
[----:B------:R-:W-:-:S12]  /*01a0*/  IMAD.MOV.U32 R13, RZ, RZ, R11 ;  /* 0x000000ffff0d7224 */ /* 0x000fd800078e000b */
[----:B------:R-:W-:Y:S05]  /*01b0*/  @P0 BRA `(.L_x_118) ;  /* 0x0000000000100947 */ /* 0x000fea0003800000 */
[----:B------:R-:W0:Y:S02]  /*01c0*/  LDC.64 R4, c[0x0][0x380] ;  /* 0x0000e000ff047b82 */ /* 0x000e240000000a00 */
[----:B0-----:R-:W-:-:S05]  /*01d0*/  IMAD.WIDE.U32 R4, R11, 0x4, R4 ;  /* 0x000000040b047825 */ /* 0x001fca00078e0004 */
[----:B------:R0:W5:Y:S01]  /*01e0*/  LDG.E.CONSTANT R2, desc[UR6][R4.64] ;  /* 0x0000000604027981 */ /* 0x000162000c1e9900 */
[----:B------:R-:W-:-:S07]  /*01f0*/  VIADD R13, R11, 0x100 ;  /* 0x000001000b0d7836 */ /* 0x000fce0000000000 */
.L_x_118:
[----:B------:R-:W-:Y:S05]  /*0200*/  BSYNC.RECONVERGENT B1 ;  /* 0x0000000000017941 */ /* 0x000fea0003800200 */
.L_x_117:
[----:B------:R-:W-:Y:S01]  /*0210*/  ISETP.GE.U32.AND P0, PT, R13, R0, PT ;  /* 0x000000000d00720c */ /* 0x000fe20003f06070 */
        /* <DEDUP_REMOVED lines=15> */
.L_x_123:
        /* <DEDUP_REMOVED lines=9> */
.L_x_122:
[----:B------:R-:W-:Y:S05]  /*03a0*/  BSYNC.RECONVERGENT B2 ;  /* 0x0000000000027941 */ /* 0x000fea0003800200 */
.L_x_121:
        /* <DEDUP_REMOVED lines=8> */
.L_x_126:
[----:B------:R-:W0:Y:S01]  /*0430*/  LDC.64 R8, c[0x0][0x380] ;  /* 0x0000e000ff087b82 */ /* 0x000e220000000a00 */
[C---:B------:R-:W-:Y:S02]  /*0440*/  VIADD R7, R13.reuse, 0x400 ;  /* 0x000004000d077836 */ /* 0x040fe40000000000 */
        /* <DEDUP_REMOVED lines=10> */
[----:B------:R-:W4:Y:S04]  /*04f0*/  LDG.E.CONSTANT R17, desc[UR6][R6.64+0x400] ;  /* 0x0004000606117981 */ /* 0x000f28000c1e9900 */
        /* <DEDUP_REMOVED lines=22> */
.L_x_125:
[----:B------:R-:W-:Y:S05]  /*0660*/  BSYNC.RECONVERGENT B2 ;  /* 0x0000000000027941 */ /* 0x000fea0003800200 */
.L_x_124:
        /* <DEDUP_REMOVED lines=22> */
.L_x_128:
[----:B------:R-:W-:Y:S05]  /*07d0*/  BSYNC.RECONVERGENT B2 ;  /* 0x0000000000027941 */ /* 0x000fea0003800200 */
.L_x_127:
        /* <DEDUP_REMOVED lines=10> */
.L_x_120:
[----:B------:R-:W-:Y:S05]  /*0880*/  BSYNC.RECONVERGENT B1 ;  /* 0x0000000000017941 */ /* 0x000fea0003800200 */
.L_x_119:
[----:B------:R-:W-:-:S04]  /*0890*/  ISETP.GE.U32.AND P0, PT, R0, 0x100, PT ;  /* 0x000001000000780c */ /* 0x000fc80003f06070 */
[----:B------:R-:W-:-:S13]  /*08a0*/  ISETP.GE.U32.AND.EX P0, PT, R3, RZ, PT, P0 ;  /* 0x000000ff0300720c */ /* 0x000fda0003f06100 */
[----:B------:R-:W-:Y:S05]  /*08b0*/  @!P0 BRA `(.L_x_129) ;  /* 0x0000000000ac8947 */ /* 0x000fea0003800000 */
[----:B------:R-:W1:Y:S01]  /*08c0*/  S2R R6, SR_LANEID ;  /* 0x0000000000067919 */ /* 0x000e620000000000 */
[----:B------:R-:W-:Y:S01]  /*08d0*/  ISETP.NE.AND P4, PT, R11, RZ, PT ;  /* 0x000000ff0b00720c */ /* 0x000fe20003f85270 */
[----:B-----5:R-:W2:Y:S01]  /*08e0*/  SHFL.DOWN PT, R0, R2, 0x1, 0x1f ;  /* 0x08201f0002007f89 */ /* 0x020ea200000e0000 */
[C---:B-1----:R-:W-:Y:S02]  /*08f0*/  ISETP.GT.AND P0, PT, R6.reuse, 0x1e, PT ;  /* 0x0000001e0600780c */ /* 0x042fe40003f04270 */
[----:B------:R-:W-:Y:S02]  /*0900*/  ISETP.NE.AND P1, PT, R6, RZ, PT ;  /* 0x000000ff0600720c */ /* 0x000fe40003f25270 */
[----:B--2---:R-:W-:Y:S02]  /*0910*/  SEL R3, R0, RZ, !P0 ;  /* 0x000000ff00037207 */ /* 0x004fe40004000000 */
[----:B------:R-:W-:-:S03]  /*0920*/  ISETP.GT.AND P0, PT, R6, 0x1d, PT ;  /* 0x0000001d0600780c */ /* 0x000fc60003f04270 */
[----:B------:R-:W-:-:S05]  /*0930*/  IMAD.IADD R3, R3, 0x1, R2 ;  /* 0x0000000103037824 */ /* 0x000fca00078e0202 */
[----:B------:R-:W1:Y:S01]  /*0940*/  SHFL.DOWN PT, R0, R3, 0x2, 0x1f ;  /* 0x08401f0003007f89 */ /* 0x000e6200000e0000 */
[----:B------:R-:W2:Y:S01]  /*0950*/  @!P1 S2R R7, SR_CgaCtaId ;  /* 0x0000000000079919 */ /* 0x000ea20000008800 */
[----:B-1----:R-:W-:Y:S02]  /*0960*/  SEL R0, R0, RZ, !P0 ;  /* 0x000000ff00007207 */ /* 0x002fe40004000000 */
[----:B------:R-:W-:-:S03]  /*0970*/  ISETP.GT.AND P0, PT, R6, 0x1b, PT ;  /* 0x0000001b0600780c */ /* 0x000fc60003f04270 */
[----:B------:R-:W-:-:S05]  /*0980*/  IMAD.IADD R0, R3, 0x1, R0 ;  /* 0x0000000103007824 */ /* 0x000fca00078e0200 */
[----:B0-----:R-:W0:Y:S02]  /*0990*/  SHFL.DOWN PT, R4, R0, 0x4, 0x1f ;  /* 0x08801f0000047f89 */ /* 0x001e2400000e0000 */
[----:B0-----:R-:W-:Y:S02]  /*09a0*/  SEL R5, R4, RZ, !P0 ;  /* 0x000000ff04057207 */ /* 0x001fe40004000000 */
[----:B------:R-:W-:Y:S02]  /*09b0*/  ISETP.GT.AND P0, PT, R6, 0x17, PT ;  /* 0x000000170600780c */ /* 0x000fe40003f04270 */
[----:B------:R-:W-:Y:S01]  /*09c0*/  @!P1 MOV R4, 0x400 ;  /* 0x0000040000049802 */ /* 0x000fe20000000f00 */
[----:B------:R-:W-:Y:S01]  /*09d0*/  IMAD.IADD R5, R0, 0x1, R5 ;  /* 0x0000000100057824 */ /* 0x000fe200078e0205 */
[----:B------:R-:W-:Y:S02]  /*09e0*/  @!P1 SHF.R.U32.HI R0, RZ, 0x3, R11 ;  /* 0x00000003ff009819 */ /* 0x000fe4000001160b */
[----:B--2---:R-:W-:-:S02]  /*09f0*/  @!P1 LEA R7, R7, R4, 0x18 ;  /* 0x0000000407079211 */ /* 0x004fc400078ec0ff */
[----:B------:R-:W0:Y:S01]  /*0a00*/  SHFL.DOWN PT, R2, R5, 0x8, 0x1f ;  /* 0x09001f0005027f89 */ /* 0x000e2200000e0000 */
[----:B------:R-:W-:-:S05]  /*0a10*/  @!P1 LOP3.LUT R0, R0, 0x7c, RZ, 0xc0, !PT ;  /* 0x0000007c00009812 */ /* 0x000fca00078ec0ff */
[----:B------:R-:W-:Y:S01]  /*0a20*/  @!P1 IMAD.IADD R0, R0, 0x1, R7 ;  /* 0x0000000100009824 */ /* 0x000fe200078e0207 */
[----:B0-----:R-:W-:Y:S02]  /*0a30*/  SEL R2, R2, RZ, !P0 ;  /* 0x000000ff02027207 */ /* 0x001fe40004000000 */
[----:B------:R-:W-:-:S03]  /*0a40*/  ISETP.GT.AND P0, PT, R6, 0xf, PT ;  /* 0x0000000f0600780c */ /* 0x000fc60003f04270 */
[----:B------:R-:W-:-:S05]  /*0a50*/  IMAD.IADD R2, R5, 0x1, R2 ;  /* 0x0000000105027824 */ /* 0x000fca00078e0202 */
[----:B------:R-:W0:Y:S02]  /*0a60*/  SHFL.DOWN PT, R3, R2, 0x10, 0x1f ;  /* 0x0a001f0002037f89 */ /* 0x000e2400000e0000 */
[----:B0-----:R-:W-:-:S05]  /*0a70*/  SEL R3, R3, RZ, !P0 ;  /* 0x000000ff03037207 */ /* 0x001fca0004000000 */
        /* <DEDUP_REMOVED lines=15> */
.L_x_129:
[C---:B0-----:R-:W-:Y:S01]  /*0b70*/  LOP3.LUT R4, R11.reuse, 0x3e0, RZ, 0xc0, !PT ;  /* 0x000003e00b047812 */ /* 0x041fe200078ec0ff */
[----:B------:R-:W0:Y:S01]  /*0b80*/  S2R R10, SR_LANEID ;  /* 0x00000000000a7919 */ /* 0x000e220000000000 */
[----:B------:R-:W-:Y:S02]  /*0b90*/  ISETP.NE.AND P4, PT, R11, RZ, PT ;  /* 0x000000ff0b00720c */ /* 0x000fe40003f85270 */
[----:B------:R-:W-:Y:S01]  /*0ba0*/  LOP3.LUT R7, RZ, R4, RZ, 0x33, !PT ;  /* 0x00000004ff077212 */ /* 0x000fe200078e33ff */
[----:B------:R-:W-:-:S04]  /*0bb0*/  VIADD R5, R4, 0x20 ;  /* 0x0000002004057836 */ /* 0x000fc80000000000 */
[----:B------:R-:W-:Y:S01]  /*0bc0*/  IMAD.IADD R7, R7, 0x1, R0 ;  /* 0x0000000107077824 */ /* 0x000fe200078e0200 */
[----:B------:R-:W-:-:S04]  /*0bd0*/  ISETP.GT.U32.AND P0, PT, R5, R0, PT ;  /* 0x000000000500720c */ /* 0x000fc80003f04070 */
        /* <DEDUP_REMOVED lines=30> */
[----:B0-----:R-:W-:-:S05]  /*0dc0*/  SEL R5, R5, RZ, !P0 ;  /* 0x000000ff05057207 */ /* 0x001fca0004000000 */
[----:B------:R-:W-:-:S05]  /*0dd0*/  IMAD.IADD R5, R4, 0x1, R5 ;  /* 0x0000000104057824 */ /* 0x000fca00078e0205 */
[----:B------:R4:W-:Y:S01]  /*0de0*/  @!P1 STS [R8+0x8], R5 ;  /* 0x0000080508009388 */ /* 0x0009e20000000800 */
[----:B------:R-:W-:Y:S06]  /*0df0*/  BAR.SYNC.DEFER_BLOCKING 0x0 ;  /* 0x0000000000007b1d */ /* 0x000fec0000010000 */
[----:B------:R-:W-:Y:S05]  /*0e00*/  @P4 BRA `(.L_x_130) ;  /* 0x0000002800fc4947 */ /* 0x000fea0003800000 */
[----:B------:R-:W0:Y:S01]  /*0e10*/  S2UR UR5, SR_CgaCtaId ;  /* 0x00000000000579c3 */ /* 0x000e220000008800 */
[----:B------:R-:W-:Y:S01]  /*0e20*/  UMOV UR4, 0x400 ;  /* 0x0000040000047882 */ /* 0x000fe20000000000 */
[C---:B------:R-:W-:Y:S02]  /*0e30*/  ISETP.GT.U32.AND P0, PT, R0.reuse, 0x40, PT ;  /* 0x000000400000780c */ /* 0x040fe40003f04070 */
[C---:B------:R-:W-:Y:S02]  /*0e40*/  ISETP.GT.U32.AND P6, PT, R0.reuse, 0x20, PT ;  /* 0x000000200000780c */ /* 0x040fe40003fc4070 */
[C---:B------:R-:W-:Y:S02]  /*0e50*/  ISETP.GT.U32.AND P5, PT, R0.reuse, 0x60, PT ;  /* 0x000000600000780c */ /* 0x040fe40003fa4070 */
[----:B------:R-:W-:Y:S02]  /*0e60*/  ISETP.GT.U32.AND P2, PT, R0, 0x80, PT ;  /* 0x000000800000780c */ /* 0x000fe40003f44070 */
[----:B------:R-:W-:-:S02]  /*0e70*/  ISETP.GT.U32.AND.EX P0, PT, R3, RZ, PT, P0 ;  /* 0x000000ff0300720c */ /* 0x000fc40003f04100 */
[C---:B------:R-:W-:Y:S02]  /*0e80*/  ISETP.GT.U32.AND.EX P6, PT, R3.reuse, RZ, PT, P6 ;  /* 0x000000ff0300720c */ /* 0x040fe40003fc4160 */
[C---:B------:R-:W-:Y:S02]  /*0e90*/  ISETP.GT.U32.AND P3, PT, R0.reuse, 0xa0, PT ;  /* 0x000000a00000780c */ /* 0x040fe40003f64070 */
[----:B------:R-:W-:Y:S02]  /*0ea0*/  ISETP.GT.U32.AND P1, PT, R0, 0xc0, PT ;  /* 0x000000c00000780c */ /* 0x000fe40003f24070 */
[C---:B------:R-:W-:Y:S02]  /*0eb0*/  ISETP.GT.U32.AND.EX P5, PT, R3.reuse, RZ, PT, P5 ;  /* 0x000000ff0300720c */ /* 0x040fe40003fa4150 */
[C---:B------:R-:W-:Y:S02]  /*0ec0*/  ISETP.GT.U32.AND.EX P2, PT, R3.reuse, RZ, PT, P2 ;  /* 0x000000ff0300720c */ /* 0x040fe40003f44120 */
[C---:B------:R-:W-:Y:S01]  /*0ed0*/  ISETP.GT.U32.AND.EX P3, PT, R3.reuse, RZ, PT, P3 ;  /* 0x000000ff0300720c */ /* 0x040fe20003f64130 */
[----:B0-----:R-:W-:Y:S01]  /*0ee0*/  ULEA UR4, UR5, UR4, 0x18 ;  /* 0x0000000405047291 */ /* 0x001fe2000f8ec0ff */
[----:B------:R-:W-:-:S08]  /*0ef0*/  ISETP.GT.U32.AND.EX P1, PT, R3, RZ, PT, P1 ;  /* 0x000000ff0300720c */ /* 0x000fd00003f24110 */
[----:B----4-:R-:W0:Y:S04]  /*0f00*/  LDS.128 R8, [UR4+0x10] ;  /* 0x00001004ff087984 */ /* 0x010e280008000c00 */
[----:B------:R-:W1:Y:S04]  /*0f10*/  LDS R2, [UR4+0xc] ;  /* 0x00000c04ff027984 */ /* 0x000e680008000800 */
[----:B------:R-:W2:Y:S01]  /*0f20*/  LDS.64 R6, [UR4+0x20] ;  /* 0x00002004ff067984 */ /* 0x000ea20008000a00 */
[----:B0-----:R-:W-:Y:S02]  /*0f30*/  SEL R8, R8, RZ, P0 ;  /* 0x000000ff08087207 */ /* 0x001fe40000000000 */
[----:B------:R-:W-:-:S02]  /*0f40*/  ISETP.GT.U32.AND P0, PT, R0, 0xe0, PT ;  /* 0x000000e00000780c */ /* 0x000fc40003f04070 */
[----:B-1----:R-:W-:Y:S02]  /*0f50*/  SEL R2, R2, RZ, P6 ;  /* 0x000000ff02027207 */ /* 0x002fe40003000000 */
[----:B------:R-:W-:Y:S02]  /*0f60*/  SEL R9, R9, RZ, P5 ;  /* 0x000000ff09097207 */ /* 0x000fe40002800000 */
[----:B------:R-:W-:Y:S02]  /*0f70*/  IADD3 R2, PT, PT, R8, R2, R5 ;  /* 0x0000000208027210 */ /* 0x000fe40007ffe005 */
[----:B------:R-:W-:Y:S02]  /*0f80*/  SEL R10, R10, RZ, P2 ;  /* 0x000000ff0a0a7207 */ /* 0x000fe40001000000 */
[----:B------:R-:W-:Y:S02]  /*0f90*/  ISETP.GT.U32.AND.EX P0, PT, R3, RZ, PT, P0 ;  /* 0x000000ff0300720c */ /* 0x000fe40003f04100 */
[----:B------:R-:W-:-:S02]  /*0fa0*/  SEL R11, R11, RZ, P3 ;  /* 0x000000ff0b0b7207 */ /* 0x000fc40001800000 */
[----:B------:R-:W-:Y:S02]  /*0fb0*/  IADD3 R2, PT, PT, R10, R2, R9 ;  /* 0x000000020a027210 */ /* 0x000fe40007ffe009 */
[----:B--2---:R-:W-:Y:S02]  /*0fc0*/  SEL R6, R6, RZ, P1 ;  /* 0x000000ff06067207 */ /* 0x004fe40000800000 */
[----:B------:R-:W-:Y:S02]  /*0fd0*/  SEL R7, R7, RZ, P0 ;  /* 0x000000ff07077207 */ /* 0x000fe40000000000 */
[----:B------:R-:W-:-:S05]  /*0fe0*/  IADD3 R2, PT, PT, R6, R2, R11 ;  /* 0x0000000206027210 */ /* 0x000fca0007ffe00b */
[----:B------:R-:W-:Y:S01]  /*0ff0*/  IMAD.IADD R5, R2, 0x1, R7 ;  /* 0x0000000102057824 */ /* 0x000fe200078e0207 */
[----:B------:R-:W-:Y:S06]  /*1000*/  BRA `(.L_x_130) ;  /* 0x00000028007c7947 */ /* 0x000fec0003800000 */
.L_x_116:
        /* <DEDUP_REMOVED lines=8> */
[----:B------:R-:W-:-:S02]  /*1090*/  IMAD.MOV.U32 R29, RZ, RZ, 0x1000 ;  /* 0x00001000ff1d7424 */ /* 0x000fc400078e00ff */
[----:B------:R-:W-:Y:S01]  /*10a0*/  IMAD.MOV.U32 R26, RZ, RZ, RZ ;  /* 0x000000ffff1a7224 */ /* 0x000fe200078e00ff */
[----:B--2---:R-:W-:Y:S02]  /*10b0*/  IADD3 R5, PT, PT, R6, R5, R4 ;  /* 0x0000000506057210 */ /* 0x004fe40007ffe004 */
[----:B------:R-:W-:Y:S02]  /*10c0*/  IADD3 R4, P1, PT, R0, -0x1000, RZ ;  /* 0xfffff00000047810 */ /* 0x000fe40007f3e0ff */
[----:B---3--:R-:W-:Y:S02]  /*10d0*/  IADD3 R5, PT, PT, R8, R7, R5 ;  /* 0x0000000708057210 */ /* 0x008fe40007ffe005 */
[----:B------:R-:W-:Y:S02]  /*10e0*/  ISETP.GE.U32.AND P0, PT, R4, 0x1000, PT ;  /* 0x000010000400780c */ /* 0x000fe40003f06070 */
[----:B------:R-:W-:-:S04]  /*10f0*/  IADD3 R5, PT, PT, R10, R9, R5 ;  /* 0x000000090a057210 */ /* 0x000fc80007ffe005 */
[----:B----4-:R-:W-:-:S04]  /*1100*/  IADD3 R5, PT, PT, R12, R11, R5 ;  /* 0x0000000b0c057210 */ /* 0x010fc80007ffe005 */
[----:B------:R-:W-:Y:S02]  /*1110*/  IADD3 R13, PT, PT, R14, R13, R5 ;  /* 0x0000000d0e0d7210 */ /* 0x000fe40007ffe005 */
[----:B------:R-:W-:Y:S02]  /*1120*/  IADD3.X R5, PT, PT, R3, -0x1, RZ, P1, !PT ;  /* 0xffffffff03057810 */ /* 0x000fe40000ffe4ff */
[----:B-----5:R-:W-:Y:S02]  /*1130*/  IADD3 R13, PT, PT, R16, R15, R13 ;  /* 0x0000000f100d7210 */ /* 0x020fe40007ffe00d */
[----:B------:R-:W-:Y:S02]  /*1140*/  ISETP.GE.U32.AND.EX P0, PT, R5, RZ, PT, P0 ;  /* 0x000000ff0500720c */ /* 0x000fe40003f06100 */
[----:B------:R-:W-:-:S05]  /*1150*/  IADD3 R13, PT, PT, R18, R17, R13 ;  /* 0x00000011120d7210 */ /* 0x000fca0007ffe00d */
[----:B------:R-:W-:-:S06]  /*1160*/  IMAD.IADD R27, R19, 0x1, R13 ;  /* 0x00000001131b7824 */ /* 0x000fcc00078e020d */
[----:B------:R-:W-:Y:S05]  /*1170*/  @!P0 BRA `(.L_x_131) ;  /* 0x0000000000748947 */ /* 0x000fea0003800000 */
[----:B------:R-:W0:Y:S01]  /*1180*/  LDC.64 R6, c[0x0][0x390] ;  /* 0x0000e400ff067b82 */ /* 0x000e220000000a00 */
[----:B------:R-:W-:Y:S02]  /*1190*/  IMAD.MOV.U32 R29, RZ, RZ, 0x1000 ;  /* 0x00001000ff1d7424 */ /* 0x000fe400078e00ff */
[----:B------:R-:W-:-:S07]  /*11a0*/  IMAD.MOV.U32 R26, RZ, RZ, RZ ;  /* 0x000000ffff1a7224 */ /* 0x000fce00078e00ff */
.L_x_133:
[----:B------:R-:W-:-:S04]  /*11b0*/  LEA R12, P0, R29, R24, 0x2 ;  /* 0x000000181d0c7211 */ /* 0x000fc800078010ff */
[----:B------:R-:W-:-:S05]  /*11c0*/  LEA.HI.X R13, R29, R25, R26, 0x2, P0 ;  /* 0x000000191d0d7211 */ /* 0x000fca00000f141a */
[----:B------:R-:W2:Y:S04]  /*11d0*/  LDG.E.128.CONSTANT R20, desc[UR6][R12.64] ;  /* 0x000000060c147981 */ /* 0x000ea8000c1e9d00 */
[----:B------:R-:W3:Y:S04]  /*11e0*/  LDG.E.128.CONSTANT R16, desc[UR6][R12.64+0x1000] ;  /* 0x001000060c107981 */ /* 0x000ee8000c1e9d00 */
[----:B------:R-:W4:Y:S04]  /*11f0*/  LDG.E.128.CONSTANT R8, desc[UR6][R12.64+0x2000] ;  /* 0x002000060c087981 */ /* 0x000f28000c1e9d00 */
[----:B------:R-:W5:Y:S01]  /*1200*/  LDG.E.128.CONSTANT R12, desc[UR6][R12.64+0x3000] ;  /* 0x003000060c0c7981 */ /* 0x000f62000c1e9d00 */
[----:B0-----:R-:W-:-:S02]  /*1210*/  IMAD.MOV.U32 R0, RZ, RZ, R6 ;  /* 0x000000ffff007224 */ /* 0x001fc400078e0006 */
[----:B------:R-:W-:Y:S01]  /*1220*/  IMAD.MOV.U32 R3, RZ, RZ, R7 ;  /* 0x000000ffff037224 */ /* 0x000fe200078e0007 */
[----:B--2---:R-:W-:-:S04]  /*1230*/  IADD3 R21, PT, PT, R21, R20, R27 ;  /* 0x0000001415157210 */ /* 0x004fc80007ffe01b */
[----:B------:R-:W-:-:S04]  /*1240*/  IADD3 R21, PT, PT, R23, R22, R21 ;  /* 0x0000001617157210 */ /* 0x000fc80007ffe015 */
[----:B---3--:R-:W-:Y:S02]  /*1250*/  IADD3 R21, PT, PT, R17, R16, R21 ;  /* 0x0000001011157210 */ /* 0x008fe40007ffe015 */
[----:B------:R-:W-:Y:S02]  /*1260*/  IADD3 R16, P1, PT, -R29, R0, RZ ;  /* 0x000000001d107210 */ /* 0x000fe40007f3e1ff */
[----:B------:R-:W-:Y:S02]  /*1270*/  IADD3 R21, PT, PT, R19, R18, R21 ;  /* 0x0000001213157210 */ /* 0x000fe40007ffe015 */
[----:B------:R-:W-:Y:S02]  /*1280*/  ISETP.GE.U32.AND P0, PT, R16, 0x1000, PT ;  /* 0x000010001000780c */ /* 0x000fe40003f06070 */
[----:B----4-:R-:W-:Y:S01]  /*1290*/  IADD3 R21, PT, PT, R9, R8, R21 ;  /* 0x0000000809157210 */ /* 0x010fe20007ffe015 */
[----:B------:R-:W-:-:S03]  /*12a0*/  IMAD.X R8, R3, 0x1, ~R26, P1 ;  /* 0x0000000103087824 */ /* 0x000fc600008e0e1a */
[----:B------:R-:W-:Y:S02]  /*12b0*/  IADD3 R21, PT, PT, R11, R10, R21 ;  /* 0x0000000a0b157210 */ /* 0x000fe40007ffe015 */
[----:B------:R-:W-:Y:S02]  /*12c0*/  ISETP.GE.U32.AND.EX P0, PT, R8, RZ, PT, P0 ;  /* 0x000000ff0800720c */ /* 0x000fe40003f06100 */
[----:B-----5:R-:W-:-:S04]  /*12d0*/  IADD3 R21, PT, PT, R13, R12, R21 ;  /* 0x0000000c0d157210 */ /* 0x020fc80007ffe015 */
[----:B------:R-:W-:-:S07]  /*12e0*/  IADD3 R27, PT, PT, R15, R14, R21 ;  /* 0x0000000e0f1b7210 */ /* 0x000fce0007ffe015 */
[----:B------:R-:W-:Y:S05]  /*12f0*/  @!P0 BRA `(.L_x_132) ;  /* 0x0000000400d08947 */ /* 0x000fea0003800000 */
[----:B------:R-:W-:-:S05]  /*1300*/  IADD3 R29, P0, PT, R29, 0x1000, RZ ;  /* 0x000010001d1d7810 */ /* 0x000fca0007f1e0ff */
[----:B------:R-:W-:Y:S01]  /*1310*/  IMAD.X R26, RZ, RZ, R26, P0 ;  /* 0x000000ffff1a7224 */ /* 0x000fe200000e061a */
[----:B------:R-:W-:-:S04]  /*1320*/  ISETP.GT.U32.AND P0, PT, R29, R4, PT ;  /* 0x000000041d00720c */ /* 0x000fc80003f04070 */
[----:B------:R-:W-:-:S13]  /*1330*/  ISETP.GT.U32.AND.EX P0, PT, R26, R5, PT, P0 ;  /* 0x000000051a00720c */ /* 0x000fda0003f04100 */
[----:B------:R-:W-:Y:S05]  /*1340*/  @!P0 BRA `(.L_x_133) ;  /* 0xfffffffc00988947 */ /* 0x000fea000383ffff */
.L_x_131:
[----:B------:R-:W-:-:S04]  /*1350*/  ISETP.GE.U32.AND P0, PT, R29, R0, PT ;  /* 0x000000001d00720c */ /* 0x000fc80003f06070 */
[----:B------:R-:W-:-:S13]  /*1360*/  ISETP.GE.U32.AND.EX P0, PT, R26, R3, PT, P0 ;  /* 0x000000031a00720c */ /* 0x000fda0003f06100 */
[----:B------:R-:W-:Y:S05]  /*1370*/  @P0 BRA `(.L_x_132) ;  /* 0x0000000400b00947 */ /* 0x000fea0003800000 */
[----:B------:R-:W-:Y:S01]  /*1380*/  IMAD.IADD R3, R0, 0x1, -R29 ;  /* 0x0000000100037824 */ /* 0x000fe200078e0a1d */
[----:B------:R-:W-:Y:S04]  /*1390*/  BSSY.RECONVERGENT B1, `(.L_x_132) ;  /* 0x000006a000017945 */ /* 0x000fe80003800200 */
[----:B------:R-:W-:-:S13]  /*13a0*/  ISETP.GE.AND P0, PT, R2, R3, PT ;  /* 0x000000030200720c */ /* 0x000fda0003f06270 */
[----:B------:R-:W-:Y:S05]  /*13b0*/  @P0 BRA `(.L_x_134) ;  /* 0x00000004009c0947 */ /* 0x000fea0003800000 */
[----:B------:R-:W-:Y:S01]  /*13c0*/  LOP3.LUT R4, RZ, R2, RZ, 0x33, !PT ;  /* 0x00000002ff047212 */ /* 0x000fe200078e33ff */
[----:B------:R-:W-:Y:S03]  /*13d0*/  BSSY.RECONVERGENT B2, `(.L_x_135) ;  /* 0x000001a000027945 */ /* 0x000fe60003800200 */
[----:B------:R-:W-:-:S04]  /*13e0*/  IADD3 R4, PT, PT, -R29, R0, R4 ;  /* 0x000000001d047210 */ /* 0x000fc80007ffe104 */
[C---:B------:R-:W-:Y:S02]  /*13f0*/  LOP3.LUT R0, R4.reuse, 0x300, RZ, 0xc0, !PT ;  /* 0x0000030004007812 */ /* 0x040fe400078ec0ff */
[----:B------:R-:W-:Y:S02]  /*1400*/  ISETP.GE.U32.AND P1, PT, R4, 0x300, PT ;  /* 0x000003000400780c */ /* 0x000fe40003f26070 */
[----:B------:R-:W-:Y:S01]  /*1410*/  ISETP.NE.AND P0, PT, R0, 0x300, PT ;  /* 0x000003000000780c */ /* 0x000fe20003f05270 */
[----:B------:R-:W-:-:S12]  /*1420*/  IMAD.MOV.U32 R0, RZ, RZ, R2 ;  /* 0x000000ffff007224 */ /* 0x000fd800078e0002 */
[----:B------:R-:W-:Y:S05]  /*1430*/  @!P0 BRA `(.L_x_136) ;  /* 0x00000000004c8947 */ /* 0x000fea0003800000 */
[----:B------:R-:W0:Y:S01]  /*1440*/  LDCU.64 UR4, c[0x0][0x380] ;  /* 0x00007000ff0477ac */ /* 0x000e220008000a00 */
[----:B------:R-:W-:Y:S02]  /*1450*/  IADD3 R8, P0, PT, R2, R29, RZ ;  /* 0x0000001d02087210 */ /* 0x000fe40007f1e0ff */
[----:B------:R-:W-:-:S03]  /*1460*/  LEA.HI R0, R4, 0x1, RZ, 0x18 ;  /* 0x0000000104007811 */ /* 0x000fc600078fc0ff */
[----:B------:R-:W-:Y:S01]  /*1470*/  IMAD.X R5, RZ, RZ, R26, P0 ;  /* 0x000000ffff057224 */ /* 0x000fe200000e061a */
[----:B------:R-:W-:Y:S01]  /*1480*/  LOP3.LUT R4, R0, 0x3, RZ, 0xc0, !PT ;  /* 0x0000000300047812 */ /* 0x000fe200078ec0ff */
[----:B------:R-:W-:-:S04]  /*1490*/  IMAD.MOV.U32 R0, RZ, RZ, R2 ;  /* 0x000000ffff007224 */ /* 0x000fc800078e0002 */
[----:B------:R-:W-:Y:S01]  /*14a0*/  IMAD.MOV R6, RZ, RZ, -R4 ;  /* 0x000000ffff067224 */ /* 0x000fe200078e0a04 */
[----:B0-----:R-:W-:-:S04]  /*14b0*/  LEA R7, P2, R8, UR4, 0x2 ;  /* 0x0000000408077c11 */ /* 0x001fc8000f8410ff */
[----:B------:R-:W-:-:S09]  /*14c0*/  LEA.HI.X R8, R8, UR5, R5, 0x2, P2 ;  /* 0x0000000508087c11 */ /* 0x000fd200090f1405 */
.L_x_137:
        /* <DEDUP_REMOVED lines=10> */
.L_x_136:
[----:B------:R-:W-:Y:S05]  /*1570*/  BSYNC.RECONVERGENT B2 ;  /* 0x0000000000027941 */ /* 0x000fea0003800200 */
.L_x_135:
[----:B------:R-:W-:Y:S05]  /*1580*/  @!P1 BRA `(.L_x_134) ;  /* 0x0000000400289947 */ /* 0x000fea0003800000 */
[----:B------:R-:W0:Y:S01]  /*1590*/  LDCU.64 UR4, c[0x0][0x380] ;  /* 0x00007000ff0477ac */ /* 0x000e220008000a00 */
[----:B------:R-:W-:Y:S01]  /*15a0*/  IMAD.IADD R5, R3, 0x1, -R0 ;  /* 0x0000000103057824 */ /* 0x000fe200078e0a00 */
[----:B------:R-:W-:Y:S01]  /*15b0*/  IADD3 R29, P0, PT, R0, R29, RZ ;  /* 0x0000001d001d7210 */ /* 0x000fe20007f1e0ff */
[----:B------:R-:W-:Y:S03]  /*15c0*/  BSSY.RECONVERGENT B2, `(.L_x_138) ;  /* 0x0000027000027945 */ /* 0x000fe60003800200 */
[----:B------:R-:W-:Y:S01]  /*15d0*/  ISETP.GT.AND P1, PT, R5, 0xc00, PT ;  /* 0x00000c000500780c */ /* 0x000fe20003f24270 */
[----:B------:R-:W-:Y:S01]  /*15e0*/  IMAD.X R26, RZ, RZ, R26, P0 ;  /* 0x000000ffff1a7224 */ /* 0x000fe200000e061a */
[----:B0-----:R-:W-:-:S04]  /*15f0*/  LEA R4, P0, R29, UR4, 0x2 ;  /* 0x000000041d047c11 */ /* 0x001fc8000f8010ff */
[----:B------:R-:W-:Y:S02]  /*1600*/  LEA.HI.X R5, R29, UR5, R26, 0x2, P0 ;  /* 0x000000051d057c11 */ /* 0x000fe400080f141a */
[----:B------:R-:W-:-:S05]  /*1610*/  PLOP3.LUT P0, PT, PT, PT, PT, 0x80, 0x8 ;  /* 0x000000000008781c */ /* 0x000fca0003f0f070 */
[----:B------:R-:W-:Y:S08]  /*1620*/  @!P1 BRA `(.L_x_139) ;  /* 0x0000000000809947 */ /* 0x000ff00003800000 */
[----:B------:R-:W-:Y:S01]  /*1630*/  PLOP3.LUT P0, PT, PT, PT, PT, 0x8, 0x80 ;  /* 0x000000000080781c */ /* 0x000fe20003f0e170 */
[----:B------:R-:W-:-:S12]  /*1640*/  VIADD R7, R3, 0xfffff400 ;  /* 0xfffff40003077836 */ /* 0x000fd80000000000 */
.L_x_140:
        /* <DEDUP_REMOVED lines=30> */
.L_x_139:
[----:B------:R-:W-:Y:S05]  /*1830*/  BSYNC.RECONVERGENT B2 ;  /* 0x0000000000027941 */ /* 0x000fea0003800200 */
.L_x_138:
        /* <DEDUP_REMOVED lines=22> */
.L_x_142:
[----:B------:R-:W-:Y:S05]  /*19a0*/  BSYNC.RECONVERGENT B2 ;  /* 0x0000000000027941 */ /* 0x000fea0003800200 */
.L_x_141:
        /* <DEDUP_REMOVED lines=8> */
.L_x_134:
[----:B------:R-:W-:Y:S05]  /*1a30*/  BSYNC.RECONVERGENT B1 ;  /* 0x0000000000017941 */ /* 0x000fea0003800200 */
.L_x_132:
[----:B------:R-:W0:Y:S01]  /*1a40*/  S2R R8, SR_LANEID ;  /* 0x0000000000087919 */ /* 0x000e220000000000 */
[----:B------:R-:W-:Y:S01]  /*1a50*/  ISETP.NE.AND P4, PT, R2, RZ, PT ;  /* 0x000000ff0200720c */ /* 0x000fe20003f85270 */
        /* <DEDUP_REMOVED lines=39> */
[----:B---3--:R-:W-:Y:S01]  /*1cd0*/  IMAD.IADD R5, R0, 0x1, R3 ;  /* 0x0000000100057824 */ /* 0x008fe200078e0203 */
[----:B------:R-:W-:Y:S06]  /*1ce0*/  BRA `(.L_x_130) ;  /* 0x0000001c00447947 */ /* 0x000fec0003800000 */
.L_x_115:
        /* <DEDUP_REMOVED lines=13> */
.L_x_145:
[----:B------:R-:W-:Y:S05]  /*1dc0*/  BSYNC.RECONVERGENT B1 ;  /* 0x0000000000017941 */ /* 0x000fea0003800200 */
.L_x_144:
        /* <DEDUP_REMOVED lines=16> */
.L_x_150:
        /* <DEDUP_REMOVED lines=9> */
.L_x_149:
[----:B------:R-:W-:Y:S05]  /*1f60*/  BSYNC.RECONVERGENT B2 ;  /* 0x0000000000027941 */ /* 0x000fea0003800200 */
.L_x_148:
        /* <DEDUP_REMOVED lines=8> */
.L_x_153:
        /* <DEDUP_REMOVED lines=35> */
.L_x_152:
[----:B------:R-:W-:Y:S05]  /*2220*/  BSYNC.RECONVERGENT B2 ;  /* 0x0000000000027941 */ /* 0x000fea0003800200 */
.L_x_151:
        /* <DEDUP_REMOVED lines=22> */
.L_x_155:
[----:B------:R-:W-:Y:S05]  /*2390*/  BSYNC.RECONVERGENT B2 ;  /* 0x0000000000027941 */ /* 0x000fea0003800200 */
.L_x_154:
        /* <DEDUP_REMOVED lines=10> */
.L_x_147:
[----:B------:R-:W-:Y:S05]  /*2440*/  BSYNC.RECONVERGENT B1 ;  /* 0x0000000000017941 */ /* 0x000fea0003800200 */
.L_x_146:
        /* <DEDUP_REMOVED lines=46> */
.L_x_156:
        /* <DEDUP_REMOVED lines=57> */
[----:B------:R-:W0:Y:S04]  /*2ac0*/  LDS.128 R8, [UR4+0x10] ;  /* 0x00001004ff087984 */ /* 0x000e280008000c00 */
[----:B------:R-:W2:Y:S04]  /*2ad0*/  LDS R2, [UR4+0xc] ;  /* 0x00000c04ff027984 */ /* 0x000ea80008000800 */
[----:B-1----:R-:W1:Y:S01]  /*2ae0*/  LDS.64 R6, [UR4+0x20] ;  /* 0x00002004ff067984 */ /* 0x002e620008000a00 */
[----:B0-----:R-:W-:Y:S02]  /*2af0*/  SEL R8, R8, RZ, P3 ;  /* 0x000000ff08087207 */ /* 0x001fe40001800000 */
[----:B------:R-:W-:-:S02]  /*2b00*/  ISETP.GT.U32.AND P3, PT, R0, 0xe0, PT ;  /* 0x000000e00000780c */ /* 0x000fc40003f64070 */
[----:B--2---:R-:W-:Y:S02]  /*2b10*/  SEL R2, R2, RZ, P6 ;  /* 0x000000ff02027207 */ /* 0x004fe40003000000 */
[----:B------:R-:W-:Y:S02]  /*2b20*/  SEL R9, R9, RZ, P5 ;  /* 0x000000ff09097207 */ /* 0x000fe40002800000 */
[----:B------:R-:W-:Y:S02]  /*2b30*/  IADD3 R2, PT, PT, R8, R2, R5 ;  /* 0x0000000208027210 */ /* 0x000fe40007ffe005 */
[----:B------:R-:W-:Y:S02]  /*2b40*/  SEL R10, R10, RZ, P2 ;  /* 0x000000ff0a0a7207 */ /* 0x000fe40001000000 */
[----:B------:R-:W-:Y:S02]  /*2b50*/  ISETP.GT.U32.AND.EX P3, PT, R3, RZ, PT, P3 ;  /* 0x000000ff0300720c */ /* 0x000fe40003f64130 */
[----:B------:R-:W-:-:S02]  /*2b60*/  SEL R11, R11, RZ, P1 ;  /* 0x000000ff0b0b7207 */ /* 0x000fc40000800000 */
[----:B------:R-:W-:Y:S02]  /*2b70*/  IADD3 R2, PT, PT, R10, R2, R9 ;  /* 0x000000020a027210 */ /* 0x000fe40007ffe009 */
[----:B-1----:R-:W-:Y:S02]  /*2b80*/  SEL R6, R6, RZ, P0 ;  /* 0x000000ff06067207 */ /* 0x002fe40000000000 */
[----:B------:R-:W-:Y:S02]  /*2b90*/  SEL R7, R7, RZ, P3 ;  /* 0x000000ff07077207 */ /* 0x000fe40001800000 */
[----:B------:R-:W-:-:S05]  /*2ba0*/  IADD3 R2, PT, PT, R6, R2, R11 ;  /* 0x0000000206027210 */ /* 0x000fca0007ffe00b */
[----:B------:R-:W-:Y:S01]  /*2bb0*/  IMAD.IADD R5, R2, 0x1, R7 ;  /* 0x0000000102057824 */ /* 0x000fe200078e0207 */
[----:B------:R-:W-:Y:S06]  /*2bc0*/  BRA `(.L_x_130) ;  /* 0x0000000c008c7947 */ /* 0x000fec0003800000 */
.L_x_143:
        /* <DEDUP_REMOVED lines=21> */
[----:B------:R-:W-:-:S03]  /*2d20*/  IMAD.MOV.U32 R11, RZ, RZ, 0x1000 ;  /* 0x00001000ff0b7424 */ /* 0x000fc600078e00ff */
[----:B----4-:R-:W-:Y:S01]  /*2d30*/  IADD3 R2, PT, PT, R13, R10, R2 ;  /* 0x0000000a0d027210 */ /* 0x010fe20007ffe002 */
[----:B------:R-:W-:-:S03]  /*2d40*/  IMAD.MOV.U32 R10, RZ, RZ, RZ ;  /* 0x000000ffff0a7224 */ /* 0x000fc600078e00ff */
[----:B-----5:R-:W-:Y:S02]  /*2d50*/  IADD3 R2, PT, PT, R15, R12, R2 ;  /* 0x0000000c0f027210 */ /* 0x020fe40007ffe002 */
[----:B------:R-:W-:-:S04]  /*2d60*/  IADD3 R12, P1, PT, R0, -0x1000, RZ ;  /* 0xfffff000000c7810 */ /* 0x000fc80007f3e0ff */
[----:B------:R-:W-:Y:S02]  /*2d70*/  ISETP.GE.U32.AND P0, PT, R12, 0x1000, PT ;  /* 0x000010000c00780c */ /* 0x000fe40003f06070 */
[----:B------:R-:W-:Y:S02]  /*2d80*/  IADD3.X R13, PT, PT, R3, -0x1, RZ, P1, !PT ;  /* 0xffffffff030d7810 */ /* 0x000fe40000ffe4ff */
[----:B------:R-:W-:Y:S02]  /*2d90*/  IADD3 R2, PT, PT, R17, R14, R2 ;  /* 0x0000000e11027210 */ /* 0x000fe40007ffe002 */
[----:B------:R-:W-:Y:S02]  /*2da0*/  ISETP.GE.U32.AND.EX P0, PT, R13, RZ, PT, P0 ;  /* 0x000000ff0d00720c */ /* 0x000fe40003f06100 */
[----:B------:R-:W-:-:S04]  /*2db0*/  IADD3 R2, PT, PT, R19, R16, R2 ;  /* 0x0000001013027210 */ /* 0x000fc80007ffe002 */
[----:B------:R-:W-:-:S05]  /*2dc0*/  IADD3 R2, PT, PT, R21, R18, R2 ;  /* 0x0000001215027210 */ /* 0x000fca0007ffe002 */
[----:B------:R-:W-:Y:S02]  /*2dd0*/  IMAD.IADD R9, R9, 0x1, R2 ;  /* 0x0000000109097824 */ /* 0x000fe400078e0202 */
[----:B------:R-:W-:Y:S05]  /*2de0*/  @!P0 BRA `(.L_x_157) ;  /* 0x0000000000a08947 */ /* 0x000fea0003800000 */
[----:B------:R-:W0:Y:S01]  /*2df0*/  LDC.64 R2, c[0x0][0x390] ;  /* 0x0000e400ff027b82 */ /* 0x000e220000000a00 */
[----:B------:R-:W-:Y:S02]  /*2e00*/  IMAD.MOV.U32 R11, RZ, RZ, 0x1000 ;  /* 0x00001000ff0b7424 */ /* 0x000fe400078e00ff */
[----:B------:R-:W-:-:S07]  /*2e10*/  IMAD.MOV.U32 R10, RZ, RZ, RZ ;  /* 0x000000ffff0a7224 */ /* 0x000fce00078e00ff */
.L_x_159:
[----:B------:R-:W-:-:S04]  /*2e20*/  LEA R6, P0, R11, R4, 0x2 ;  /* 0x000000040b067211 */ /* 0x000fc800078010ff */
[----:B------:R-:W-:-:S05]  /*2e30*/  LEA.HI.X R7, R11, R5, R10, 0x2, P0 ;  /* 0x000000050b077211 */ /* 0x000fca00000f140a */
        /* <DEDUP_REMOVED lines=17> */
[----:B---3--:R-:W-:-:S04]  /*2f50*/  IADD3 R24, PT, PT, R28, R27, R24 ;  /* 0x0000001b1c187210 */ /* 0x008fc80007ffe018 */
[----:B----4-:R-:W-:Y:S01]  /*2f60*/  IADD3 R24, PT, PT, R0, R25, R24 ;  /* 0x0000001900187210 */ /* 0x010fe20007ffe018 */
[----:B0-----:R-:W-:-:S05]  /*2f70*/  IMAD.MOV.U32 R0, RZ, RZ, R2 ;  /* 0x000000ffff007224 */ /* 0x001fca00078e0002 */
[----:B------:R-:W-:Y:S02]  /*2f80*/  IADD3 R9, P1, PT, -R11, R0, RZ ;  /* 0x000000000b097210 */ /* 0x000fe40007f3e1ff */
[----:B-----5:R-:W-:Y:S02]  /*2f90*/  IADD3 R21, PT, PT, R22, R21, R24 ;  /* 0x0000001516157210 */ /* 0x020fe40007ffe018 */
[----:B------:R-:W-:Y:S01]  /*2fa0*/  ISETP.GE.U32.AND P0, PT, R9, 0x1000, PT ;  /* 0x000010000900780c */ /* 0x000fe20003f06070 */
[----:B------:R-:W-:-:S05]  /*2fb0*/  IMAD.X R9, R3, 0x1, ~R10, P1 ;  /* 0x0000000103097824 */ /* 0x000fca00008e0e0a */
[----:B------:R-:W-:Y:S02]  /*2fc0*/  ISETP.GE.U32.AND.EX P0, PT, R9, RZ, PT, P0 ;  /* 0x000000ff0900720c */ /* 0x000fe40003f06100 */
[----:B------:R-:W-:-:S04]  /*2fd0*/  IADD3 R14, PT, PT, R15, R14, R21 ;  /* 0x0000000e0f0e7210 */ /* 0x000fc80007ffe015 */
[----:B------:R-:W-:-:S04]  /*2fe0*/  IADD3 R14, PT, PT, R17, R16, R14 ;  /* 0x00000010110e7210 */ /* 0x000fc80007ffe00e */
[----:B------:R-:W-:-:S04]  /*2ff0*/  IADD3 R14, PT, PT, R19, R18, R14 ;  /* 0x00000012130e7210 */ /* 0x000fc80007ffe00e */
[----:B------:R-:W-:Y:S01]  /*3000*/  IADD3 R9, PT, PT, R23, R20, R14 ;  /* 0x0000001417097210 */ /* 0x000fe20007ffe00e */
[----:B------:R-:W-:Y:S06]  /*3010*/  @!P0 BRA `(.L_x_158) ;  /* 0x0000000400d08947 */ /* 0x000fec0003800000 */
[----:B------:R-:W-:-:S05]  /*3020*/  IADD3 R11, P0, PT, R11, 0x1000, RZ ;  /* 0x000010000b0b7810 */ /* 0x000fca0007f1e0ff */
[----:B------:R-:W-:Y:S01]  /*3030*/  IMAD.X R10, RZ, RZ, R10, P0 ;  /* 0x000000ffff0a7224 */ /* 0x000fe200000e060a */
[----:B------:R-:W-:-:S04]  /*3040*/  ISETP.GT.U32.AND P0, PT, R11, R12, PT ;  /* 0x0000000c0b00720c */ /* 0x000fc80003f04070 */
[----:B------:R-:W-:-:S13]  /*3050*/  ISETP.GT.U32.AND.EX P0, PT, R10, R13, PT, P0 ;  /* 0x0000000d0a00720c */ /* 0x000fda0003f04100 */
[----:B------:R-:W-:Y:S05]  /*3060*/  @!P0 BRA `(.L_x_159) ;  /* 0xfffffffc006c8947 */ /* 0x000fea000383ffff */
.L_x_157:
        /* <DEDUP_REMOVED lines=20> */
[----:B------:R-:W-:Y:S01]  /*31b0*/  IMAD.MOV.U32 R0, RZ, RZ, R8 ;  /* 0x000000ffff007224 */ /* 0x000fe200078e0008 */
[----:B0-----:R-:W-:-:S04]  /*31c0*/  LEA R6, P2, R7, UR4, 0x2 ;  /* 0x0000000407067c11 */ /* 0x001fc8000f8410ff */
[----:B------:R-:W-:Y:S01]  /*31d0*/  LEA.HI.X R7, R7, UR5, R4, 0x2, P2 ;  /* 0x0000000507077c11 */ /* 0x000fe200090f1404 */
[----:B------:R-:W-:-:S08]  /*31e0*/  IMAD.MOV R4, RZ, RZ, -R2 ;  /* 0x000000ffff047224 */ /* 0x000fd000078e0a02 */
.L_x_163:
        /* <DEDUP_REMOVED lines=10> */
.L_x_162:
[----:B------:R-:W-:Y:S05]  /*3290*/  BSYNC.RECONVERGENT B2 ;  /* 0x0000000000027941 */ /* 0x000fea0003800200 */
.L_x_161:
        /* <DEDUP_REMOVED lines=13> */
.L_x_166:
        /* <DEDUP_REMOVED lines=30> */
.L_x_165:
[----:B------:R-:W-:Y:S05]  /*3550*/  BSYNC.RECONVERGENT B2 ;  /* 0x0000000000027941 */ /* 0x000fea0003800200 */
.L_x_164:
        /* <DEDUP_REMOVED lines=22> */
.L_x_168:
[----:B------:R-:W-:Y:S05]  /*36c0*/  BSYNC.RECONVERGENT B2 ;  /* 0x0000000000027941 */ /* 0x000fea0003800200 */
.L_x_167:
        /* <DEDUP_REMOVED lines=8> */
.L_x_160:
[----:B------:R-:W-:Y:S05]  /*3750*/  BSYNC.RECONVERGENT B1 ;  /* 0x0000000000017941 */ /* 0x000fea0003800200 */
.L_x_158:
[----:B------:R-:W0:Y:S01]  /*3760*/  S2R R7, SR_LANEID ;  /* 0x0000000000077919 */ /* 0x000e220000000000 */
[----:B------:R-:W-:Y:S01]  /*3770*/  ISETP.NE.AND P4, PT, R8, RZ, PT ;  /* 0x000000ff0800720c */ /* 0x000fe20003f85270 */
[----:B------:R-:W1:Y:S01]  /*3780*/  SHFL.DOWN PT, R0, R9, 0x1, 0x1f ;  /* 0x08201f0009007f89 */ /* 0x000e6200000e0000 */
[C---:B0-----:R-:W-:Y:S02]  /*3790*/  ISETP.GT.AND P0, PT, R7.reuse, 0x1e, PT ;  /* 0x0000001e0700780c */ /* 0x041fe40003f04270 */
[C---:B------:R-:W-:Y:S02]  /*37a0*/  ISETP.NE.AND P1, PT, R7.reuse, RZ, PT ;  /* 0x000000ff0700720c */ /* 0x040fe40003f25270 */
[----:B-1----:R-:W-:Y:S02]  /*37b0*/  SEL R0, R0, RZ, !P0 ;  /* 0x000000ff00007207 */ /* 0x002fe40004000000 */
        /* <DEDUP_REMOVED lines=9> */
[----:B------:R-:W-:-:S03]  /*3850*/  ISETP.GT.AND P0, PT, R7, 0x17, PT ;  /* 0x000000170700780c */ /* 0x000fc60003f04270 */
[----:B------:R-:W-:Y:S01]  /*3860*/  IMAD.IADD R2, R3, 0x1, R2 ;  /* 0x0000000103027824 */ /* 0x000fe200078e0202 */
[----:B------:R-:W-:-:S04]  /*3870*/  @!P1 SHF.R.U32.HI R3, RZ, 0x3, R8 ;  /* 0x00000003ff039819 */ /* 0x000fc80000011608 */
[----:B------:R-:W0:Y:S01]  /*3880*/  SHFL.DOWN PT, R4, R2, 0x8, 0x1f ;  /* 0x09001f0002047f89 */ /* 0x000e2200000e0000 */
[----:B------:R-:W-:Y:S02]  /*3890*/  @!P1 LOP3.LUT R3, R3, 0x7c, RZ, 0xc0, !PT ;  /* 0x0000007c03039812 */ /* 0x000fe400078ec0ff */
[----:B0-----:R-:W-:Y:S02]  /*38a0*/  SEL R5, R4, RZ, !P0 ;  /* 0x000000ff04057207 */ /* 0x001fe40004000000 */
[----:B------:R-:W-:-:S03]  /*38b0*/  ISETP.GT.AND P0, PT, R7, 0xf, PT ;  /* 0x0000000f0700780c */ /* 0x000fc60003f04270 */
[----:B------:R-:W-:Y:S01]  /*38c0*/  IMAD.IADD R0, R2, 0x1, R5 ;  /* 0x0000000102007824 */ /* 0x000fe200078e0205 */
[----:B------:R-:W-:-:S04]  /*38d0*/  @!P1 MOV R5, 0x400 ;  /* 0x0000040000059802 */ /* 0x000fc80000000f00 */
[----:B------:R-:W0:Y:S01]  /*38e0*/  SHFL.DOWN PT, R4, R0, 0x10, 0x1f ;  /* 0x0a001f0000047f89 */ /* 0x000e2200000e0000 */
[----:B-1----:R-:W-:-:S05]  /*38f0*/  @!P1 LEA R6, R6, R5, 0x18 ;  /* 0x0000000506069211 */ /* 0x002fca00078ec0ff */
[----:B------:R-:W-:Y:S01]  /*3900*/  @!P1 IMAD.IADD R6, R3, 0x1, R6 ;  /* 0x0000000103069824 */ /* 0x000fe200078e0206 */
        /* <DEDUP_REMOVED lines=15> */
.L_x_130:
[----:B------:R-:W-:Y:S05]  /*3a00*/  BSYNC.RECONVERGENT B0 ;  /* 0x0000000000007941 */ /* 0x000fea0003800200 */
.L_x_114:
[----:B------:R-:W-:Y:S05]  /*3a10*/  @P4 EXIT ;  /* 0x000000000000494d */ /* 0x000fea0003800000 */
[----:B------:R-:W5:Y:S01]  /*3a20*/  LDC.64 R2, c[0x0][0x388] ;  /* 0x0000e200ff027b82 */ /* 0x000f620000000a00 */
[----:B------:R-:W0:Y:S02]  /*3a30*/  LDCU UR4, c[0x0][0x39c] ;  /* 0x00007380ff0477ac */ /* 0x000e240008000800 */
[----:B01234-:R-:W-:-:S05]  /*3a40*/  VIADD R5, R5, UR4 ;  /* 0x0000000405057c36 */ /* 0x01ffca0008000000 */
[----:B-----5:R-:W-:Y:S01]  /*3a50*/  STG.E desc[UR6][R2.64], R5 ;  /* 0x0000000502007986 */ /* 0x020fe2000c101906 */
[----:B------:R-:W-:Y:S05]  /*3a60*/  EXIT ;  /* 0x000000000000794d */ /* 0x000fea0003800000 */
.L_x_169:
        /* <DEDUP_REMOVED lines=9> */
.L_x_534:


//--------------------- .text._ZN3cub18CUB_300001_SM_10006detail6reduce28DeviceReduceSingleTileKernelINS2_10policy_hubIijN4cuda3std3__44plusIiEEE10Policy1000EPiSC_iS9_iiNS7_10__identityEEEvT0_T1_T2_T3_T4_T6_ --------------------------
	.section	.text._ZN3cub18CUB_300001_SM_10006detail6reduce28DeviceReduceSingleTileKernelINS2_10policy_hubIijN4cuda3std3__44plusIiEEE10Policy1000EPiSC_iS9_iiNS7_10__identityEEEvT0_T1_T2_T3_T4_T6_,"ax",@progbits
	.align	128
        .global         _ZN3cub18CUB_300001_SM_10006detail6reduce28DeviceReduceSingleTileKernelINS2_10policy_hubIijN4cuda3std3__44plusIiEEE10Policy1000EPiSC_iS9_iiNS7_10__identityEEEvT0_T1_T2_T3_T4_T6_
        .type           _ZN3cub18CUB_300001_SM_10006detail6reduce28DeviceReduceSingleTileKernelINS2_10policy_hubIijN4cuda3std3__44plusIiEEE10Policy1000EPiSC_iS9_iiNS7_10__identityEEEvT0_T1_T2_T3_T4_T6_,@function
        .size           _ZN3cub18CUB_300001_SM_10006detail6reduce28DeviceReduceSingleTileKernelINS2_10policy_hubIijN4cuda3std3__44plusIiEEE10Policy1000EPiSC_iS9_iiNS7_10__identityEEEvT0_T1_T2_T3_T4_T6_,(.L_x_535 - _ZN3cub18CUB_300001_SM_10006detail6reduce28DeviceReduceSingleTileKernelINS2_10policy_hubIijN4cuda3std3__44plusIiEEE10Policy1000EPiSC_iS9_iiNS7_10__identityEEEvT0_T1_T2_T3_T4_T6_)
        .other          _ZN3cub18CUB_300001_SM_10006detail6reduce28DeviceReduceSingleTileKernelINS2_10policy_hubIijN4cuda3std3__44plusIiEEE10Policy1000EPiSC_iS9_iiNS7_10__identityEEEvT0_T1_T2_T3_T4_T6_,@"STO_CUDA_ENTRY STV_DEFAULT"
_ZN3cub18CUB_300001_SM_10006detail6reduce28DeviceReduceSingleTileKernelINS2_10policy_hubIijN4cuda3std3__44plusIiEEE10Policy1000EPiSC_iS9_iiNS7_10__identityEEEvT0_T1_T2_T3_T4_T6_:
.text._ZN3cub18CUB_300001_SM_10006detail6reduce28DeviceReduceSingleTileKernelINS2_10policy_hubIijN4cuda3std3__44plusIiEEE10Policy1000EPiSC_iS9_iiNS7_10__identityEEEvT0_T1_T2_T3_T4_T6_:
        /* <DEDUP_REMOVED lines=13> */
.L_x_170:
        /* <DEDUP_REMOVED lines=16> */
.L_x_175:
[----:B------:R-:W-:Y:S05]  /*01d0*/  BSYNC.RECONVERGENT B1 ;  /* 0x0000000000017941 */ /* 0x000fea0003800200 */
.L_x_174:
        /* <DEDUP_REMOVED lines=16> */
.L_x_180:
        /* <DEDUP_REMOVED lines=9> */
.L_x_179:
[----:B------:R-:W-:Y:S05]  /*0370*/  BSYNC.RECONVERGENT B2 ;  /* 0x0000000000027941 */ /* 0x000fea0003800200 */
.L_x_178:
        /* <DEDUP_REMOVED lines=8> */
.L_x_183:
        /* <DEDUP_REMOVED lines=35> */
.L_x_182:
[----:B------:R-:W-:Y:S05]  /*0630*/  BSYNC.RECONVERGENT B2 ;  /* 0x0000000000027941 */ /* 0x000fea0003800200 */
.L_x_181:
        /* <DEDUP_REMOVED lines=22> */
.L_x_185:
[----:B------:R-:W-:Y:S05]  /*07a0*/  BSYNC.RECONVERGENT B2 ;  /* 0x0000000000027941 */ /* 0x000fea0003800200 */
.L_x_184:
        /* <DEDUP_REMOVED lines=10> */
.L_x_177:
[----:B------:R-:W-:Y:S05]  /*0850*/  BSYNC.RECONVERGENT B1 ;  /* 0x0000000000017941 */ /* 0x000fea0003800200 */
.L_x_176:
        /* <DEDUP_REMOVED lines=45> */
.L_x_186:
        /* <DEDUP_REMOVED lines=67> */
.L_x_173:
        /* <DEDUP_REMOVED lines=22> */
.L_x_190:
        /* <DEDUP_REMOVED lines=20> */
.L_x_188:
        /* <DEDUP_REMOVED lines=20> */
.L_x_194:
        /* <DEDUP_REMOVED lines=8> */
.L_x_193:
[----:B------:R-:W-:Y:S05]  /*13c0*/  BSYNC.RECONVERGENT B2 ;  /* 0x0000000000027941 */ /* 0x000fea0003800200 */
.L_x_192:
        /* <DEDUP_REMOVED lines=16> */
.L_x_197:
        /* <DEDUP_REMOVED lines=39> */
.L_x_196:
[----:B------:R-:W-:Y:S05]  /*1740*/  BSYNC.RECONVERGENT B2 ;  /* 0x0000000000027941 */ /* 0x000fea0003800200 */
.L_x_195:
        /* <DEDUP_REMOVED lines=27> */
.L_x_199:
[----:B------:R-:W-:Y:S05]  /*1900*/  BSYNC.RECONVERGENT B2 ;  /* 0x0000000000027941 */ /* 0x000fea0003800200 */
.L_x_198:
        /* <DEDUP_REMOVED lines=10> */
.L_x_191:
[----:B------:R-:W-:Y:S05]  /*19b0*/  BSYNC.RECONVERGENT B1 ;  /* 0x0000000000017941 */ /* 0x000fea0003800200 */
.L_x_189:
        /* <DEDUP_REMOVED lines=43> */
.L_x_172:
        /* <DEDUP_REMOVED lines=12> */
.L_x_202:
[----:B------:R-:W-:Y:S05]  /*1d30*/  BSYNC.RECONVERGENT B1 ;  /* 0x0000000000017941 */ /* 0x000fea0003800200 */
.L_x_201:
        /* <DEDUP_REMOVED lines=16> */
.L_x_207:
        /* <DEDUP_REMOVED lines=9> */
.L_x_206:
[----:B------:R-:W-:Y:S05]  /*1ed0*/  BSYNC.RECONVERGENT B2 ;  /* 0x0000000000027941 */ /* 0x000fea0003800200 */
.L_x_205:
        /* <DEDUP_REMOVED lines=8> */
.L_x_210:
        /* <DEDUP_REMOVED lines=35> */
.L_x_209:
[----:B------:R-:W-:Y:S05]  /*2190*/  BSYNC.RECONVERGENT B2 ;  /* 0x0000000000027941 */ /* 0x000fea0003800200 */
.L_x_208:
        /* <DEDUP_REMOVED lines=22> */
.L_x_212:
[----:B------:R-:W-:Y:S05]  /*2300*/  BSYNC.RECONVERGENT B2 ;  /* 0x0000000000027941 */ /* 0x000fea0003800200 */
.L_x_211:
        /* <DEDUP_REMOVED lines=10> */
.L_x_204:
[----:B------:R-:W-:Y:S05]  /*23b0*/  BSYNC.RECONVERGENT B1 ;  /* 0x0000000000017941 */ /* 0x000fea0003800200 */
.L_x_203:
        /* <DEDUP_REMOVED lines=45> */
.L_x_213:
        /* <DEDUP_REMOVED lines=67> */
.L_x_200:
        /* <DEDUP_REMOVED lines=33> */
.L_x_216:
        /* <DEDUP_REMOVED lines=32> */
.L_x_214:
        /* <DEDUP_REMOVED lines=20> */
.L_x_220:
        /* <DEDUP_REMOVED lines=8> */
.L_x_219:
[----:B------:R-:W-:Y:S05]  /*3090*/  BSYNC.RECONVERGENT B2 ;  /* 0x0000000000027941 */ /* 0x000fea0003800200 */
.L_x_218:
        /* <DEDUP_REMOVED lines=16> */
.L_x_223:
        /* <DEDUP_REMOVED lines=39> */
.L_x_222:
[----:B------:R-:W-:Y:S05]  /*3410*/  BSYNC.RECONVERGENT B2 ;  /* 0x0000000000027941 */ /* 0x000fea0003800200 */
.L_x_221:
        /* <DEDUP_REMOVED lines=27> */
.L_x_225:
[----:B------:R-:W-:Y:S05]  /*35d0*/  BSYNC.RECONVERGENT B2 ;  /* 0x0000000000027941 */ /* 0x000fea0003800200 */
.L_x_224:
        /* <DEDUP_REMOVED lines=10> */
.L_x_217:
[----:B------:R-:W-:Y:S05]  /*3680*/  BSYNC.RECONVERGENT B1 ;  /* 0x0000000000017941 */ /* 0x000fea0003800200 */
.L_x_215:
        /* <DEDUP_REMOVED lines=42> */
.L_x_187:
[----:B------:R-:W-:Y:S05]  /*3930*/  BSYNC.RECONVERGENT B0 ;  /* 0x0000000000007941 */ /* 0x000fea0003800200 */
.L_x_171:
[----:B------:R-:W-:Y:S05]  /*3940*/  @P0 EXIT ;  /* 0x000000000000094d */ /* 0x000fea0003800000 */
[----:B-1----:R-:W1:Y:S01]  /*3950*/  LDC.64 R4, c[0x0][0x388] ;  /* 0x0000e200ff047b82 */ /* 0x002e620000000a00 */
[----:B------:R-:W0:Y:S02]  /*3960*/  LDCU UR4, c[0x0][0x398] ;  /* 0x00007300ff0477ac */ /* 0x000e240008000800 */
[----:B0-234-:R-:W-:-:S05]  /*3970*/  VIADD R3, R3, UR4 ;  /* 0x0000000403037c36 */ /* 0x01dfca0008000000 */
[----:B-1----:R-:W-:Y:S01]  /*3980*/  STG.E desc[UR6][R4.64], R3 ;  /* 0x0000000304007986 */ /* 0x002fe2000c101906 */
[----:B------:R-:W-:Y:S05]  /*3990*/  EXIT ;  /* 0x000000000000794d */ /* 0x000fea0003800000 */
.L_x_226:
        /* <DEDUP_REMOVED lines=14> */
.L_x_535:


//--------------------- .text._ZN3cub18CUB_300001_SM_10006detail6reduce18DeviceReduceKernelINS2_10policy_hubIijN4cuda3std3__44plusIiEEE10Policy1000EPijS9_iNS7_10__identityEEEvT0_PT3_T1_NS0_13GridEvenShareISH_EET2_T4_ --------------------------
	.section	.text._ZN3cub18CUB_300001_SM_10006detail6reduce18DeviceReduceKernelINS2_10policy_hubIijN4cuda3std3__44plusIiEEE10Policy1000EPijS9_iNS7_10__identityEEEvT0_PT3_T1_NS0_13GridEvenShareISH_EET2_T4_,"ax",@progbits
	.align	128
        .global         _ZN3cub18CUB_300001_SM_10006detail6reduce18DeviceReduceKernelINS2_10policy_hubIijN4cuda3std3__44plusIiEEE10Policy1000EPijS9_iNS7_10__identityEEEvT0_PT3_T1_NS0_13GridEvenShareISH_EET2_T4_
        .type           _ZN3cub18CUB_300001_SM_10006detail6reduce18DeviceReduceKernelINS2_10policy_hubIijN4cuda3std3__44plusIiEEE10Policy1000EPijS9_iNS7_10__identityEEEvT0_PT3_T1_NS0_13GridEvenShareISH_EET2_T4_,@function
        .size           _ZN3cub18CUB_300001_SM_10006detail6reduce18DeviceReduceKernelINS2_10policy_hubIijN4cuda3std3__44plusIiEEE10Policy1000EPijS9_iNS7_10__identityEEEvT0_PT3_T1_NS0_13GridEvenShareISH_EET2_T4_,(.L_x_536 - _ZN3cub18CUB_300001_SM_10006detail6reduce18DeviceReduceKernelINS2_10policy_hubIijN4cuda3std3__44plusIiEEE10Policy1000EPijS9_iNS7_10__identityEEEvT0_PT3_T1_NS0_13GridEvenShareISH_EET2_T4_)
        .other          _ZN3cub18CUB_300001_SM_10006detail6reduce18DeviceReduceKernelINS2_10policy_hubIijN4cuda3std3__44plusIiEEE10Policy1000EPijS9_iNS7_10__identityEEEvT0_PT3_T1_NS0_13GridEvenShareISH_EET2_T4_,@"STO_CUDA_ENTRY STV_DEFAULT"
_ZN3cub18CUB_300001_SM_10006detail6reduce18DeviceReduceKernelINS2_10policy_hubIijN4cuda3std3__44plusIiEEE10Policy1000EPijS9_iNS7_10__identityEEEvT0_PT3_T1_NS0_13GridEvenShareISH_EET2_T4_:
.text._ZN3cub18CUB_300001_SM_10006detail6reduce18DeviceReduceKernelINS2_10policy_hubIijN4cuda3std3__44plusIiEEE10Policy1000EPijS9_iNS7_10__identityEEEvT0_PT3_T1_NS0_13GridEvenShareISH_EET2_T4_:
[----:B------:R-:W-:Y:S01]  /*0000*/  LDC R1, c[0x0][0x37c] ;  /* 0x0000df00ff017b82 */ /* 0x000fe20000000800 */
[----:B------:R-:W0:Y:S01]  /*0010*/  S2R R0, SR_CTAID.X ;  /* 0x0000000000007919 */ /* 0x000e220000002500 */
[----:B------:R-:W1:Y:S01]  /*0020*/  LDCU UR4, c[0x0][0x380] ;  /* 0x00007000ff0477ac */ /* 0x000e620008000800 */
[----:B------:R-:W-:Y:S01]  /*0030*/  BSSY.RECONVERGENT B0, `(.L_x_227) ;  /* 0x00002ac000007945 */ /* 0x000fe20003800200 */
[----:B------:R-:W2:Y:S01]  /*0040*/  LDCU UR5, c[0x0][0x3ac] ;  /* 0x00007580ff0577ac */ /* 0x000ea20008000800 */
[----:B------:R-:W3:Y:S01]  /*0050*/  LDCU.64 UR8, c[0x0][0x358] ;  /* 0x00006b00ff0877ac */ /* 0x000ee20008000a00 */
[----:B-1----:R-:W-:Y:S02]  /*0060*/  ULOP3.LUT UP0, URZ, UR4, 0xf, URZ, 0xc0, !UPT ;  /* 0x0000000f04ff7892 */ /* 0x002fe4000f80c0ff */
[----:B--2---:R-:W-:Y:S01]  /*0070*/  USHF.L.U32 UR5, UR5, 0xc, URZ ;  /* 0x0000000c05057899 */ /* 0x004fe200080006ff */
[----:B0-----:R-:W-:-:S06]  /*0080*/  IMAD.SHL.U32 R23, R0, 0x1000, RZ ;  /* 0x0000100000177824 */ /* 0x001fcc00078e00ff */
[----:B---3--:R-:W-:Y:S05]  /*0090*/  BRA.U UP0, `(.L_x_228) ;  /* 0x0000001500147547 */ /* 0x008fea000b800000 */
[----:B------:R-:W0:Y:S02]  /*00a0*/  LDC R3, c[0x0][0x3a8] ;  /* 0x0000ea00ff037b82 */ /* 0x000e240000000800 */
[----:B0-----:R-:W-:-:S05]  /*00b0*/  IMAD R22, R0, -0x1000, R3 ;  /* 0xfffff00000167824 */ /* 0x001fca00078e0203 */
[----:B------:R-:W-:-:S13]  /*00c0*/  ISETP.GT.U32.AND P0, PT, R22, 0xfff, PT ;  /* 0x00000fff1600780c */ /* 0x000fda0003f04070 */
[----:B------:R-:W-:Y:S05]  /*00d0*/  @P0 BRA `(.L_x_229) ;  /* 0x0000000800b00947 */ /* 0x000fea0003800000 */
[----:B------:R-:W0:Y:S01]  /*00e0*/  S2R R5, SR_TID.X ;  /* 0x0000000000057919 */ /* 0x000e220000002100 */
[----:B------:R-:W-:Y:S01]  /*00f0*/  BSSY.RECONVERGENT B1, `(.L_x_230) ;  /* 0x000000a000017945 */ /* 0x000fe20003800200 */
[----:B------:R-:W-:Y:S01]  /*0100*/  IMAD.MOV.U32 R2, RZ, RZ, RZ ;  /* 0x000000ffff027224 */ /* 0x000fe200078e00ff */
[----:B0-----:R-:W-:Y:S01]  /*0110*/  ISETP.GE.U32.AND P0, PT, R5, R22, PT ;  /* 0x000000160500720c */ /* 0x001fe20003f06070 */
[----:B------:R-:W-:-:S12]  /*0120*/  IMAD.MOV.U32 R11, RZ, RZ, R5 ;  /* 0x000000ffff0b7224 */ /* 0x000fd800078e0005 */
[----:B------:R-:W-:Y:S05]  /*0130*/  @P0 BRA `(.L_x_231) ;  /* 0x0000000000140947 */ /* 0x000fea0003800000 */
[----:B------:R-:W0:Y:S01]  /*0140*/  LDC.64 R6, c[0x0][0x380] ;  /* 0x0000e000ff067b82 */ /* 0x000e220000000a00 */
[----:B------:R-:W-:-:S04]  /*0150*/  IMAD R9, R0, 0x1000, R5 ;  /* 0x0000100000097824 */ /* 0x000fc800078e0205 */
[----:B0-----:R-:W-:-:S05]  /*0160*/  IMAD.WIDE.U32 R6, R9, 0x4, R6 ;  /* 0x0000000409067825 */ /* 0x001fca00078e0006 */
[----:B------:R0:W5:Y:S01]  /*0170*/  LDG.E.CONSTANT R2, desc[UR8][R6.64] ;  /* 0x0000000806027981 */ /* 0x000162000c1e9900 */
[----:B------:R-:W-:-:S07]  /*0180*/  VIADD R11, R5, 0x100 ;  /* 0x00000100050b7836 */ /* 0x000fce0000000000 */
.L_x_231:
[----:B------:R-:W-:Y:S05]  /*0190*/  BSYNC.RECONVERGENT B1 ;  /* 0x0000000000017941 */ /* 0x000fea0003800200 */
.L_x_230:
[----:B------:R-:W-:Y:S01]  /*01a0*/  ISETP.GE.U32.AND P0, PT, R11, R22, PT ;  /* 0x000000160b00720c */ /* 0x000fe20003f06070 */
[----:B------:R-:W-:-:S12]  /*01b0*/  BSSY.RECONVERGENT B1, `(.L_x_232) ;  /* 0x000002e000017945 */ /* 0x000fd80003800200 */
[----:B------:R-:W-:Y:S05]  /*01c0*/  @P0 BRA `(.L_x_233) ;  /* 0x0000000000b00947 */ /* 0x000fea0003800000 */
[----:B------:R-:W-:Y:S01]  /*01d0*/  LOP3.LUT R4, RZ, R11, RZ, 0x33, !PT ;  /* 0x0000000bff047212 */ /* 0x000fe200078e33ff */
[----:B------:R-:W-:Y:S04]  /*01e0*/  BSSY.RECONVERGENT B2, `(.L_x_234) ;  /* 0x0000014000027945 */ /* 0x000fe80003800200 */
[----:B------:R-:W-:-:S04]  /*01f0*/  IMAD.IADD R3, R4, 0x1, R3 ;  /* 0x0000000104037824 */ /* 0x000fc800078e0203 */
[----:B0-----:R-:W-:Y:S01]  /*0200*/  IMAD R6, R0, -0x1000, R3 ;  /* 0xfffff00000067824 */ /* 0x001fe200078e0203 */
[----:B------:R-:W-:-:S04]  /*0210*/  LOP3.LUT R4, R3, 0x300, RZ, 0xc0, !PT ;  /* 0x0000030003047812 */ /* 0x000fc800078ec0ff */
[----:B------:R-:W-:Y:S02]  /*0220*/  ISETP.NE.AND P0, PT, R4, 0x300, PT ;  /* 0x000003000400780c */ /* 0x000fe40003f05270 */
[----:B------:R-:W-:-:S11]  /*0230*/  ISETP.GE.U32.AND P1, PT, R6, 0x300, PT ;  /* 0x000003000600780c */ /* 0x000fd60003f26070 */
[----:B------:R-:W-:Y:S05]  /*0240*/  @!P0 BRA `(.L_x_235) ;  /* 0x0000000000348947 */ /* 0x000fea0003800000 */
[----:B------:R-:W0:Y:S01]  /*0250*/  LDC.64 R8, c[0x0][0x380] ;  /* 0x0000e000ff087b82 */ /* 0x000e220000000a00 */
[----:B------:R-:W-:Y:S01]  /*0260*/  LEA.HI R3, R3, 0x1, RZ, 0x18 ;  /* 0x0000000103037811 */ /* 0x000fe200078fc0ff */
[----:B------:R-:W-:-:S03]  /*0270*/  IMAD R13, R0, 0x1000, R11 ;  /* 0x00001000000d7824 */ /* 0x000fc600078e020b */
[----:B------:R-:W-:-:S05]  /*0280*/  LOP3.LUT R3, R3, 0x3, RZ, 0xc0, !PT ;  /* 0x0000000303037812 */ /* 0x000fca00078ec0ff */
[----:B------:R-:W-:-:S07]  /*0290*/  IMAD.MOV R3, RZ, RZ, -R3 ;  /* 0x000000ffff037224 */ /* 0x000fce00078e0a03 */
.L_x_236:
[----:B0-----:R-:W-:-:S06]  /*02a0*/  IMAD.WIDE.U32 R6, R13, 0x4, R8 ;  /* 0x000000040d067825 */ /* 0x001fcc00078e0008 */
[----:B------:R-:W2:Y:S01]  /*02b0*/  LDG.E.CONSTANT R7, desc[UR8][R6.64] ;  /* 0x0000000806077981 */ /* 0x000ea2000c1e9900 */
[----:B------:R-:W-:Y:S02]  /*02c0*/  VIADD R3, R3, 0x1 ;  /* 0x0000000103037836 */ /* 0x000fe40000000000 */
[----:B------:R-:W-:Y:S02]  /*02d0*/  VIADD R11, R11, 0x100 ;  /* 0x000001000b0b7836 */ /* 0x000fe40000000000 */
[----:B------:R-:W-:Y:S01]  /*02e0*/  VIADD R13, R13, 0x100 ;  /* 0x000001000d0d7836 */ /* 0x000fe20000000000 */
[----:B------:R-:W-:Y:S01]  /*02f0*/  ISETP.NE.AND P0, PT, R3, RZ, PT ;  /* 0x000000ff0300720c */ /* 0x000fe20003f05270 */
[----:B--2--5:R-:W-:-:S12]  /*0300*/  IMAD.IADD R2, R7, 0x1, R2 ;  /* 0x0000000107027824 */ /* 0x024fd800078e0202 */
[----:B------:R-:W-:Y:S05]  /*0310*/  @P0 BRA `(.L_x_236) ;  /* 0xfffffffc00e00947 */ /* 0x000fea000383ffff */
.L_x_235:
[----:B------:R-:W-:Y:S05]  /*0320*/  BSYNC.RECONVERGENT B2 ;  /* 0x0000000000027941 */ /* 0x000fea0003800200 */
.L_x_234:
[----:B------:R-:W-:Y:S05]  /*0330*/  @!P1 BRA `(.L_x_233) ;  /* 0x0000000000549947 */ /* 0x000fea0003800000 */
[----:B------:R-:W0:Y:S01]  /*0340*/  LDC.64 R6, c[0x0][0x380] ;  /* 0x0000e000ff067b82 */ /* 0x000e220000000a00 */
[----:B------:R-:W-:Y:S02]  /*0350*/  VIADD R3, R11, 0x200 ;  /* 0x000002000b037836 */ /* 0x000fe40000000000 */
[----:B------:R-:W-:-:S07]  /*0360*/  IMAD R17, R0, 0x1000, R11 ;  /* 0x0000100000117824 */ /* 0x000fce00078e020b */
.L_x_237:
[C---:B------:R-:W-:Y:S02]  /*0370*/  VIADD R11, R17.reuse, 0x100 ;  /* 0x00000100110b7836 */ /* 0x040fe40000000000 */
[----:B0-----:R-:W-:-:S04]  /*0380*/  IMAD.WIDE.U32 R8, R17, 0x4, R6 ;  /* 0x0000000411087825 */ /* 0x001fc800078e0006 */
[C---:B------:R-:W-:Y:S02]  /*0390*/  VIADD R13, R17.reuse, 0x200 ;  /* 0x00000200110d7836 */ /* 0x040fe40000000000 */
[----:B------:R-:W-:Y:S01]  /*03a0*/  VIADD R15, R17, 0x300 ;  /* 0x00000300110f7836 */ /* 0x000fe20000000000 */
[----:B------:R-:W2:Y:S01]  /*03b0*/  LDG.E.CONSTANT R9, desc[UR8][R8.64] ;  /* 0x0000000808097981 */ /* 0x000ea2000c1e9900 */
[----:B------:R-:W-:-:S04]  /*03c0*/  IMAD.WIDE.U32 R10, R11, 0x4, R6 ;  /* 0x000000040b0a7825 */ /* 0x000fc800078e0006 */
[--C-:B------:R-:W-:Y:S02]  /*03d0*/  IMAD.WIDE.U32 R12, R13, 0x4, R6.reuse ;  /* 0x000000040d0c7825 */ /* 0x100fe400078e0006 */
[----:B------:R-:W2:Y:S02]  /*03e0*/  LDG.E.CONSTANT R10, desc[UR8][R10.64] ;  /* 0x000000080a0a7981 */ /* 0x000ea4000c1e9900 */
[----:B------:R-:W-:Y:S02]  /*03f0*/  IMAD.WIDE.U32 R14, R15, 0x4, R6 ;  /* 0x000000040f0e7825 */ /* 0x000fe400078e0006 */
[----:B------:R-:W3:Y:S04]  /*0400*/  LDG.E.CONSTANT R13, desc[UR8][R12.64] ;  /* 0x000000080c0d7981 */ /* 0x000ee8000c1e9900 */
[----:B------:R-:W3:Y:S01]  /*0410*/  LDG.E.CONSTANT R14, desc[UR8][R14.64] ;  /* 0x000000080e0e7981 */ /* 0x000ee2000c1e9900 */
[----:B------:R-:W-:-:S05]  /*0420*/  VIADD R19, R3, 0x200 ;  /* 0x0000020003137836 */ /* 0x000fca0000000000 */
[----:B------:R-:W-:Y:S01]  /*0430*/  ISETP.GE.AND P0, PT, R19, R22, PT ;  /* 0x000000161300720c */ /* 0x000fe20003f06270 */
[----:B------:R-:W-:Y:S02]  /*0440*/  VIADD R3, R3, 0x400 ;  /* 0x0000040003037836 */ /* 0x000fe40000000000 */
[----:B------:R-:W-:Y:S01]  /*0450*/  VIADD R17, R17, 0x400 ;  /* 0x0000040011117836 */ /* 0x000fe20000000000 */
[----:B--2--5:R-:W-:-:S04]  /*0460*/  IADD3 R2, PT, PT, R10, R9, R2 ;  /* 0x000000090a027210 */ /* 0x024fc80007ffe002 */
[----:B---3--:R-:W-:-:S05]  /*0470*/  IADD3 R2, PT, PT, R14, R13, R2 ;  /* 0x0000000d0e027210 */ /* 0x008fca0007ffe002 */
[----:B------:R-:W-:Y:S05]  /*0480*/  @!P0 BRA `(.L_x_237) ;  /* 0xfffffffc00b88947 */ /* 0x000fea000383ffff */
.L_x_233:
[----:B------:R-:W-:Y:S05]  /*0490*/  BSYNC.RECONVERGENT B1 ;  /* 0x0000000000017941 */ /* 0x000fea0003800200 */
.L_x_232:
[----:B------:R-:W-:-:S13]  /*04a0*/  ISETP.GE.U32.AND P0, PT, R22, 0x100, PT ;  /* 0x000001001600780c */ /* 0x000fda0003f06070 */
[----:B------:R-:W-:Y:S05]  /*04b0*/  @!P0 BRA `(.L_x_238) ;  /* 0x0000000000ac8947 */ /* 0x000fea0003800000 */
[----:B------:R-:W1:Y:S01]  /*04c0*/  S2R R8, SR_LANEID ;  /* 0x0000000000087919 */ /* 0x000e620000000000 */
[----:B-----5:R-:W2:Y:S01]  /*04d0*/  SHFL.DOWN PT, R3, R2, 0x1, 0x1f ;  /* 0x08201f0002037f89 */ /* 0x020ea200000e0000 */
[C---:B-1----:R-:W-:Y:S02]  /*04e0*/  ISETP.GT.AND P0, PT, R8.reuse, 0x1e, PT ;  /* 0x0000001e0800780c */ /* 0x042fe40003f04270 */
[C---:B------:R-:W-:Y:S02]  /*04f0*/  ISETP.NE.AND P1, PT, R8.reuse, RZ, PT ;  /* 0x000000ff0800720c */ /* 0x040fe40003f25270 */
        /* <DEDUP_REMOVED lines=32> */
[----:B-1----:R-:W0:Y:S04]  /*0700*/  LDS.128 R4, [UR4+0x10] ;  /* 0x00001004ff047984 */ /* 0x002e280008000c00 */
[----:B------:R-:W1:Y:S01]  /*0710*/  LDS.64 R8, [UR4+0x20] ;  /* 0x00002004ff087984 */ /* 0x000e620008000a00 */
[----:B0-----:R-:W-:-:S04]  /*0720*/  IADD3 R2, PT, PT, R4, R2, R3 ;  /* 0x0000000204027210 */ /* 0x001fc80007ffe003 */
[----:B------:R-:W-:-:S04]  /*0730*/  IADD3 R2, PT, PT, R6, R2, R5 ;  /* 0x0000000206027210 */ /* 0x000fc80007ffe005 */
[----:B-1----:R-:W-:-:S05]  /*0740*/  IADD3 R2, PT, PT, R8, R2, R7 ;  /* 0x0000000208027210 */ /* 0x002fca0007ffe007 */
[----:B------:R-:W-:Y:S01]  /*0750*/  IMAD.IADD R3, R2, 0x1, R9 ;  /* 0x0000000102037824 */ /* 0x000fe200078e0209 */
[----:B------:R-:W-:Y:S06]  /*0760*/  BRA `(.L_x_239) ;  /* 0x0000002000e07947 */ /* 0x000fec0003800000 */
.L_x_238:
[----:B------:R-:W-:Y:S01]  /*0770*/  LOP3.LUT R3, R5, 0x3e0, RZ, 0xc0, !PT ;  /* 0x000003e005037812 */ /* 0x000fe200078ec0ff */
[----:B------:R-:W1:Y:S04]  /*0780*/  S2R R10, SR_LANEID ;  /* 0x00000000000a7919 */ /* 0x000e680000000000 */
[----:B0-----:R-:W-:Y:S01]  /*0790*/  VIADD R7, R3, 0x20 ;  /* 0x0000002003077836 */ /* 0x001fe20000000000 */
[----:B------:R-:W-:-:S04]  /*07a0*/  LOP3.LUT R3, RZ, R3, RZ, 0x33, !PT ;  /* 0x00000003ff037212 */ /* 0x000fc800078e33ff */
[----:B------:R-:W-:Y:S01]  /*07b0*/  ISETP.GT.U32.AND P0, PT, R7, R22, PT ;  /* 0x000000160700720c */ /* 0x000fe20003f04070 */
[----:B------:R-:W-:-:S05]  /*07c0*/  IMAD.IADD R3, R22, 0x1, R3 ;  /* 0x0000000116037824 */ /* 0x000fca00078e0203 */
[----:B------:R-:W-:-:S05]  /*07d0*/  SEL R7, R3, 0x1f, P0 ;  /* 0x0000001f03077807 */ /* 0x000fca0000000000 */
[----:B-----5:R-:W0:Y:S01]  /*07e0*/  SHFL.DOWN PT, R3, R2, 0x1, R7 ;  /* 0x0820000002037989 */ /* 0x020e2200000e0007 */
[CC--:B-1----:R-:W-:Y:S01]  /*07f0*/  ISETP.GE.AND P0, PT, R10.reuse, R7.reuse, PT ;  /* 0x000000070a00720c */ /* 0x0c2fe20003f06270 */
[C---:B------:R-:W-:Y:S01]  /*0800*/  VIADD R6, R10.reuse, 0x2 ;  /* 0x000000020a067836 */ /* 0x040fe20000000000 */
[C---:B------:R-:W-:Y:S01]  /*0810*/  ISETP.NE.AND P1, PT, R10.reuse, RZ, PT ;  /* 0x000000ff0a00720c */ /* 0x040fe20003f25270 */
[----:B------:R-:W-:Y:S01]  /*0820*/  VIADD R8, R10, 0x4 ;  /* 0x000000040a087836 */ /* 0x000fe20000000000 */
[----:B0-----:R-:W-:Y:S02]  /*0830*/  SEL R3, R3, RZ, !P0 ;  /* 0x000000ff03037207 */ /* 0x001fe40004000000 */
[----:B------:R-:W-:-:S09]  /*0840*/  ISETP.GT.AND P0, PT, R6, R7, PT ;  /* 0x000000070600720c */ /* 0x000fd20003f04270 */
[----:B------:R-:W0:Y:S01]  /*0850*/  @!P1 S2R R12, SR_CgaCtaId ;  /* 0x00000000000c9919 */ /* 0x000e220000008800 */
[----:B------:R-:W-:Y:S01]  /*0860*/  @!P1 MOV R9, 0x400 ;  /* 0x0000040000099802 */ /* 0x000fe20000000f00 */
[----:B------:R-:W-:-:S05]  /*0870*/  IMAD.IADD R4, R3, 0x1, R2 ;  /* 0x0000000103047824 */ /* 0x000fca00078e0202 */
        /* <DEDUP_REMOVED lines=25> */
[----:B------:R-:W1:Y:S01]  /*0a10*/  S2UR UR5, SR_CgaCtaId ;  /* 0x00000000000579c3 */ /* 0x000e620000008800 */
[----:B------:R-:W-:Y:S01]  /*0a20*/  UMOV UR4, 0x400 ;  /* 0x0000040000047882 */ /* 0x000fe20000000000 */
[C---:B------:R-:W-:Y:S02]  /*0a30*/  ISETP.GT.U32.AND P2, PT, R22.reuse, 0x40, PT ;  /* 0x000000401600780c */ /* 0x040fe40003f44070 */
[C---:B------:R-:W-:Y:S02]  /*0a40*/  ISETP.GT.U32.AND P1, PT, R22.reuse, 0x20, PT ;  /* 0x000000201600780c */ /* 0x040fe40003f24070 */
[----:B------:R-:W-:Y:S01]  /*0a50*/  ISETP.GT.U32.AND P3, PT, R22, 0x80, PT ;  /* 0x000000801600780c */ /* 0x000fe20003f64070 */
[----:B-1----:R-:W-:-:S09]  /*0a60*/  ULEA UR4, UR5, UR4, 0x18 ;  /* 0x0000000405047291 */ /* 0x002fd2000f8ec0ff */
[----:B------:R-:W1:Y:S04]  /*0a70*/  LDS.128 R4, [UR4+0x10] ;  /* 0x00001004ff047984 */ /* 0x000e680008000c00 */
[----:B------:R-:W2:Y:S04]  /*0a80*/  LDS R2, [UR4+0xc] ;  /* 0x00000c04ff027984 */ /* 0x000ea80008000800 */
[----:B0-----:R-:W0:Y:S01]  /*0a90*/  LDS.64 R8, [UR4+0x20] ;  /* 0x00002004ff087984 */ /* 0x001e220008000a00 */
[----:B-1----:R-:W-:Y:S02]  /*0aa0*/  SEL R4, R4, RZ, P2 ;  /* 0x000000ff04047207 */ /* 0x002fe40001000000 */
[----:B------:R-:W-:-:S02]  /*0ab0*/  ISETP.GT.U32.AND P2, PT, R22, 0x60, PT ;  /* 0x000000601600780c */ /* 0x000fc40003f44070 */
[----:B--2---:R-:W-:Y:S02]  /*0ac0*/  SEL R2, R2, RZ, P1 ;  /* 0x000000ff02027207 */ /* 0x004fe40000800000 */
[----:B------:R-:W-:Y:S02]  /*0ad0*/  SEL R5, R5, RZ, P2 ;  /* 0x000000ff05057207 */ /* 0x000fe40001000000 */
[----:B------:R-:W-:Y:S02]  /*0ae0*/  IADD3 R2, PT, PT, R4, R2, R3 ;  /* 0x0000000204027210 */ /* 0x000fe40007ffe003 */
[----:B------:R-:W-:Y:S02]  /*0af0*/  ISETP.GT.U32.AND P1, PT, R22, 0xa0, PT ;  /* 0x000000a01600780c */ /* 0x000fe40003f24070 */
[----:B------:R-:W-:Y:S02]  /*0b00*/  SEL R6, R6, RZ, P3 ;  /* 0x000000ff06067207 */ /* 0x000fe40001800000 */
[----:B------:R-:W-:-:S02]  /*0b10*/  ISETP.GT.U32.AND P2, PT, R22, 0xc0, PT ;  /* 0x000000c01600780c */ /* 0x000fc40003f44070 */
[----:B------:R-:W-:Y:S02]  /*0b20*/  ISETP.GT.U32.AND P3, PT, R22, 0xe0, PT ;  /* 0x000000e01600780c */ /* 0x000fe40003f64070 */
[----:B------:R-:W-:Y:S02]  /*0b30*/  SEL R7, R7, RZ, P1 ;  /* 0x000000ff07077207 */ /* 0x000fe40000800000 */
[----:B------:R-:W-:Y:S02]  /*0b40*/  IADD3 R2, PT, PT, R6, R2, R5 ;  /* 0x0000000206027210 */ /* 0x000fe40007ffe005 */
[----:B0-----:R-:W-:Y:S02]  /*0b50*/  SEL R8, R8, RZ, P2 ;  /* 0x000000ff08087207 */ /* 0x001fe40001000000 */
[----:B------:R-:W-:Y:S02]  /*0b60*/  SEL R9, R9, RZ, P3 ;  /* 0x000000ff09097207 */ /* 0x000fe40001800000 */
[----:B------:R-:W-:-:S05]  /*0b70*/  IADD3 R2, PT, PT, R8, R2, R7 ;  /* 0x0000000208027210 */ /* 0x000fca0007ffe007 */
[----:B------:R-:W-:Y:S01]  /*0b80*/  IMAD.IADD R3, R2, 0x1, R9 ;  /* 0x0000000102037824 */ /* 0x000fe200078e0209 */
[----:B------:R-:W-:Y:S06]  /*0b90*/  BRA `(.L_x_239) ;  /* 0x0000001c00d47947 */ /* 0x000fec0003800000 */
.L_x_229:
[----:B------:R-:W0:Y:S01]  /*0ba0*/  S2R R2, SR_TID.X ;  /* 0x0000000000027919 */ /* 0x000e220000002100 */
[----:B------:R-:W1:Y:S02]  /*0bb0*/  LDCU.64 UR6, c[0x0][0x380] ;  /* 0x00007000ff0677ac */ /* 0x000e640008000a00 */
[----:B-1----:R-:W-:Y:S02]  /*0bc0*/  IMAD.U32 R20, RZ, RZ, UR6 ;  /* 0x00000006ff147e24 */ /* 0x002fe4000f8e00ff */
[----:B------:R-:W-:Y:S02]  /*0bd0*/  IMAD.U32 R21, RZ, RZ, UR7 ;  /* 0x00000007ff157e24 */ /* 0x000fe4000f8e00ff */
[----:B0-----:R-:W-:-:S04]  /*0be0*/  IMAD R25, R2, 0x4, R23 ;  /* 0x0000000402197824 */ /* 0x001fc800078e0217 */
[----:B------:R-:W-:-:S05]  /*0bf0*/  IMAD.WIDE.U32 R24, R25, 0x4, R20 ;  /* 0x0000000419187825 */ /* 0x000fca00078e0014 */
[----:B------:R-:W2:Y:S04]  /*0c00*/  LDG.E.128.CONSTANT R4, desc[UR8][R24.64] ;  /* 0x0000000818047981 */ /* 0x000ea8000c1e9d00 */
[----:B------:R-:W3:Y:S04]  /*0c10*/  LDG.E.128.CONSTANT R8, desc[UR8][R24.64+0x1000] ;  /* 0x0010000818087981 */ /* 0x000ee8000c1e9d00 */
[----:B------:R-:W4:Y:S04]  /*0c20*/  LDG.E.128.CONSTANT R12, desc[UR8][R24.64+0x2000] ;  /* 0x00200008180c7981 */ /* 0x000f28000c1e9d00 */
[----:B------:R-:W5:Y:S01]  /*0c30*/  LDG.E.128.CONSTANT R16, desc[UR8][R24.64+0x3000] ;  /* 0x0030000818107981 */ /* 0x000f62000c1e9d00 */
[----:B------:R-:W-:-:S02]  /*0c40*/  ISETP.GE.U32.AND P0, PT, R22, UR5, PT ;  /* 0x0000000516007c0c */ /* 0x000fc4000bf06070 */
        /* <DEDUP_REMOVED lines=9> */
[----:B------:R-:W-:Y:S01]  /*0ce0*/  VIADD R26, R23, UR5 ;  /* 0x00000005171a7c36 */ /* 0x000fe20008000000 */
[----:B------:R-:W-:Y:S01]  /*0cf0*/  UMOV UR4, URZ ;  /* 0x000000ff00047c82 */ /* 0x000fe20008000000 */
[----:B------:R-:W-:Y:S02]  /*0d00*/  VIADD R25, R3, 0xfffff000 ;  /* 0xfffff00003197836 */ /* 0x000fe40000000000 */
[C---:B------:R-:W-:Y:S02]  /*0d10*/  VIADD R24, R26.reuse, 0x100 ;  /* 0x000001001a187836 */ /* 0x040fe40000000000 */
[C---:B------:R-:W-:Y:S01]  /*0d20*/  IMAD.IADD R23, R26.reuse, 0x1, R2 ;  /* 0x000000011a177824 */ /* 0x040fe200078e0202 */
[----:B------:R-:W-:Y:S01]  /*0d30*/  ISETP.GT.U32.AND P0, PT, R26, R25, PT ;  /* 0x000000191a00720c */ /* 0x000fe20003f04070 */
[----:B------:R-:W-:-:S12]  /*0d40*/  IMAD.MOV.U32 R22, RZ, RZ, R26 ;  /* 0x000000ffff167224 */ /* 0x000fd800078e001a */
[----:B------:R-:W-:Y:S05]  /*0d50*/  @P0 BRA `(.L_x_241) ;  /* 0x0000000000640947 */ /* 0x000fea0003800000 */
[----:B------:R-:W0:Y:S08]  /*0d60*/  LDC R3, c[0x0][0x3a8] ;  /* 0x0000ea00ff037b82 */ /* 0x000e300000000800 */
[----:B------:R-:W1:Y:S02]  /*0d70*/  LDC.64 R20, c[0x0][0x380] ;  /* 0x0000e000ff147b82 */ /* 0x000e640000000a00 */
.L_x_242:
[----:B------:R-:W-:-:S04]  /*0d80*/  IMAD R29, R2, 0x4, R22 ;  /* 0x00000004021d7824 */ /* 0x000fc800078e0216 */
[----:B-1----:R-:W-:-:S05]  /*0d90*/  IMAD.WIDE.U32 R28, R29, 0x4, R20 ;  /* 0x000000041d1c7825 */ /* 0x002fca00078e0014 */
[----:B------:R-:W2:Y:S04]  /*0da0*/  LDG.E.128.CONSTANT R4, desc[UR8][R28.64] ;  /* 0x000000081c047981 */ /* 0x000ea8000c1e9d00 */
[----:B------:R-:W3:Y:S04]  /*0db0*/  LDG.E.128.CONSTANT R8, desc[UR8][R28.64+0x1000] ;  /* 0x001000081c087981 */ /* 0x000ee8000c1e9d00 */
[----:B------:R-:W4:Y:S04]  /*0dc0*/  LDG.E.128.CONSTANT R12, desc[UR8][R28.64+0x2000] ;  /* 0x002000081c0c7981 */ /* 0x000f28000c1e9d00 */
[----:B------:R-:W5:Y:S01]  /*0dd0*/  LDG.E.128.CONSTANT R16, desc[UR8][R28.64+0x3000] ;  /* 0x003000081c107981 */ /* 0x000f62000c1e9d00 */
[----:B--2---:R-:W-:Y:S01]  /*0de0*/  IADD3 R5, PT, PT, R5, R4, R27 ;  /* 0x0000000405057210 */ /* 0x004fe20007ffe01b */
[----:B0-----:R-:W-:-:S03]  /*0df0*/  IMAD.IADD R4, R3, 0x1, -R22 ;  /* 0x0000000103047824 */ /* 0x001fc600078e0a16 */
[----:B------:R-:W-:Y:S02]  /*0e00*/  IADD3 R5, PT, PT, R7, R6, R5 ;  /* 0x0000000607057210 */ /* 0x000fe40007ffe005 */
[----:B------:R-:W-:Y:S02]  /*0e10*/  ISETP.GE.U32.AND P0, PT, R4, UR5, PT ;  /* 0x0000000504007c0c */ /* 0x000fe4000bf06070 */
[----:B---3--:R-:W-:-:S04]  /*0e20*/  IADD3 R5, PT, PT, R9, R8, R5 ;  /* 0x0000000809057210 */ /* 0x008fc80007ffe005 */
[----:B------:R-:W-:-:S04]  /*0e30*/  IADD3 R5, PT, PT, R11, R10, R5 ;  /* 0x0000000a0b057210 */ /* 0x000fc80007ffe005 */
[----:B----4-:R-:W-:-:S04]  /*0e40*/  IADD3 R5, PT, PT, R13, R12, R5 ;  /* 0x0000000c0d057210 */ /* 0x010fc80007ffe005 */
[----:B------:R-:W-:-:S04]  /*0e50*/  IADD3 R5, PT, PT, R15, R14, R5 ;  /* 0x0000000e0f057210 */ /* 0x000fc80007ffe005 */
[----:B-----5:R-:W-:-:S04]  /*0e60*/  IADD3 R5, PT, PT, R17, R16, R5 ;  /* 0x0000001011057210 */ /* 0x020fc80007ffe005 */
[----:B------:R-:W-:Y:S01]  /*0e70*/  IADD3 R27, PT, PT, R19, R18, R5 ;  /* 0x00000012131b7210 */ /* 0x000fe20007ffe005 */
[----:B------:R-:W-:Y:S06]  /*0e80*/  @!P0 BRA `(.L_x_240) ;  /* 0x0000000000ec8947 */ /* 0x000fec0003800000 */
[----:B------:R-:W-:Y:S01]  /*0e90*/  VIADD R22, R22, UR5 ;  /* 0x0000000516167c36 */ /* 0x000fe20008000000 */
[----:B------:R-:W-:Y:S01]  /*0ea0*/  UIADD3 UR4, UPT, UPT, UR4, 0x1, URZ ;  /* 0x0000000104047890 */ /* 0x000fe2000fffe0ff */
[----:B------:R-:W-:Y:S02]  /*0eb0*/  VIADD R24, R24, UR5 ;  /* 0x0000000518187c36 */ /* 0x000fe40008000000 */
[----:B------:R-:W-:Y:S01]  /*0ec0*/  VIADD R23, R23, UR5 ;  /* 0x0000000517177c36 */ /* 0x000fe20008000000 */
[----:B------:R-:W-:-:S13]  /*0ed0*/  ISETP.GT.U32.AND P0, PT, R22, R25, PT ;  /* 0x000000191600720c */ /* 0x000fda0003f04070 */
[----:B------:R-:W-:Y:S05]  /*0ee0*/  @!P0 BRA `(.L_x_242) ;  /* 0xfffffffc00a48947 */ /* 0x000fea000383ffff */
.L_x_241:
[----:B------:R-:W-:-:S13]  /*0ef0*/  ISETP.GE.U32.AND P0, PT, R22, R3, PT ;  /* 0x000000031600720c */ /* 0x000fda0003f06070 */
[----:B------:R-:W-:Y:S05]  /*0f00*/  @P0 BRA `(.L_x_240) ;  /* 0x0000000000cc0947 */ /* 0x000fea0003800000 */
[----:B------:R-:W-:Y:S01]  /*0f10*/  IMAD.IADD R5, R3, 0x1, -R22 ;  /* 0x0000000103057824 */ /* 0x000fe200078e0a16 */
[----:B------:R-:W-:Y:S04]  /*0f20*/  BSSY.RECONVERGENT B1, `(.L_x_240) ;  /* 0x0000031000017945 */ /* 0x000fe80003800200 */
[----:B------:R-:W-:-:S13]  /*0f30*/  ISETP.GE.AND P0, PT, R2, R5, PT ;  /* 0x000000050200720c */ /* 0x000fda0003f06270 */
[----:B------:R-:W-:Y:S05]  /*0f40*/  @P0 BRA `(.L_x_243) ;  /* 0x0000000000b80947 */ /* 0x000fea0003800000 */
[----:B------:R-:W0:Y:S01]  /*0f50*/  LDC R7, c[0x0][0x3ac] ;  /* 0x0000eb00ff077b82 */ /* 0x000e220000000800 */
[----:B------:R-:W-:Y:S01]  /*0f60*/  LOP3.LUT R4, RZ, R2, RZ, 0x33, !PT ;  /* 0x00000002ff047212 */ /* 0x000fe200078e33ff */
[----:B------:R-:W-:Y:S01]  /*0f70*/  BSSY.RECONVERGENT B2, `(.L_x_244) ;  /* 0x0000016000027945 */ /* 0x000fe20003800200 */
[----:B------:R-:W-:-:S03]  /*0f80*/  IMAD.MOV.U32 R9, RZ, RZ, R2 ;  /* 0x000000ffff097224 */ /* 0x000fc600078e0002 */
[----:B------:R-:W-:-:S04]  /*0f90*/  IMAD.IADD R3, R4, 0x1, R3 ;  /* 0x0000000104037824 */ /* 0x000fc800078e0203 */
[C---:B------:R-:W-:Y:S01]  /*0fa0*/  IMAD.IADD R26, R3.reuse, 0x1, -R26 ;  /* 0x00000001031a7824 */ /* 0x040fe200078e0a1a */
[C---:B------:R-:W-:Y:S02]  /*0fb0*/  LOP3.LUT R4, R3.reuse, 0x300, RZ, 0xc0, !PT ;  /* 0x0000030003047812 */ /* 0x040fe400078ec0ff */
[----:B------:R-:W-:Y:S02]  /*0fc0*/  LEA.HI R3, R3, 0x1, RZ, 0x18 ;  /* 0x0000000103037811 */ /* 0x000fe400078fc0ff */
[----:B------:R-:W-:Y:S01]  /*0fd0*/  ISETP.NE.AND P0, PT, R4, 0x300, PT ;  /* 0x000003000400780c */ /* 0x000fe20003f05270 */
[----:B0-----:R-:W-:-:S04]  /*0fe0*/  IMAD R7, R7, UR4, RZ ;  /* 0x0000000407077c24 */ /* 0x001fc8000f8e02ff */
[----:B------:R-:W-:-:S05]  /*0ff0*/  IMAD R7, R7, -0x1000, R26 ;  /* 0xfffff00007077824 */ /* 0x000fca00078e021a */
[----:B------:R-:W-:-:S03]  /*1000*/  ISETP.GE.U32.AND P1, PT, R7, 0x300, PT ;  /* 0x000003000700780c */ /* 0x000fc60003f26070 */
[----:B------:R-:W-:Y:S10]  /*1010*/  @!P0 BRA `(.L_x_245) ;  /* 0x00000000002c8947 */ /* 0x000ff40003800000 */
[----:B------:R-:W-:Y:S01]  /*1020*/  LOP3.LUT R3, R3, 0x3, RZ, 0xc0, !PT ;  /* 0x0000000303037812 */ /* 0x000fe200078ec0ff */
[----:B------:R-:W-:-:S04]  /*1030*/  IMAD.MOV.U32 R9, RZ, RZ, R2 ;  /* 0x000000ffff097224 */ /* 0x000fc800078e0002 */
[----:B------:R-:W-:-:S07]  /*1040*/  IMAD.MOV R3, RZ, RZ, -R3 ;  /* 0x000000ffff037224 */ /* 0x000fce00078e0a03 */
.L_x_246:
[----:B------:R-:W-:-:S06]  /*1050*/  IMAD.WIDE.U32 R6, R23, 0x4, R20 ;  /* 0x0000000417067825 */ /* 0x000fcc00078e0014 */
[----:B------:R-:W2:Y:S01]  /*1060*/  LDG.E.CONSTANT R6, desc[UR8][R6.64] ;  /* 0x0000000806067981 */ /* 0x000ea2000c1e9900 */
[----:B------:R-:W-:Y:S02]  /*1070*/  VIADD R3, R3, 0x1 ;  /* 0x0000000103037836 */ /* 0x000fe40000000000 */
[----:B------:R-:W-:Y:S02]  /*1080*/  VIADD R9, R9, 0x100 ;  /* 0x0000010009097836 */ /* 0x000fe40000000000 */
[----:B------:R-:W-:Y:S01]  /*1090*/  VIADD R23, R23, 0x100 ;  /* 0x0000010017177836 */ /* 0x000fe20000000000 */
[----:B------:R-:W-:Y:S01]  /*10a0*/  ISETP.NE.AND P0, PT, R3, RZ, PT ;  /* 0x000000ff0300720c */ /* 0x000fe20003f05270 */
[----:B--2---:R-:W-:-:S12]  /*10b0*/  IMAD.IADD R27, R6, 0x1, R27 ;  /* 0x00000001061b7824 */ /* 0x004fd800078e021b */
[----:B------:R-:W-:Y:S05]  /*10c0*/  @P0 BRA `(.L_x_246) ;  /* 0xfffffffc00e00947 */ /* 0x000fea000383ffff */
.L_x_245:
[----:B------:R-:W-:Y:S05]  /*10d0*/  BSYNC.RECONVERGENT B2 ;  /* 0x0000000000027941 */ /* 0x000fea0003800200 */
.L_x_244:
[----:B------:R-:W-:Y:S05]  /*10e0*/  @!P1 BRA `(.L_x_243) ;  /* 0x0000000000509947 */ /* 0x000fea0003800000 */
[C---:B------:R-:W-:Y:S02]  /*10f0*/  IMAD.IADD R15, R9.reuse, 0x1, R24 ;  /* 0x00000001090f7824 */ /* 0x040fe400078e0218 */
[----:B------:R-:W-:-:S07]  /*1100*/  VIADD R3, R9, 0x200 ;  /* 0x0000020009037836 */ /* 0x000fce0000000000 */
.L_x_247:
[C---:B------:R-:W-:Y:S02]  /*1110*/  VIADD R7, R15.reuse, 0xffffff00 ;  /* 0xffffff000f077836 */ /* 0x040fe40000000000 */
[----:B------:R-:W-:-:S04]  /*1120*/  IMAD.WIDE.U32 R8, R15, 0x4, R20 ;  /* 0x000000040f087825 */ /* 0x000fc800078e0014 */
        /* <DEDUP_REMOVED lines=13> */
[----:B--2---:R-:W-:-:S04]  /*1200*/  IADD3 R27, PT, PT, R8, R6, R27 ;  /* 0x00000006081b7210 */ /* 0x004fc80007ffe01b */
[----:B---3--:R-:W-:-:S05]  /*1210*/  IADD3 R27, PT, PT, R12, R10, R27 ;  /* 0x0000000a0c1b7210 */ /* 0x008fca0007ffe01b */
[----:B------:R-:W-:Y:S05]  /*1220*/  @!P0 BRA `(.L_x_247) ;  /* 0xfffffffc00b88947 */ /* 0x000fea000383ffff */
.L_x_243:
[----:B------:R-:W-:Y:S05]  /*1230*/  BSYNC.RECONVERGENT B1 ;  /* 0x0000000000017941 */ /* 0x000fea0003800200 */
.L_x_240:
        /* <DEDUP_REMOVED lines=37> */
[----:B--2---:R-:W1:Y:S01]  /*1490*/  LDS.64 R8, [UR4+0x20] ;  /* 0x00002004ff087984 */ /* 0x004e620008000a00 */
[----:B0-----:R-:W-:-:S04]  /*14a0*/  IADD3 R2, PT, PT, R4, R2, R3 ;  /* 0x0000000204027210 */ /* 0x001fc80007ffe003 */
[----:B------:R-:W-:-:S04]  /*14b0*/  IADD3 R2, PT, PT, R6, R2, R5 ;  /* 0x0000000206027210 */ /* 0x000fc80007ffe005 */
[----:B-1----:R-:W-:-:S05]  /*14c0*/  IADD3 R2, PT, PT, R8, R2, R7 ;  /* 0x0000000208027210 */ /* 0x002fca0007ffe007 */
[----:B------:R-:W-:Y:S01]  /*14d0*/  IMAD.IADD R3, R2, 0x1, R9 ;  /* 0x0000000102037824 */ /* 0x000fe200078e0209 */
[----:B------:R-:W-:Y:S06]  /*14e0*/  BRA `(.L_x_239) ;  /* 0x0000001400807947 */ /* 0x000fec0003800000 */
.L_x_228:
[----:B------:R-:W0:Y:S02]  /*14f0*/  LDCU UR6, c[0x0][0x3a8] ;  /* 0x00007500ff0677ac */ /* 0x000e240008000800 */
[----:B0-----:R-:W-:-:S04]  /*1500*/  IADD3 R4, PT, PT, -R23, UR6, RZ ;  /* 0x0000000617047c10 */ /* 0x001fc8000fffe1ff */
        /* <DEDUP_REMOVED lines=9> */
[----:B------:R-:W-:-:S04]  /*15a0*/  IMAD.IADD R3, R23, 0x1, R2 ;  /* 0x0000000117037824 */ /* 0x000fc800078e0202 */
[----:B0-----:R-:W-:-:S05]  /*15b0*/  IMAD.WIDE.U32 R6, R3, 0x4, R6 ;  /* 0x0000000403067825 */ /* 0x001fca00078e0006 */
[----:B------:R0:W5:Y:S01]  /*15c0*/  LDG.E.CONSTANT R3, desc[UR8][R6.64] ;  /* 0x0000000806037981 */ /* 0x000162000c1e9900 */
[----:B------:R-:W-:-:S07]  /*15d0*/  VIADD R10, R2, 0x100 ;  /* 0x00000100020a7836 */ /* 0x000fce0000000000 */
.L_x_250:
[----:B------:R-:W-:Y:S05]  /*15e0*/  BSYNC.RECONVERGENT B1 ;  /* 0x0000000000017941 */ /* 0x000fea0003800200 */
.L_x_249:
[----:B------:R-:W-:Y:S01]  /*15f0*/  ISETP.GE.U32.AND P0, PT, R10, R4, PT ;  /* 0x000000040a00720c */ /* 0x000fe20003f06070 */
[----:B------:R-:W-:-:S12]  /*1600*/  BSSY.RECONVERGENT B1, `(.L_x_251) ;  /* 0x000002e000017945 */ /* 0x000fd80003800200 */
[----:B------:R-:W-:Y:S05]  /*1610*/  @P0 BRA `(.L_x_252) ;  /* 0x0000000000b00947 */ /* 0x000fea0003800000 */
[----:B------:R-:W-:Y:S01]  /*1620*/  LOP3.LUT R5, RZ, R10, RZ, 0x33, !PT ;  /* 0x0000000aff057212 */ /* 0x000fe200078e33ff */
[----:B------:R-:W-:Y:S04]  /*1630*/  BSSY.RECONVERGENT B2, `(.L_x_253) ;  /* 0x0000014000027945 */ /* 0x000fe80003800200 */
[----:B0-----:R-:W-:-:S04]  /*1640*/  VIADD R6, R5, UR6 ;  /* 0x0000000605067c36 */ /* 0x001fc80008000000 */
[C---:B------:R-:W-:Y:S01]  /*1650*/  IMAD.IADD R7, R6.reuse, 0x1, -R23 ;  /* 0x0000000106077824 */ /* 0x040fe200078e0a17 */
[----:B------:R-:W-:-:S04]  /*1660*/  LOP3.LUT R5, R6, 0x300, RZ, 0xc0, !PT ;  /* 0x0000030006057812 */ /* 0x000fc800078ec0ff */
[----:B------:R-:W-:Y:S02]  /*1670*/  ISETP.NE.AND P0, PT, R5, 0x300, PT ;  /* 0x000003000500780c */ /* 0x000fe40003f05270 */
[----:B------:R-:W-:-:S11]  /*1680*/  ISETP.GE.U32.AND P1, PT, R7, 0x300, PT ;  /* 0x000003000700780c */ /* 0x000fd60003f26070 */
[----:B------:R-:W-:Y:S05]  /*1690*/  @!P0 BRA `(.L_x_254) ;  /* 0x0000000000348947 */ /* 0x000fea0003800000 */
[----:B------:R-:W0:Y:S01]  /*16a0*/  LDC.64 R8, c[0x0][0x380] ;  /* 0x0000e000ff087b82 */ /* 0x000e220000000a00 */
[----:B------:R-:W-:Y:S01]  /*16b0*/  LEA.HI R5, R6, 0x1, RZ, 0x18 ;  /* 0x0000000106057811 */ /* 0x000fe200078fc0ff */
[----:B------:R-:W-:-:S03]  /*16c0*/  IMAD.IADD R11, R23, 0x1, R10 ;  /* 0x00000001170b7824 */ /* 0x000fc600078e020a */
[----:B------:R-:W-:-:S05]  /*16d0*/  LOP3.LUT R5, R5, 0x3, RZ, 0xc0, !PT ;  /* 0x0000000305057812 */ /* 0x000fca00078ec0ff */
[----:B------:R-:W-:-:S07]  /*16e0*/  IMAD.MOV R5, RZ, RZ, -R5 ;  /* 0x000000ffff057224 */ /* 0x000fce00078e0a05 */
.L_x_255:
        /* <DEDUP_REMOVED lines=8> */
.L_x_254:
[----:B------:R-:W-:Y:S05]  /*1770*/  BSYNC.RECONVERGENT B2 ;  /* 0x0000000000027941 */ /* 0x000fea0003800200 */
.L_x_253:
[----:B------:R-:W-:Y:S05]  /*1780*/  @!P1 BRA `(.L_x_252) ;  /* 0x0000000000549947 */ /* 0x000fea0003800000 */
[----:B------:R-:W0:Y:S01]  /*1790*/  LDC.64 R6, c[0x0][0x380] ;  /* 0x0000e000ff067b82 */ /* 0x000e220000000a00 */
[----:B------:R-:W-:Y:S02]  /*17a0*/  IMAD.IADD R23, R23, 0x1, R10 ;  /* 0x0000000117177824 */ /* 0x000fe400078e020a */
[----:B------:R-:W-:-:S07]  /*17b0*/  VIADD R5, R10, 0x200 ;  /* 0x000002000a057836 */ /* 0x000fce0000000000 */
.L_x_256:
        /* <DEDUP_REMOVED lines=18> */
.L_x_252:
[----:B------:R-:W-:Y:S05]  /*18e0*/  BSYNC.RECONVERGENT B1 ;  /* 0x0000000000017941 */ /* 0x000fea0003800200 */
.L_x_251:
        /* <DEDUP_REMOVED lines=39> */
[----:B----4-:R-:W1:Y:S01]  /*1b60*/  LDS.64 R8, [UR4+0x20] ;  /* 0x00002004ff087984 */ /* 0x010e620008000a00 */
[----:B0-----:R-:W-:-:S04]  /*1b70*/  IADD3 R2, PT, PT, R4, R2, R3 ;  /* 0x0000000204027210 */ /* 0x001fc80007ffe003 */
[----:B------:R-:W-:-:S04]  /*1b80*/  IADD3 R2, PT, PT, R6, R2, R5 ;  /* 0x0000000206027210 */ /* 0x000fc80007ffe005 */
[----:B-1----:R-:W-:-:S05]  /*1b90*/  IADD3 R2, PT, PT, R8, R2, R7 ;  /* 0x0000000208027210 */ /* 0x002fca0007ffe007 */
[----:B------:R-:W-:Y:S01]  /*1ba0*/  IMAD.IADD R3, R2, 0x1, R9 ;  /* 0x0000000102037824 */ /* 0x000fe200078e0209 */
[----:B------:R-:W-:Y:S06]  /*1bb0*/  BRA `(.L_x_239) ;  /* 0x0000000c00cc7947 */ /* 0x000fec0003800000 */
.L_x_257:
        /* <DEDUP_REMOVED lines=10> */
[----:B------:R-:W-:Y:S02]  /*1c60*/  ISETP.NE.AND P1, PT, R9, RZ, PT ;  /* 0x000000ff0900720c */ /* 0x000fe40003f25270 */
[----:B0-----:R-:W-:Y:S02]  /*1c70*/  SEL R8, R5, RZ, !P0 ;  /* 0x000000ff05087207 */ /* 0x001fe40004000000 */
[----:B------:R-:W-:Y:S01]  /*1c80*/  ISETP.GT.AND P0, PT, R11, R6, PT ;  /* 0x000000060b00720c */ /* 0x000fe20003f04270 */
[----:B------:R-:W-:-:S08]  /*1c90*/  VIADD R11, R9, 0x4 ;  /* 0x00000004090b7836 */ /* 0x000fd00000000000 */
[----:B------:R-:W-:Y:S01]  /*1ca0*/  @!P1 MOV R10, 0x400 ;  /* 0x00000400000a9802 */ /* 0x000fe20000000f00 */
[----:B------:R-:W-:-:S05]  /*1cb0*/  IMAD.IADD R5, R8, 0x1, R3 ;  /* 0x0000000108057824 */ /* 0x000fca00078e0203 */
[----:B------:R-:W0:Y:S02]  /*1cc0*/  SHFL.DOWN PT, R7, R5, 0x2, R6 ;  /* 0x0840000005077989 */ /* 0x000e2400000e0006 */
[----:B0-----:R-:W-:Y:S02]  /*1cd0*/  SEL R8, R7, RZ, !P0 ;  /* 0x000000ff07087207 */ /* 0x001fe40004000000 */
[----:B------:R-:W-:Y:S02]  /*1ce0*/  ISETP.GT.AND P0, PT, R11, R6, PT ;  /* 0x000000060b00720c */ /* 0x000fe40003f04270 */
[----:B------:R-:W0:Y:S01]  /*1cf0*/  @!P1 S2R R11, SR_CgaCtaId ;  /* 0x00000000000b9919 */ /* 0x000e220000008800 */
[----:B------:R-:W-:Y:S02]  /*1d00*/  IMAD.IADD R7, R5, 0x1, R8 ;  /* 0x0000000105077824 */ /* 0x000fe400078e0208 */
[C---:B------:R-:W-:Y:S02]  /*1d10*/  VIADD R5, R9.reuse, 0x8 ;  /* 0x0000000809057836 */ /* 0x040fe40000000000 */
[----:B------:R-:W-:Y:S01]  /*1d20*/  VIADD R9, R9, 0x10 ;  /* 0x0000001009097836 */ /* 0x000fe20000000000 */
[----:B------:R-:W1:Y:S02]  /*1d30*/  SHFL.DOWN PT, R8, R7, 0x4, R6 ;  /* 0x0880000007087989 */ /* 0x000e6400000e0006 */
[----:B-1----:R-:W-:-:S02]  /*1d40*/  SEL R8, R8, RZ, !P0 ;  /* 0x000000ff08087207 */ /* 0x002fc40004000000 */
[----:B------:R-:W-:Y:S02]  /*1d50*/  ISETP.GT.AND P0, PT, R5, R6, PT ;  /* 0x000000060500720c */ /* 0x000fe40003f04270 */
[----:B0-----:R-:W-:Y:S01]  /*1d60*/  @!P1 LEA R10, R11, R10, 0x18 ;  /* 0x0000000a0b0a9211 */ /* 0x001fe200078ec0ff */
[----:B------:R-:W-:-:S05]  /*1d70*/  IMAD.IADD R3, R7, 0x1, R8 ;  /* 0x0000000107037824 */ /* 0x000fca00078e0208 */
[----:B------:R-:W0:Y:S02]  /*1d80*/  SHFL.DOWN PT, R8, R3, 0x8, R6 ;  /* 0x0900000003087989 */ /* 0x000e2400000e0006 */
[----:B0-----:R-:W-:Y:S02]  /*1d90*/  SEL R8, R8, RZ, !P0 ;  /* 0x000000ff08087207 */ /* 0x001fe40004000000 */
[----:B------:R-:W-:-:S03]  /*1da0*/  ISETP.GT.AND P0, PT, R9, R6, PT ;  /* 0x000000060900720c */ /* 0x000fc60003f04270 */
[----:B------:R-:W-:Y:S01]  /*1db0*/  IMAD.IADD R5, R3, 0x1, R8 ;  /* 0x0000000103057824 */ /* 0x000fe200078e0208 */
[----:B------:R-:W-:-:S04]  /*1dc0*/  @!P1 SHF.R.U32.HI R8, RZ, 0x3, R2 ;  /* 0x00000003ff089819 */ /* 0x000fc80000011602 */
[----:B------:R-:W0:Y:S01]  /*1dd0*/  SHFL.DOWN PT, R7, R5, 0x10, R6 ;  /* 0x0a00000005077989 */ /* 0x000e2200000e0006 */
[----:B------:R-:W-:-:S05]  /*1de0*/  @!P1 LOP3.LUT R3, R8, 0x7c, RZ, 0xc0, !PT ;  /* 0x0000007c08039812 */ /* 0x000fca00078ec0ff */
[----:B------:R-:W-:Y:S01]  /*1df0*/  @!P1 IMAD.IADD R10, R3, 0x1, R10 ;  /* 0x00000001030a9824 */ /* 0x000fe200078e020a */
        /* <DEDUP_REMOVED lines=12> */
[----:B0-----:R-:W0:Y:S04]  /*1ec0*/  LDS.128 R8, [UR4+0x10] ;  /* 0x00001004ff087984 */ /* 0x001e280008000c00 */
[----:B------:R-:W1:Y:S04]  /*1ed0*/  LDS R2, [UR4+0xc] ;  /* 0x00000c04ff027984 */ /* 0x000e680008000800 */
[----:B------:R-:W2:Y:S01]  /*1ee0*/  LDS.64 R6, [UR4+0x20] ;  /* 0x00002004ff067984 */ /* 0x000ea20008000a00 */
[----:B0-----:R-:W-:Y:S02]  /*1ef0*/  SEL R8, R8, RZ, P2 ;  /* 0x000000ff08087207 */ /* 0x001fe40001000000 */
[----:B------:R-:W-:-:S02]  /*1f00*/  ISETP.GT.U32.AND P2, PT, R4, 0x60, PT ;  /* 0x000000600400780c */ /* 0x000fc40003f44070 */
[----:B-1----:R-:W-:Y:S02]  /*1f10*/  SEL R2, R2, RZ, P1 ;  /* 0x000000ff02027207 */ /* 0x002fe40000800000 */
        /* <DEDUP_REMOVED lines=8> */
[----:B--2---:R-:W-:Y:S02]  /*1fa0*/  SEL R6, R6, RZ, P2 ;  /* 0x000000ff06067207 */ /* 0x004fe40001000000 */
[----:B------:R-:W-:Y:S02]  /*1fb0*/  SEL R7, R7, RZ, P3 ;  /* 0x000000ff07077207 */ /* 0x000fe40001800000 */
[----:B------:R-:W-:-:S05]  /*1fc0*/  IADD3 R2, PT, PT, R6, R2, R11 ;  /* 0x0000000206027210 */ /* 0x000fca0007ffe00b */
[----:B------:R-:W-:Y:S01]  /*1fd0*/  IMAD.IADD R3, R2, 0x1, R7 ;  /* 0x0000000102037824 */ /* 0x000fe200078e0207 */
[----:B------:R-:W-:Y:S06]  /*1fe0*/  BRA `(.L_x_239) ;  /* 0x0000000800c07947 */ /* 0x000fec0003800000 */
.L_x_248:
[----:B------:R-:W0:Y:S01]  /*1ff0*/  S2R R6, SR_TID.X ;  /* 0x0000000000067919 */ /* 0x000e220000002100 */
[----:B------:R-:W1:Y:S02]  /*2000*/  LDCU.64 UR10, c[0x0][0x380] ;  /* 0x00007000ff0a77ac */ /* 0x000e640008000a00 */
[----:B-1----:R-:W-:Y:S02]  /*2010*/  IMAD.U32 R2, RZ, RZ, UR10 ;  /* 0x0000000aff027e24 */ /* 0x002fe4000f8e00ff */
[----:B------:R-:W-:Y:S02]  /*2020*/  IMAD.U32 R3, RZ, RZ, UR11 ;  /* 0x0000000bff037e24 */ /* 0x000fe4000f8e00ff */
[----:B0-----:R-:W-:-:S04]  /*2030*/  IMAD.IADD R9, R23, 0x1, R6 ;  /* 0x0000000117097824 */ /* 0x001fc800078e0206 */
[----:B------:R-:W-:-:S05]  /*2040*/  IMAD.WIDE.U32 R8, R9, 0x4, R2 ;  /* 0x0000000409087825 */ /* 0x000fca00078e0002 */
        /* <DEDUP_REMOVED lines=16> */
[----:B------:R-:W-:-:S02]  /*2150*/  ISETP.GE.U32.AND P0, PT, R4, UR5, PT ;  /* 0x0000000504007c0c */ /* 0x000fc4000bf06070 */
        /* <DEDUP_REMOVED lines=9> */
[----:B------:R-:W-:Y:S01]  /*21f0*/  UIADD3 UR7, UPT, UPT, UR6, -0x1000, URZ ;  /* 0xfffff00006077890 */ /* 0x000fe2000fffe0ff */
[----:B------:R-:W-:Y:S01]  /*2200*/  VIADD R23, R23, UR5 ;  /* 0x0000000517177c36 */ /* 0x000fe20008000000 */
[----:B------:R-:W-:-:S03]  /*2210*/  UMOV UR4, URZ ;  /* 0x000000ff00047c82 */ /* 0x000fc60008000000 */
[C---:B------:R-:W-:Y:S01]  /*2220*/  VIADD R8, R23.reuse, 0x100 ;  /* 0x0000010017087836 */ /* 0x040fe20000000000 */
[C---:B------:R-:W-:Y:S01]  /*2230*/  ISETP.GT.U32.AND P0, PT, R23.reuse, UR7, PT ;  /* 0x0000000717007c0c */ /* 0x040fe2000bf04070 */
[----:B------:R-:W-:-:S12]  /*2240*/  IMAD.IADD R9, R23, 0x1, R6 ;  /* 0x0000000117097824 */ /* 0x000fd800078e0206 */
[----:B------:R-:W-:Y:S05]  /*2250*/  @P0 BRA `(.L_x_259) ;  /* 0x0000000000980947 */ /* 0x000fea0003800000 */
[----:B------:R-:W0:Y:S01]  /*2260*/  LDC.64 R2, c[0x0][0x380] ;  /* 0x0000e000ff027b82 */ /* 0x000e220000000a00 */
[----:B------:R-:W1:Y:S01]  /*2270*/  LDCU UR6, c[0x0][0x3a8] ;  /* 0x00007500ff0677ac */ /* 0x000e620008000800 */
[----:B------:R-:W-:Y:S01]  /*2280*/  NOP ;  /* 0x0000000000007918 */ /* 0x000fe20000000000 */
.L_x_260:
[----:B------:R-:W-:-:S04]  /*2290*/  IMAD.IADD R5, R6, 0x1, R23 ;  /* 0x0000000106057824 */ /* 0x000fc800078e0217 */
[----:B0-----:R-:W-:-:S05]  /*22a0*/  IMAD.WIDE.U32 R4, R5, 0x4, R2 ;  /* 0x0000000405047825 */ /* 0x001fca00078e0002 */
        /* <DEDUP_REMOVED lines=12> */
[----:B------:R-:W5:Y:S01]  /*2370*/  LDG.E.CONSTANT R20, desc[UR8][R4.64+0x3c00] ;  /* 0x003c000804147981 */ /* 0x000f62000c1e9900 */
[----:B--2---:R-:W-:-:S03]  /*2380*/  IADD3 R24, PT, PT, R19, R18, R7 ;  /* 0x0000001213187210 */ /* 0x004fc60007ffe007 */
[----:B------:R-:W2:Y:S04]  /*2390*/  LDG.E.CONSTANT R19, desc[UR8][R4.64+0x3000] ;  /* 0x0030000804137981 */ /* 0x000ea8000c1e9900 */
[----:B------:R-:W2:Y:S04]  /*23a0*/  LDG.E.CONSTANT R18, desc[UR8][R4.64+0x3400] ;  /* 0x0034000804127981 */ /* 0x000ea8000c1e9900 */
[----:B------:R-:W2:Y:S01]  /*23b0*/  LDG.E.CONSTANT R7, desc[UR8][R4.64+0x3800] ;  /* 0x0038000804077981 */ /* 0x000ea2000c1e9900 */
[----:B---3--:R-:W-:-:S04]  /*23c0*/  IADD3 R21, PT, PT, R22, R21, R24 ;  /* 0x0000001516157210 */ /* 0x008fc80007ffe018 */
[----:B----4-:R-:W-:-:S04]  /*23d0*/  IADD3 R16, PT, PT, R16, R17, R21 ;  /* 0x0000001110107210 */ /* 0x010fc80007ffe015 */
[----:B-----5:R-:W-:-:S04]  /*23e0*/  IADD3 R14, PT, PT, R14, R15, R16 ;  /* 0x0000000f0e0e7210 */ /* 0x020fc80007ffe010 */
[----:B------:R-:W-:Y:S02]  /*23f0*/  IADD3 R12, PT, PT, R12, R13, R14 ;  /* 0x0000000d0c0c7210 */ /* 0x000fe40007ffe00e */
[----:B-1----:R-:W-:-:S04]  /*2400*/  IADD3 R13, PT, PT, -R23, UR6, RZ ;  /* 0x00000006170d7c10 */ /* 0x002fc8000fffe1ff */
[----:B------:R-:W-:Y:S02]  /*2410*/  ISETP.GE.U32.AND P0, PT, R13, UR5, PT ;  /* 0x000000050d007c0c */ /* 0x000fe4000bf06070 */
[----:B------:R-:W-:-:S04]  /*2420*/  IADD3 R10, PT, PT, R11, R10, R12 ;  /* 0x0000000a0b0a7210 */ /* 0x000fc80007ffe00c */
[----:B--2---:R-:W-:-:S04]  /*2430*/  IADD3 R10, PT, PT, R18, R19, R10 ;  /* 0x00000013120a7210 */ /* 0x004fc80007ffe00a */
[----:B------:R-:W-:-:S03]  /*2440*/  IADD3 R7, PT, PT, R20, R7, R10 ;  /* 0x0000000714077210 */ /* 0x000fc60007ffe00a */
[----:B------:R-:W-:Y:S05]  /*2450*/  @!P0 BRA `(.L_x_258) ;  /* 0x0000000000fc8947 */ /* 0x000fea0003800000 */
[----:B------:R-:W-:Y:S01]  /*2460*/  VIADD R23, R23, UR5 ;  /* 0x0000000517177c36 */ /* 0x000fe20008000000 */
[----:B------:R-:W-:Y:S01]  /*2470*/  UIADD3 UR4, UPT, UPT, UR4, 0x1, URZ ;  /* 0x0000000104047890 */ /* 0x000fe2000fffe0ff */
[----:B------:R-:W-:Y:S02]  /*2480*/  VIADD R8, R8, UR5 ;  /* 0x0000000508087c36 */ /* 0x000fe40008000000 */
[----:B------:R-:W-:Y:S01]  /*2490*/  VIADD R9, R9, UR5 ;  /* 0x0000000509097c36 */ /* 0x000fe20008000000 */
[----:B------:R-:W-:-:S13]  /*24a0*/  ISETP.GT.U32.AND P0, PT, R23, UR7, PT ;  /* 0x0000000717007c0c */ /* 0x000fda000bf04070 */
[----:B------:R-:W-:Y:S05]  /*24b0*/  @!P0 BRA `(.L_x_260) ;  /* 0xfffffffc00748947 */ /* 0x000fea000383ffff */
.L_x_259:
[----:B------:R-:W-:-:S13]  /*24c0*/  ISETP.GE.U32.AND P0, PT, R23, UR6, PT ;  /* 0x0000000617007c0c */ /* 0x000fda000bf06070 */
[----:B------:R-:W-:Y:S05]  /*24d0*/  @P0 BRA `(.L_x_258) ;  /* 0x0000000000dc0947 */ /* 0x000fea0003800000 */
[----:B------:R-:W-:Y:S01]  /*24e0*/  IADD3 R23, PT, PT, -R23, UR6, RZ ;  /* 0x0000000617177c10 */ /* 0x000fe2000fffe1ff */
[----:B------:R-:W-:Y:S03]  /*24f0*/  BSSY.RECONVERGENT B1, `(.L_x_258) ;  /* 0x0000035000017945 */ /* 0x000fe60003800200 */
[----:B------:R-:W-:-:S13]  /*2500*/  ISETP.GE.AND P0, PT, R6, R23, PT ;  /* 0x000000170600720c */ /* 0x000fda0003f06270 */
[----:B------:R-:W-:Y:S05]  /*2510*/  @P0 BRA `(.L_x_261) ;  /* 0x0000000000c80947 */ /* 0x000fea0003800000 */
[----:B------:R-:W0:Y:S01]  /*2520*/  LDCU UR5, c[0x0][0x3ac] ;  /* 0x00007580ff0577ac */ /* 0x000e220008000800 */
[----:B------:R-:W1:Y:S01]  /*2530*/  LDC R10, c[0x0][0x3ac] ;  /* 0x0000eb00ff0a7b82 */ /* 0x000e620000000800 */
[----:B------:R-:W-:Y:S01]  /*2540*/  LOP3.LUT R4, RZ, R6, RZ, 0x33, !PT ;  /* 0x00000006ff047212 */ /* 0x000fe200078e33ff */
[----:B------:R-:W-:Y:S01]  /*2550*/  IMAD.SHL.U32 R11, R0, 0x1000, RZ ;  /* 0x00001000000b7824 */ /* 0x000fe200078e00ff */
[----:B------:R-:W-:Y:S03]  /*2560*/  BSSY.RECONVERGENT B2, `(.L_x_262) ;  /* 0x0000018000027945 */ /* 0x000fe60003800200 */
[----:B------:R-:W-:Y:S01]  /*2570*/  VIADD R5, R4, UR6 ;  /* 0x0000000604057c36 */ /* 0x000fe20008000000 */
[----:B0-----:R-:W-:-:S06]  /*2580*/  USHF.L.U32 UR5, UR5, 0xc, URZ ;  /* 0x0000000c05057899 */ /* 0x001fcc00080006ff */
[----:B------:R-:W-:-:S04]  /*2590*/  VIADD R4, R11, UR5 ;  /* 0x000000050b047c36 */ /* 0x000fc80008000000 */
[C---:B------:R-:W-:Y:S02]  /*25a0*/  IMAD.IADD R11, R5.reuse, 0x1, -R4 ;  /* 0x00000001050b7824 */ /* 0x040fe400078e0a04 */
[----:B-1----:R-:W-:Y:S01]  /*25b0*/  IMAD R4, R10, UR4, RZ ;  /* 0x000000040a047c24 */ /* 0x002fe2000f8e02ff */
        /* <DEDUP_REMOVED lines=10> */
.L_x_264:
        /* <DEDUP_REMOVED lines=8> */
.L_x_263:
[----:B------:R-:W-:Y:S05]  /*26e0*/  BSYNC.RECONVERGENT B2 ;  /* 0x0000000000027941 */ /* 0x000fea0003800200 */
.L_x_262:
[----:B------:R-:W-:Y:S05]  /*26f0*/  @!P1 BRA `(.L_x_261) ;  /* 0x0000000000509947 */ /* 0x000fea0003800000 */
[C---:B------:R-:W-:Y:S02]  /*2700*/  IMAD.IADD R15, R11.reuse, 0x1, R8 ;  /* 0x000000010b0f7824 */ /* 0x040fe400078e0208 */
[----:B------:R-:W-:-:S07]  /*2710*/  VIADD R14, R11, 0x200 ;  /* 0x000002000b0e7836 */ /* 0x000fce0000000000 */
.L_x_265:
        /* <DEDUP_REMOVED lines=18> */
.L_x_261:
[----:B------:R-:W-:Y:S05]  /*2840*/  BSYNC.RECONVERGENT B1 ;  /* 0x0000000000017941 */ /* 0x000fea0003800200 */
.L_x_258:
        /* <DEDUP_REMOVED lines=37> */
[----:B---3--:R-:W1:Y:S01]  /*2aa0*/  LDS.64 R8, [UR4+0x20] ;  /* 0x00002004ff087984 */ /* 0x008e620008000a00 */
[----:B0-----:R-:W-:-:S04]  /*2ab0*/  IADD3 R2, PT, PT, R4, R2, R3 ;  /* 0x0000000204027210 */ /* 0x001fc80007ffe003 */
[----:B------:R-:W-:-:S04]  /*2ac0*/  IADD3 R2, PT, PT, R6, R2, R5 ;  /* 0x0000000206027210 */ /* 0x000fc80007ffe005 */
[----:B-1----:R-:W-:-:S05]  /*2ad0*/  IADD3 R2, PT, PT, R8, R2, R7 ;  /* 0x0000000208027210 */ /* 0x002fca0007ffe007 */
[----:B------:R-:W-:-:S07]  /*2ae0*/  IMAD.IADD R3, R2, 0x1, R9 ;  /* 0x0000000102037824 */ /* 0x000fce00078e0209 */
.L_x_239:
[----:B------:R-:W-:Y:S05]  /*2af0*/  BSYNC.RECONVERGENT B0 ;  /* 0x0000000000007941 */ /* 0x000fea0003800200 */
.L_x_227:
[----:B------:R-:W-:Y:S05]  /*2b00*/  @P0 EXIT ;  /* 0x000000000000094d */ /* 0x000fea0003800000 */
[----:B-1----:R-:W1:Y:S02]  /*2b10*/  LDC.64 R4, c[0x0][0x388] ;  /* 0x0000e200ff047b82 */ /* 0x002e640000000a00 */
[----:B-1----:R-:W-:-:S05]  /*2b20*/  IMAD.WIDE.U32 R4, R0, 0x4, R4 ;  /* 0x0000000400047825 */ /* 0x002fca00078e0004 */
[----:B------:R-:W-:Y:S01]  /*2b30*/  STG.E desc[UR8][R4.64], R3 ;  /* 0x0000000304007986 */ /* 0x000fe2000c101908 */
[----:B------:R-:W-:Y:S05]  /*2b40*/  EXIT ;  /* 0x000000000000794d */ /* 0x000fea0003800000 */
.L_x_266:
        /* <DEDUP_REMOVED lines=11> */
.L_x_536:


//--------------------- .text._ZN3cub18CUB_300001_SM_10006detail6reduce28DeviceReduceSingleTileKernelINS2_10policy_hubIijN4cuda3std3__44plusIiEEE10Policy1000EPiSC_jS9_iiNS7_10__identityEEEvT0_T1_T2_T3_T4_T6_ --------------------------
	.section	.text._ZN3cub18CUB_300001_SM_10006detail6reduce28DeviceReduceSingleTileKernelINS2_10policy_hubIijN4cuda3std3__44plusIiEEE10Policy1000EPiSC_jS9_iiNS7_10__identityEEEvT0_T1_T2_T3_T4_T6_,"ax",@progbits
	.align	128
        .global         _ZN3cub18CUB_300001_SM_10006detail6reduce28DeviceReduceSingleTileKernelINS2_10policy_hubIijN4cuda3std3__44plusIiEEE10Policy1000EPiSC_jS9_iiNS7_10__identityEEEvT0_T1_T2_T3_T4_T6_
        .type           _ZN3cub18CUB_300001_SM_10006detail6reduce28DeviceReduceSingleTileKernelINS2_10policy_hubIijN4cuda3std3__44plusIiEEE10Policy1000EPiSC_jS9_iiNS7_10__identityEEEvT0_T1_T2_T3_T4_T6_,@function
        .size           _ZN3cub18CUB_300001_SM_10006detail6reduce28DeviceReduceSingleTileKernelINS2_10policy_hubIijN4cuda3std3__44plusIiEEE10Policy1000EPiSC_jS9_iiNS7_10__identityEEEvT0_T1_T2_T3_T4_T6_,(.L_x_537 - _ZN3cub18CUB_300001_SM_10006detail6reduce28DeviceReduceSingleTileKernelINS2_10policy_hubIijN4cuda3std3__44plusIiEEE10Policy1000EPiSC_jS9_iiNS7_10__identityEEEvT0_T1_T2_T3_T4_T6_)
        .other          _ZN3cub18CUB_300001_SM_10006detail6reduce28DeviceReduceSingleTileKernelINS2_10policy_hubIijN4cuda3std3__44plusIiEEE10Policy1000EPiSC_jS9_iiNS7_10__identityEEEvT0_T1_T2_T3_T4_T6_,@"STO_CUDA_ENTRY STV_DEFAULT"
_ZN3cub18CUB_300001_SM_10006detail6reduce28DeviceReduceSingleTileKernelINS2_10policy_hubIijN4cuda3std3__44plusIiEEE10Policy1000EPiSC_jS9_iiNS7_10__identityEEEvT0_T1_T2_T3_T4_T6_:
.text._ZN3cub18CUB_300001_SM_10006detail6reduce28DeviceReduceSingleTileKernelINS2_10policy_hubIijN4cuda3std3__44plusIiEEE10Policy1000EPiSC_jS9_iiNS7_10__identityEEEvT0_T1_T2_T3_T4_T6_:
        /* <DEDUP_REMOVED lines=13> */
.L_x_267:
[----:B------:R-:W0:Y:S01]  /*00d0*/  LDCU UR4, c[0x0][0x380] ;  /* 0x00007000ff0477ac */ /* 0x000e220008000800 */
[----:B------:R-:W-:Y:S01]  /*00e0*/  BSSY.RECONVERGENT B0, `(.L_x_268) ;  /* 0x00002ee000007945 */ /* 0x000fe20003800200 */
[----:B0-----:R-:W-:-:S09]  /*00f0*/  ULOP3.LUT UP0, URZ, UR4, 0xf, URZ, 0xc0, !UPT ;  /* 0x0000000f04ff7892 */ /* 0x001fd2000f80c0ff */
[----:B------:R-:W-:Y:S05]  /*0100*/  BRA.U UP0, `(.L_x_269) ;  /* 0x0000001500a87547 */ /* 0x000fea000b800000 */
        /* <DEDUP_REMOVED lines=12> */
.L_x_272:
[----:B------:R-:W-:Y:S05]  /*01d0*/  BSYNC.RECONVERGENT B1 ;  /* 0x0000000000017941 */ /* 0x000fea0003800200 */
.L_x_271:
        /* <DEDUP_REMOVED lines=16> */
.L_x_277:
        /* <DEDUP_REMOVED lines=9> */
.L_x_276:
[----:B------:R-:W-:Y:S05]  /*0370*/  BSYNC.RECONVERGENT B2 ;  /* 0x0000000000027941 */ /* 0x000fea0003800200 */
.L_x_275:
[----:B------:R-:W-:Y:S05]  /*0380*/  @!P1 BRA `(.L_x_274) ;  /* 0x00000004001c9947 */ /* 0x000fea0003800000 */
[----:B------:R-:W0:Y:S01]  /*0390*/  LDC.64 R4, c[0x0][0x380] ;  /* 0x0000e000ff047b82 */ /* 0x000e220000000a00 */
[----:B------:R-:W-:Y:S01]  /*03a0*/  IMAD.IADD R7, R3, 0x1, -R6 ;  /* 0x0000000103077824 */ /* 0x000fe200078e0a06 */
[----:B------:R-:W-:Y:S01]  /*03b0*/  BSSY.RECONVERGENT B2, `(.L_x_278) ;  /* 0x0000025000027945 */ /* 0x000fe20003800200 */
[----:B------:R-:W-:-:S03]  /*03c0*/  PLOP3.LUT P0, PT, PT, PT, PT, 0x80, 0x8 ;  /* 0x000000000008781c */ /* 0x000fc60003f0f070 */
[----:B------:R-:W-:Y:S01]  /*03d0*/  ISETP.GT.AND P1, PT, R7, 0xc00, PT ;  /* 0x00000c000700780c */ /* 0x000fe20003f24270 */
[----:B0-----:R-:W-:-:S12]  /*03e0*/  IMAD.WIDE.U32 R4, R6, 0x4, R4 ;  /* 0x0000000406047825 */ /* 0x001fd800078e0004 */
[----:B------:R-:W-:Y:S05]  /*03f0*/  @!P1 BRA `(.L_x_279) ;  /* 0x0000000000809947 */ /* 0x000fea0003800000 */
[----:B------:R-:W-:Y:S01]  /*0400*/  PLOP3.LUT P0, PT, PT, PT, PT, 0x8, 0x80 ;  /* 0x000000000080781c */ /* 0x000fe20003f0e170 */
[----:B------:R-:W-:-:S12]  /*0410*/  VIADD R7, R3, 0xfffff400 ;  /* 0xfffff40003077836 */ /* 0x000fd80000000000 */
.L_x_280:
[----:B------:R-:W2:Y:S04]  /*0420*/  LDG.E.CONSTANT R13, desc[UR6][R4.64] ;  /* 0x00000006040d7981 */ /* 0x000ea8000c1e9900 */
[----:B------:R-:W2:Y:S04]  /*0430*/  LDG.E.CONSTANT R12, desc[UR6][R4.64+0x400] ;  /* 0x00040006040c7981 */ /* 0x000ea8000c1e9900 */
[----:B------:R-:W3:Y:S04]  /*0440*/  LDG.E.CONSTANT R15, desc[UR6][R4.64+0x800] ;  /* 0x00080006040f7981 */ /* 0x000ee8000c1e9900 */
[----:B------:R-:W3:Y:S04]  /*0450*/  LDG.E.CONSTANT R14, desc[UR6][R4.64+0xc00] ;  /* 0x000c0006040e7981 */ /* 0x000ee8000c1e9900 */
[----:B------:R-:W4:Y:S04]  /*0460*/  LDG.E.CONSTANT R17, desc[UR6][R4.64+0x1000] ;  /* 0x0010000604117981 */ /* 0x000f28000c1e9900 */
        /* <DEDUP_REMOVED lines=10> */
[----:B------:R0:W4:Y:S01]  /*0510*/  LDG.E.CONSTANT R8, desc[UR6][R4.64+0x3c00] ;  /* 0x003c000604087981 */ /* 0x000122000c1e9900 */
[----:B------:R-:W-:-:S05]  /*0520*/  VIADD R6, R6, 0x1000 ;  /* 0x0000100006067836 */ /* 0x000fca0000000000 */
[----:B------:R-:W-:Y:S02]  /*0530*/  ISETP.GE.AND P1, PT, R6, R7, PT ;  /* 0x000000070600720c */ /* 0x000fe40003f26270 */
[----:B--2--5:R-:W-:Y:S02]  /*0540*/  IADD3 R12, PT, PT, R12, R13, R2 ;  /* 0x0000000d0c0c7210 */ /* 0x024fe40007ffe002 */
[----:B------:R-:W-:-:S05]  /*0550*/  IADD3 R13, P2, PT, R4, 0x4000, RZ ;  /* 0x00004000040d7810 */ /* 0x000fca0007f5e0ff */
[----:B0-----:R-:W-:Y:S01]  /*0560*/  IMAD.X R5, RZ, RZ, R5, P2 ;  /* 0x000000ffff057224 */ /* 0x001fe200010e0605 */
[----:B---3--:R-:W-:Y:S01]  /*0570*/  IADD3 R12, PT, PT, R14, R15, R12 ;  /* 0x0000000f0e0c7210 */ /* 0x008fe20007ffe00c */
[----:B------:R-:W-:-:S03]  /*0580*/  IMAD.MOV.U32 R4, RZ, RZ, R13 ;  /* 0x000000ffff047224 */ /* 0x000fc600078e000d */
[----:B----4-:R-:W-:-:S04]  /*0590*/  IADD3 R12, PT, PT, R16, R17, R12 ;  /* 0x00000011100c7210 */ /* 0x010fc80007ffe00c */
[----:B------:R-:W-:-:S04]  /*05a0*/  IADD3 R12, PT, PT, R18, R19, R12 ;  /* 0x00000013120c7210 */ /* 0x000fc80007ffe00c */
[----:B------:R-:W-:-:S04]  /*05b0*/  IADD3 R12, PT, PT, R20, R21, R12 ;  /* 0x00000015140c7210 */ /* 0x000fc80007ffe00c */
[----:B------:R-:W-:-:S04]  /*05c0*/  IADD3 R12, PT, PT, R22, R23, R12 ;  /* 0x00000017160c7210 */ /* 0x000fc80007ffe00c */
[----:B------:R-:W-:-:S04]  /*05d0*/  IADD3 R10, PT, PT, R10, R11, R12 ;  /* 0x0000000b0a0a7210 */ /* 0x000fc80007ffe00c */
[----:B------:R-:W-:Y:S01]  /*05e0*/  IADD3 R2, PT, PT, R8, R9, R10 ;  /* 0x0000000908027210 */ /* 0x000fe20007ffe00a */
[----:B------:R-:W-:Y:S06]  /*05f0*/  @!P1 BRA `(.L_x_280) ;  /* 0xfffffffc00889947 */ /* 0x000fec000383ffff */
.L_x_279:
[----:B------:R-:W-:Y:S05]  /*0600*/  BSYNC.RECONVERGENT B2 ;  /* 0x0000000000027941 */ /* 0x000fea0003800200 */
.L_x_278:
        /* <DEDUP_REMOVED lines=10> */
[----:B------:R-:W4:Y:S04]  /*06b0*/  LDG.E.CONSTANT R14, desc[UR6][R4.64+0x1800] ;  /* 0x00180006040e7981 */ /* 0x000f28000c1e9900 */
[----:B------:R0:W4:Y:S01]  /*06c0*/  LDG.E.CONSTANT R13, desc[UR6][R4.64+0x1c00] ;  /* 0x001c0006040d7981 */ /* 0x000122000c1e9900 */
[----:B------:R-:W-:Y:S01]  /*06d0*/  PLOP3.LUT P0, PT, PT, PT, PT, 0x8, 0x80 ;  /* 0x000000000080781c */ /* 0x000fe20003f0e170 */
[----:B------:R-:W-:Y:S01]  /*06e0*/  VIADD R6, R6, 0x800 ;  /* 0x0000080006067836 */ /* 0x000fe20000000000 */
[----:B--2--5:R-:W-:-:S02]  /*06f0*/  IADD3 R7, PT, PT, R8, R7, R2 ;  /* 0x0000000708077210 */ /* 0x024fc40007ffe002 */
[----:B------:R-:W-:-:S05]  /*0700*/  IADD3 R8, P1, PT, R4, 0x2000, RZ ;  /* 0x0000200004087810 */ /* 0x000fca0007f3e0ff */
[----:B0-----:R-:W-:Y:S01]  /*0710*/  IMAD.MOV.U32 R4, RZ, RZ, R8 ;  /* 0x000000ffff047224 */ /* 0x001fe200078e0008 */
[----:B---3--:R-:W-:Y:S01]  /*0720*/  IADD3 R7, PT, PT, R9, R10, R7 ;  /* 0x0000000a09077210 */ /* 0x008fe20007ffe007 */
[----:B------:R-:W-:-:S04]  /*0730*/  IMAD.X R9, RZ, RZ, R5, P1 ;  /* 0x000000ffff097224 */ /* 0x000fc800008e0605 */
[----:B------:R-:W-:Y:S01]  /*0740*/  IMAD.MOV.U32 R5, RZ, RZ, R9 ;  /* 0x000000ffff057224 */ /* 0x000fe200078e0009 */
[----:B----4-:R-:W-:-:S04]  /*0750*/  IADD3 R7, PT, PT, R11, R12, R7 ;  /* 0x0000000c0b077210 */ /* 0x010fc80007ffe007 */
[----:B------:R-:W-:-:S07]  /*0760*/  IADD3 R2, PT, PT, R13, R14, R7 ;  /* 0x0000000e0d027210 */ /* 0x000fce0007ffe007 */
.L_x_282:
[----:B------:R-:W-:Y:S05]  /*0770*/  BSYNC.RECONVERGENT B2 ;  /* 0x0000000000027941 */ /* 0x000fea0003800200 */
.L_x_281:
[----:B------:R-:W-:-:S13]  /*0780*/  ISETP.LT.OR P0, PT, R6, R3, P0 ;  /* 0x000000030600720c */ /* 0x000fda0000701670 */
[----:B------:R-:W-:Y:S05]  /*0790*/  @!P0 BRA `(.L_x_274) ;  /* 0x0000000000188947 */ /* 0x000fea0003800000 */
[----:B------:R-:W2:Y:S04]  /*07a0*/  LDG.E.CONSTANT R7, desc[UR6][R4.64] ;  /* 0x0000000604077981 */ /* 0x000ea8000c1e9900 */
[----:B------:R-:W2:Y:S04]  /*07b0*/  LDG.E.CONSTANT R6, desc[UR6][R4.64+0x400] ;  /* 0x0004000604067981 */ /* 0x000ea8000c1e9900 */
[----:B------:R-:W3:Y:S04]  /*07c0*/  LDG.E.CONSTANT R9, desc[UR6][R4.64+0x800] ;  /* 0x0008000604097981 */ /* 0x000ee8000c1e9900 */
[----:B------:R-:W3:Y:S01]  /*07d0*/  LDG.E.CONSTANT R8, desc[UR6][R4.64+0xc00] ;  /* 0x000c000604087981 */ /* 0x000ee2000c1e9900 */
[----:B--2--5:R-:W-:-:S04]  /*07e0*/  IADD3 R2, PT, PT, R6, R7, R2 ;  /* 0x0000000706027210 */ /* 0x024fc80007ffe002 */
[----:B---3--:R-:W-:-:S07]  /*07f0*/  IADD3 R2, PT, PT, R8, R9, R2 ;  /* 0x0000000908027210 */ /* 0x008fce0007ffe002 */
.L_x_274:
[----:B------:R-:W-:Y:S05]  /*0800*/  BSYNC.RECONVERGENT B1 ;  /* 0x0000000000017941 */ /* 0x000fea0003800200 */
.L_x_273:
        /* <DEDUP_REMOVED lines=9> */
[----:B0-----:R-:W0:Y:S01]  /*08a0*/  SHFL.DOWN PT, R4, R3, 0x2, 0x1f ;  /* 0x08401f0003047f89 */ /* 0x001e2200000e0000 */
        /* <DEDUP_REMOVED lines=28> */
[----:B--2---:R-:W0:Y:S04]  /*0a70*/  LDS.128 R4, [UR4+0x10] ;  /* 0x00001004ff047984 */ /* 0x004e280008000c00 */
[----:B------:R-:W1:Y:S01]  /*0a80*/  LDS.64 R2, [UR4+0x20] ;  /* 0x00002004ff027984 */ /* 0x000e620008000a00 */
[----:B0-----:R-:W-:-:S04]  /*0a90*/  IADD3 R0, PT, PT, R4, R0, R9 ;  /* 0x0000000004007210 */ /* 0x001fc80007ffe009 */
[----:B------:R-:W-:-:S04]  /*0aa0*/  IADD3 R0, PT, PT, R6, R0, R5 ;  /* 0x0000000006007210 */ /* 0x000fc80007ffe005 */
[----:B-1----:R-:W-:-:S05]  /*0ab0*/  IADD3 R0, PT, PT, R2, R0, R7 ;  /* 0x0000000002007210 */ /* 0x002fca0007ffe007 */
[----:B------:R-:W-:Y:S01]  /*0ac0*/  IMAD.IADD R9, R0, 0x1, R3 ;  /* 0x0000000100097824 */ /* 0x000fe200078e0203 */
[----:B------:R-:W-:Y:S06]  /*0ad0*/  BRA `(.L_x_284) ;  /* 0x0000002400387947 */ /* 0x000fec0003800000 */
.L_x_283:
[----:B0-----:R-:W-:Y:S01]  /*0ae0*/  LOP3.LUT R4, R0, 0x3e0, RZ, 0xc0, !PT ;  /* 0x000003e000047812 */ /* 0x001fe200078ec0ff */
[----:B------:R-:W0:Y:S04]  /*0af0*/  S2R R10, SR_LANEID ;  /* 0x00000000000a7919 */ /* 0x000e280000000000 */
[----:B------:R-:W-:Y:S01]  /*0b00*/  VIADD R6, R4, 0x20 ;  /* 0x0000002004067836 */ /* 0x000fe20000000000 */
[----:B------:R-:W-:-:S04]  /*0b10*/  LOP3.LUT R4, RZ, R4, RZ, 0x33, !PT ;  /* 0x00000004ff047212 */ /* 0x000fc800078e33ff */
[----:B------:R-:W-:Y:S01]  /*0b20*/  ISETP.GT.U32.AND P0, PT, R6, R3, PT ;  /* 0x000000030600720c */ /* 0x000fe20003f04070 */
[----:B------:R-:W-:-:S05]  /*0b30*/  IMAD.IADD R4, R4, 0x1, R3 ;  /* 0x0000000104047824 */ /* 0x000fca00078e0203 */
[----:B------:R-:W-:-:S05]  /*0b40*/  SEL R5, R4, 0x1f, P0 ;  /* 0x0000001f04057807 */ /* 0x000fca0000000000 */
[----:B-----5:R-:W1:Y:S01]  /*0b50*/  SHFL.DOWN PT, R4, R2, 0x1, R5 ;  /* 0x0820000002047989 */ /* 0x020e6200000e0005 */
[CC--:B0-----:R-:W-:Y:S01]  /*0b60*/  ISETP.GE.AND P0, PT, R10.reuse, R5.reuse, PT ;  /* 0x000000050a00720c */ /* 0x0c1fe20003f06270 */
[C---:B------:R-:W-:Y:S01]  /*0b70*/  VIADD R8, R10.reuse, 0x2 ;  /* 0x000000020a087836 */ /* 0x040fe20000000000 */
[----:B------:R-:W-:Y:S02]  /*0b80*/  ISETP.NE.AND P1, PT, R10, RZ, PT ;  /* 0x000000ff0a00720c */ /* 0x000fe40003f25270 */
[----:B-1----:R-:W-:Y:S02]  /*0b90*/  SEL R7, R4, RZ, !P0 ;  /* 0x000000ff04077207 */ /* 0x002fe40004000000 */
[----:B------:R-:W-:Y:S01]  /*0ba0*/  ISETP.GT.AND P0, PT, R8, R5, PT ;  /* 0x000000050800720c */ /* 0x000fe20003f04270 */
[----:B------:R-:W-:-:S08]  /*0bb0*/  VIADD R8, R10, 0x4 ;  /* 0x000000040a087836 */ /* 0x000fd00000000000 */
[----:B------:R-:W0:Y:S01]  /*0bc0*/  @!P1 S2R R12, SR_CgaCtaId ;  /* 0x00000000000c9919 */ /* 0x000e220000008800 */
[----:B------:R-:W-:Y:S01]  /*0bd0*/  IMAD.IADD R4, R7, 0x1, R2 ;  /* 0x0000000107047824 */ /* 0x000fe200078e0202 */
[----:B------:R-:W-:-:S04]  /*0be0*/  @!P1 MOV R9, 0x400 ;  /* 0x0000040000099802 */ /* 0x000fc80000000f00 */
[----:B------:R-:W1:Y:S02]  /*0bf0*/  SHFL.DOWN PT, R6, R4, 0x2, R5 ;  /* 0x0840000004067989 */ /* 0x000e6400000e0005 */
[----:B-1----:R-:W-:Y:S02]  /*0c00*/  SEL R7, R6, RZ, !P0 ;  /* 0x000000ff06077207 */ /* 0x002fe40004000000 */
[----:B------:R-:W-:Y:S01]  /*0c10*/  ISETP.GT.AND P0, PT, R8, R5, PT ;  /* 0x000000050800720c */ /* 0x000fe20003f04270 */
[----:B------:R-:W-:Y:S01]  /*0c20*/  VIADD R8, R10, 0x10 ;  /* 0x000000100a087836 */ /* 0x000fe20000000000 */
[----:B0-----:R-:W-:Y:S01]  /*0c30*/  @!P1 LEA R12, R12, R9, 0x18 ;  /* 0x000000090c0c9211 */ /* 0x001fe200078ec0ff */
        /* <DEDUP_REMOVED lines=24> */
[----:B------:R-:W-:Y:S01]  /*0dc0*/  ISETP.GT.U32.AND P3, PT, R3, 0x80, PT ;  /* 0x000000800300780c */ /* 0x000fe20003f64070 */
[----:B0-----:R-:W-:-:S09]  /*0dd0*/  ULEA UR4, UR5, UR4, 0x18 ;  /* 0x0000000405047291 */ /* 0x001fd2000f8ec0ff */
[----:B------:R-:W0:Y:S04]  /*0de0*/  LDS.128 R4, [UR4+0x10] ;  /* 0x00001004ff047984 */ /* 0x000e280008000c00 */
[----:B------:R-:W2:Y:S04]  /*0df0*/  LDS R0, [UR4+0xc] ;  /* 0x00000c04ff007984 */ /* 0x000ea80008000800 */
[----:B------:R-:W3:Y:S01]  /*0e00*/  LDS.64 R10, [UR4+0x20] ;  /* 0x00002004ff0a7984 */ /* 0x000ee20008000a00 */
[----:B0-----:R-:W-:Y:S02]  /*0e10*/  SEL R4, R4, RZ, P2 ;  /* 0x000000ff04047207 */ /* 0x001fe40001000000 */
[----:B------:R-:W-:-:S02]  /*0e20*/  ISETP.GT.U32.AND P2, PT, R3, 0x60, PT ;  /* 0x000000600300780c */ /* 0x000fc40003f44070 */
[----:B--2---:R-:W-:Y:S02]  /*0e30*/  SEL R0, R0, RZ, P1 ;  /* 0x000000ff00007207 */ /* 0x004fe40000800000 */
[----:B------:R-:W-:Y:S02]  /*0e40*/  SEL R5, R5, RZ, P2 ;  /* 0x000000ff05057207 */ /* 0x000fe40001000000 */
[----:B------:R-:W-:Y:S02]  /*0e50*/  IADD3 R0, PT, PT, R4, R0, R9 ;  /* 0x0000000004007210 */ /* 0x000fe40007ffe009 */
[C---:B------:R-:W-:Y:S02]  /*0e60*/  ISETP.GT.U32.AND P1, PT, R3.reuse, 0xa0, PT ;  /* 0x000000a00300780c */ /* 0x040fe40003f24070 */
[----:B------:R-:W-:Y:S02]  /*0e70*/  SEL R6, R6, RZ, P3 ;  /* 0x000000ff06067207 */ /* 0x000fe40001800000 */
[----:B------:R-:W-:-:S02]  /*0e80*/  ISETP.GT.U32.AND P2, PT, R3, 0xc0, PT ;  /* 0x000000c00300780c */ /* 0x000fc40003f44070 */
[----:B------:R-:W-:Y:S02]  /*0e90*/  ISETP.GT.U32.AND P3, PT, R3, 0xe0, PT ;  /* 0x000000e00300780c */ /* 0x000fe40003f64070 */
[----:B------:R-:W-:Y:S02]  /*0ea0*/  SEL R7, R7, RZ, P1 ;  /* 0x000000ff07077207 */ /* 0x000fe40000800000 */
[----:B------:R-:W-:Y:S02]  /*0eb0*/  IADD3 R0, PT, PT, R6, R0, R5 ;  /* 0x0000000006007210 */ /* 0x000fe40007ffe005 */
[----:B---3--:R-:W-:Y:S02]  /*0ec0*/  SEL R10, R10, RZ, P2 ;  /* 0x000000ff0a0a7207 */ /* 0x008fe40001000000 */
[----:B------:R-:W-:Y:S02]  /*0ed0*/  SEL R11, R11, RZ, P3 ;  /* 0x000000ff0b0b7207 */ /* 0x000fe40001800000 */
[----:B------:R-:W-:-:S05]  /*0ee0*/  IADD3 R0, PT, PT, R10, R0, R7 ;  /* 0x000000000a007210 */ /* 0x000fca0007ffe007 */
[----:B-1----:R-:W-:Y:S01]  /*0ef0*/  IMAD.IADD R9, R0, 0x1, R11 ;  /* 0x0000000100097824 */ /* 0x002fe200078e020b */
[----:B------:R-:W-:Y:S06]  /*0f00*/  BRA `(.L_x_284) ;  /* 0x00000020002c7947 */ /* 0x000fec0003800000 */
.L_x_270:
[----:B------:R-:W0:Y:S01]  /*0f10*/  S2R R0, SR_TID.X ;  /* 0x0000000000007919 */ /* 0x000e220000002100 */
[----:B------:R-:W1:Y:S02]  /*0f20*/  LDCU.64 UR4, c[0x0][0x380] ;  /* 0x00007000ff0477ac */ /* 0x000e640008000a00 */
[----:B-1----:R-:W-:Y:S02]  /*0f30*/  IMAD.U32 R20, RZ, RZ, UR4 ;  /* 0x00000004ff147e24 */ /* 0x002fe4000f8e00ff */
[----:B------:R-:W-:Y:S02]  /*0f40*/  IMAD.U32 R21, RZ, RZ, UR5 ;  /* 0x00000005ff157e24 */ /* 0x000fe4000f8e00ff */
[----:B0-----:R-:W-:-:S04]  /*0f50*/  IMAD.SHL.U32 R2, R0, 0x4, RZ ;  /* 0x0000000400027824 */ /* 0x001fc800078e00ff */
[----:B------:R-:W-:-:S05]  /*0f60*/  IMAD.WIDE.U32 R24, R2, 0x4, R20 ;  /* 0x0000000402187825 */ /* 0x000fca00078e0014 */
[----:B------:R-:W2:Y:S04]  /*0f70*/  LDG.E.128.CONSTANT R4, desc[UR6][R24.64] ;  /* 0x0000000618047981 */ /* 0x000ea8000c1e9d00 */
[----:B------:R-:W3:Y:S04]  /*0f80*/  LDG.E.128.CONSTANT R8, desc[UR6][R24.64+0x1000] ;  /* 0x0010000618087981 */ /* 0x000ee8000c1e9d00 */
[----:B------:R-:W4:Y:S04]  /*0f90*/  LDG.E.128.CONSTANT R12, desc[UR6][R24.64+0x2000] ;  /* 0x00200006180c7981 */ /* 0x000f28000c1e9d00 */
[----:B------:R-:W5:Y:S01]  /*0fa0*/  LDG.E.128.CONSTANT R16, desc[UR6][R24.64+0x3000] ;  /* 0x0030000618107981 */ /* 0x000f62000c1e9d00 */
[----:B------:R-:W-:Y:S01]  /*0fb0*/  VIADD R22, R3, 0xfffff000 ;  /* 0xfffff00003167836 */ /* 0x000fe20000000000 */
[----:B------:R-:W-:-:S04]  /*0fc0*/  UMOV UR4, 0x1000 ;  /* 0x0000100000047882 */ /* 0x000fc80000000000 */
[----:B------:R-:W-:Y:S02]  /*0fd0*/  ISETP.GE.U32.AND P0, PT, R22, 0x1000, PT ;  /* 0x000010001600780c */ /* 0x000fe40003f06070 */
        /* <DEDUP_REMOVED lines=10> */
[----:B------:R-:W-:-:S07]  /*1080*/  UMOV UR4, 0x1000 ;  /* 0x0000100000047882 */ /* 0x000fce0000000000 */
[----:B------:R-:W1:Y:S02]  /*1090*/  LDC.64 R20, c[0x0][0x380] ;  /* 0x0000e000ff147b82 */ /* 0x000e640000000a00 */
.L_x_287:
[----:B------:R-:W-:-:S04]  /*10a0*/  VIADD R25, R2, UR4 ;  /* 0x0000000402197c36 */ /* 0x000fc80008000000 */
[----:B-1----:R-:W-:-:S05]  /*10b0*/  IMAD.WIDE.U32 R24, R25, 0x4, R20 ;  /* 0x0000000419187825 */ /* 0x002fca00078e0014 */
[----:B------:R-:W2:Y:S04]  /*10c0*/  LDG.E.128.CONSTANT R4, desc[UR6][R24.64] ;  /* 0x0000000618047981 */ /* 0x000ea8000c1e9d00 */
[----:B------:R-:W3:Y:S04]  /*10d0*/  LDG.E.128.CONSTANT R8, desc[UR6][R24.64+0x1000] ;  /* 0x0010000618087981 */ /* 0x000ee8000c1e9d00 */
[----:B------:R-:W4:Y:S04]  /*10e0*/  LDG.E.128.CONSTANT R12, desc[UR6][R24.64+0x2000] ;  /* 0x00200006180c7981 */ /* 0x000f28000c1e9d00 */
[----:B------:R-:W5:Y:S01]  /*10f0*/  LDG.E.128.CONSTANT R16, desc[UR6][R24.64+0x3000] ;  /* 0x0030000618107981 */ /* 0x000f62000c1e9d00 */
[----:B--2---:R-:W-:Y:S01]  /*1100*/  IADD3 R5, PT, PT, R5, R4, R23 ;  /* 0x0000000405057210 */ /* 0x004fe20007ffe017 */
[----:B0-----:R-:W-:-:S03]  /*1110*/  VIADD R4, R3, -UR4 ;  /* 0x8000000403047c36 */ /* 0x001fc60008000000 */
[----:B------:R-:W-:Y:S02]  /*1120*/  IADD3 R5, PT, PT, R7, R6, R5 ;  /* 0x0000000607057210 */ /* 0x000fe40007ffe005 */
[----:B------:R-:W-:Y:S02]  /*1130*/  ISETP.GE.U32.AND P0, PT, R4, 0x1000, PT ;  /* 0x000010000400780c */ /* 0x000fe40003f06070 */
[----:B---3--:R-:W-:-:S04]  /*1140*/  IADD3 R5, PT, PT, R9, R8, R5 ;  /* 0x0000000809057210 */ /* 0x008fc80007ffe005 */
[----:B------:R-:W-:-:S04]  /*1150*/  IADD3 R5, PT, PT, R11, R10, R5 ;  /* 0x0000000a0b057210 */ /* 0x000fc80007ffe005 */
[----:B----4-:R-:W-:-:S04]  /*1160*/  IADD3 R5, PT, PT, R13, R12, R5 ;  /* 0x0000000c0d057210 */ /* 0x010fc80007ffe005 */
[----:B------:R-:W-:-:S04]  /*1170*/  IADD3 R5, PT, PT, R15, R14, R5 ;  /* 0x0000000e0f057210 */ /* 0x000fc80007ffe005 */
[----:B-----5:R-:W-:-:S04]  /*1180*/  IADD3 R5, PT, PT, R17, R16, R5 ;  /* 0x0000001011057210 */ /* 0x020fc80007ffe005 */
[----:B------:R-:W-:Y:S01]  /*1190*/  IADD3 R23, PT, PT, R19, R18, R5 ;  /* 0x0000001213177210 */ /* 0x000fe20007ffe005 */
[----:B------:R-:W-:Y:S06]  /*11a0*/  @!P0 BRA `(.L_x_286) ;  /* 0x0000000000d48947 */ /* 0x000fec0003800000 */
[----:B------:R-:W-:-:S06]  /*11b0*/  UIADD3 UR4, UPT, UPT, UR4, 0x1000, URZ ;  /* 0x0000100004047890 */ /* 0x000fcc000fffe0ff */
[----:B------:R-:W-:-:S13]  /*11c0*/  ISETP.LT.U32.AND P0, PT, R22, UR4, PT ;  /* 0x0000000416007c0c */ /* 0x000fda000bf01070 */
[----:B------:R-:W-:Y:S05]  /*11d0*/  @!P0 BRA `(.L_x_287) ;  /* 0xfffffffc00b08947 */ /* 0x000fea000383ffff */
.L_x_285:
[----:B------:R-:W-:-:S13]  /*11e0*/  ISETP.LE.U32.AND P0, PT, R3, UR4, PT ;  /* 0x0000000403007c0c */ /* 0x000fda000bf03070 */
[----:B------:R-:W-:Y:S05]  /*11f0*/  @P0 BRA `(.L_x_286) ;  /* 0x0000000000c00947 */ /* 0x000fea0003800000 */
[----:B------:R-:W-:Y:S01]  /*1200*/  VIADD R5, R3, -UR4 ;  /* 0x8000000403057c36 */ /* 0x000fe20008000000 */
[----:B------:R-:W-:Y:S04]  /*1210*/  BSSY.RECONVERGENT B1, `(.L_x_286) ;  /* 0x000002e000017945 */ /* 0x000fe80003800200 */
[----:B------:R-:W-:-:S13]  /*1220*/  ISETP.GE.AND P0, PT, R0, R5, PT ;  /* 0x000000050000720c */ /* 0x000fda0003f06270 */
[----:B------:R-:W-:Y:S05]  /*1230*/  @P0 BRA `(.L_x_288) ;  /* 0x0000000000ac0947 */ /* 0x000fea0003800000 */
[----:B------:R-:W-:Y:S01]  /*1240*/  LOP3.LUT R2, RZ, R0, RZ, 0x33, !PT ;  /* 0x00000000ff027212 */ /* 0x000fe200078e33ff */
[----:B------:R-:W-:Y:S01]  /*1250*/  BSSY.RECONVERGENT B2, `(.L_x_289) ;  /* 0x0000014000027945 */ /* 0x000fe20003800200 */
[----:B------:R-:W-:Y:S02]  /*1260*/  IMAD.MOV.U32 R4, RZ, RZ, R0 ;  /* 0x000000ffff047224 */ /* 0x000fe400078e0000 */
[----:B------:R-:W-:-:S04]  /*1270*/  IADD3 R2, PT, PT, R3, -UR4, R2 ;  /* 0x8000000403027c10 */ /* 0x000fc8000fffe002 */
[C---:B------:R-:W-:Y:S02]  /*1280*/  LOP3.LUT R3, R2.reuse, 0x300, RZ, 0xc0, !PT ;  /* 0x0000030002037812 */ /* 0x040fe400078ec0ff */
[----:B------:R-:W-:Y:S02]  /*1290*/  ISETP.GE.U32.AND P1, PT, R2, 0x300, PT ;  /* 0x000003000200780c */ /* 0x000fe40003f26070 */
[----:B------:R-:W-:-:S13]  /*12a0*/  ISETP.NE.AND P0, PT, R3, 0x300, PT ;  /* 0x000003000300780c */ /* 0x000fda0003f05270 */
[----:B------:R-:W-:Y:S05]  /*12b0*/  @!P0 BRA `(.L_x_290) ;  /* 0x0000000000348947 */ /* 0x000fea0003800000 */
[----:B------:R-:W-:Y:S01]  /*12c0*/  LEA.HI R2, R2, 0x1, RZ, 0x18 ;  /* 0x0000000102027811 */ /* 0x000fe200078fc0ff */
[----:B------:R-:W-:Y:S02]  /*12d0*/  VIADD R7, R0, UR4 ;  /* 0x0000000400077c36 */ /* 0x000fe40008000000 */
[----:B------:R-:W-:Y:S01]  /*12e0*/  IMAD.MOV.U32 R4, RZ, RZ, R0 ;  /* 0x000000ffff047224 */ /* 0x000fe200078e0000 */
[----:B------:R-:W-:-:S05]  /*12f0*/  LOP3.LUT R2, R2, 0x3, RZ, 0xc0, !PT ;  /* 0x0000000302027812 */ /* 0x000fca00078ec0ff */
[----:B------:R-:W-:-:S07]  /*1300*/  IMAD.MOV R6, RZ, RZ, -R2 ;  /* 0x000000ffff067224 */ /* 0x000fce00078e0a02 */
.L_x_291:
        /* <DEDUP_REMOVED lines=8> */
.L_x_290:
[----:B------:R-:W-:Y:S05]  /*1390*/  BSYNC.RECONVERGENT B2 ;  /* 0x0000000000027941 */ /* 0x000fea0003800200 */
.L_x_289:
[----:B------:R-:W-:Y:S05]  /*13a0*/  @!P1 BRA `(.L_x_288) ;  /* 0x0000000000509947 */ /* 0x000fea0003800000 */
[C---:B------:R-:W-:Y:S02]  /*13b0*/  VIADD R12, R4.reuse, 0x200 ;  /* 0x00000200040c7836 */ /* 0x040fe40000000000 */
[----:B------:R-:W-:-:S07]  /*13c0*/  VIADD R13, R4, UR4 ;  /* 0x00000004040d7c36 */ /* 0x000fce0008000000 */
.L_x_292:
        /* <DEDUP_REMOVED lines=18> */
.L_x_288:
[----:B------:R-:W-:Y:S05]  /*14f0*/  BSYNC.RECONVERGENT B1 ;  /* 0x0000000000017941 */ /* 0x000fea0003800200 */
.L_x_286:
        /* <DEDUP_REMOVED lines=41> */
[----:B------:R-:W-:Y:S01]  /*1790*/  IMAD.IADD R9, R0, 0x1, R3 ;  /* 0x0000000100097824 */ /* 0x000fe200078e0203 */
[----:B------:R-:W-:Y:S06]  /*17a0*/  BRA `(.L_x_284) ;  /* 0x0000001800047947 */ /* 0x000fec0003800000 */
.L_x_269:
        /* <DEDUP_REMOVED lines=12> */
.L_x_295:
[----:B------:R-:W-:Y:S05]  /*1870*/  BSYNC.RECONVERGENT B1 ;  /* 0x0000000000017941 */ /* 0x000fea0003800200 */
.L_x_294:
        /* <DEDUP_REMOVED lines=16> */
.L_x_300:
        /* <DEDUP_REMOVED lines=9> */
.L_x_299:
[----:B------:R-:W-:Y:S05]  /*1a10*/  BSYNC.RECONVERGENT B2 ;  /* 0x0000000000027941 */ /* 0x000fea0003800200 */
.L_x_298:
        /* <DEDUP_REMOVED lines=10> */
.L_x_303:
        /* <DEDUP_REMOVED lines=30> */
.L_x_302:
[----:B------:R-:W-:Y:S05]  /*1ca0*/  BSYNC.RECONVERGENT B2 ;  /* 0x0000000000027941 */ /* 0x000fea0003800200 */
.L_x_301:
        /* <DEDUP_REMOVED lines=22> */
.L_x_305:
[----:B------:R-:W-:Y:S05]  /*1e10*/  BSYNC.RECONVERGENT B2 ;  /* 0x0000000000027941 */ /* 0x000fea0003800200 */
.L_x_304:
        /* <DEDUP_REMOVED lines=8> */
.L_x_297:
[----:B------:R-:W-:Y:S05]  /*1ea0*/  BSYNC.RECONVERGENT B1 ;  /* 0x0000000000017941 */ /* 0x000fea0003800200 */
.L_x_296:
        /* <DEDUP_REMOVED lines=38> */
[----:B----4-:R-:W0:Y:S04]  /*2110*/  LDS.128 R4, [UR4+0x10] ;  /* 0x00001004ff047984 */ /* 0x010e280008000c00 */
[----:B------:R-:W1:Y:S01]  /*2120*/  LDS.64 R2, [UR4+0x20] ;  /* 0x00002004ff027984 */ /* 0x000e620008000a00 */
[----:B0-----:R-:W-:-:S04]  /*2130*/  IADD3 R0, PT, PT, R4, R0, R9 ;  /* 0x0000000004007210 */ /* 0x001fc80007ffe009 */
[----:B------:R-:W-:-:S04]  /*2140*/  IADD3 R0, PT, PT, R6, R0, R5 ;  /* 0x0000000006007210 */ /* 0x000fc80007ffe005 */
[----:B-1----:R-:W-:-:S05]  /*2150*/  IADD3 R0, PT, PT, R2, R0, R7 ;  /* 0x0000000002007210 */ /* 0x002fca0007ffe007 */
[----:B------:R-:W-:Y:S01]  /*2160*/  IMAD.IADD R9, R0, 0x1, R3 ;  /* 0x0000000100097824 */ /* 0x000fe200078e0203 */
[----:B------:R-:W-:Y:S06]  /*2170*/  BRA `(.L_x_284) ;  /* 0x0000000c00907947 */ /* 0x000fec0003800000 */
.L_x_306:
        /* <DEDUP_REMOVED lines=10> */
[C---:B------:R-:W-:Y:S01]  /*2220*/  ISETP.NE.AND P1, PT, R8.reuse, RZ, PT ;  /* 0x000000ff0800720c */ /* 0x040fe20003f25270 */
[----:B------:R-:W-:Y:S01]  /*2230*/  VIADD R10, R8, 0x4 ;  /* 0x00000004080a7836 */ /* 0x000fe20000000000 */
[----:B-1----:R-:W-:Y:S02]  /*2240*/  SEL R5, R4, RZ, !P0 ;  /* 0x000000ff04057207 */ /* 0x002fe40004000000 */
[----:B------:R-:W-:-:S09]  /*2250*/  ISETP.GT.AND P0, PT, R6, R11, PT ;  /* 0x0000000b0600720c */ /* 0x000fd20003f04270 */
[----:B------:R-:W0:Y:S01]  /*2260*/  @!P1 S2R R9, SR_CgaCtaId ;  /* 0x0000000000099919 */ /* 0x000e220000008800 */
[----:B------:R-:W-:-:S05]  /*2270*/  IMAD.IADD R5, R5, 0x1, R2 ;  /* 0x0000000105057824 */ /* 0x000fca00078e0202 */
[----:B------:R-:W1:Y:S02]  /*2280*/  SHFL.DOWN PT, R4, R5, 0x2, R11 ;  /* 0x0840000005047989 */ /* 0x000e6400000e000b */
[----:B-1----:R-:W-:Y:S02]  /*2290*/  SEL R4, R4, RZ, !P0 ;  /* 0x000000ff04047207 */ /* 0x002fe40004000000 */
[----:B------:R-:W-:-:S03]  /*22a0*/  ISETP.GT.AND P0, PT, R10, R11, PT ;  /* 0x0000000b0a00720c */ /* 0x000fc60003f04270 */
[----:B------:R-:W-:Y:S01]  /*22b0*/  IMAD.IADD R4, R5, 0x1, R4 ;  /* 0x0000000105047824 */ /* 0x000fe200078e0204 */
[----:B------:R-:W-:-:S04]  /*22c0*/  @!P1 SHF.R.U32.HI R5, RZ, 0x3, R0 ;  /* 0x00000003ff059819 */ /* 0x000fc80000011600 */
[----:B------:R-:W1:Y:S01]  /*22d0*/  SHFL.DOWN PT, R6, R4, 0x4, R11 ;  /* 0x0880000004067989 */ /* 0x000e6200000e000b */
[----:B------:R-:W-:Y:S02]  /*22e0*/  @!P1 LOP3.LUT R5, R5, 0x7c, RZ, 0xc0, !PT ;  /* 0x0000007c05059812 */ /* 0x000fe400078ec0ff */
[----:B-1----:R-:W-:Y:S01]  /*22f0*/  SEL R7, R6, RZ, !P0 ;  /* 0x000000ff06077207 */ /* 0x002fe20004000000 */
[C---:B------:R-:W-:Y:S02]  /*2300*/  VIADD R6, R8.reuse, 0x8 ;  /* 0x0000000808067836 */ /* 0x040fe40000000000 */
[----:B------:R-:W-:Y:S02]  /*2310*/  VIADD R8, R8, 0x10 ;  /* 0x0000001008087836 */ /* 0x000fe40000000000 */
[----:B------:R-:W-:Y:S01]  /*2320*/  IMAD.IADD R7, R4, 0x1, R7 ;  /* 0x0000000104077824 */ /* 0x000fe200078e0207 */
[----:B------:R-:W-:Y:S02]  /*2330*/  ISETP.GT.AND P0, PT, R6, R11, PT ;  /* 0x0000000b0600720c */ /* 0x000fe40003f04270 */
[----:B------:R-:W-:-:S02]  /*2340*/  @!P1 MOV R6, 0x400 ;  /* 0x0000040000069802 */ /* 0x000fc40000000f00 */
[----:B------:R-:W1:Y:S02]  /*2350*/  SHFL.DOWN PT, R2, R7, 0x8, R11 ;  /* 0x0900000007027989 */ /* 0x000e6400000e000b */
[----:B0-----:R-:W-:-:S05]  /*2360*/  @!P1 LEA R6, R9, R6, 0x18 ;  /* 0x0000000609069211 */ /* 0x001fca00078ec0ff */
        /* <DEDUP_REMOVED lines=36> */
.L_x_293:
[----:B------:R-:W0:Y:S01]  /*25b0*/  S2R R11, SR_TID.X ;  /* 0x00000000000b7919 */ /* 0x000e220000002100 */
[----:B------:R-:W1:Y:S02]  /*25c0*/  LDCU.64 UR4, c[0x0][0x380] ;  /* 0x00007000ff0477ac */ /* 0x000e640008000a00 */
[----:B-1----:R-:W-:Y:S02]  /*25d0*/  IMAD.U32 R6, RZ, RZ, UR4 ;  /* 0x00000004ff067e24 */ /* 0x002fe4000f8e00ff */
[----:B------:R-:W-:Y:S02]  /*25e0*/  IMAD.U32 R7, RZ, RZ, UR5 ;  /* 0x00000005ff077e24 */ /* 0x000fe4000f8e00ff */
        /* <DEDUP_REMOVED lines=20> */
[----:B----4-:R-:W-:-:S04]  /*2730*/  IADD3 R0, PT, PT, R15, R8, R0 ;  /* 0x000000080f007210 */ /* 0x010fc80007ffe000 */
[----:B-----5:R-:W-:-:S04]  /*2740*/  IADD3 R0, PT, PT, R17, R12, R0 ;  /* 0x0000000c11007210 */ /* 0x020fc80007ffe000 */
[----:B------:R-:W-:Y:S01]  /*2750*/  IADD3 R14, PT, PT, R19, R14, R0 ;  /* 0x0000000e130e7210 */ /* 0x000fe20007ffe000 */
[----:B------:R-:W-:-:S05]  /*2760*/  VIADD R0, R3, 0xfffff000 ;  /* 0xfffff00003007836 */ /* 0x000fca0000000000 */
[----:B------:R-:W-:Y:S02]  /*2770*/  ISETP.GE.U32.AND P0, PT, R0, 0x1000, PT ;  /* 0x000010000000780c */ /* 0x000fe40003f06070 */
[----:B------:R-:W-:-:S04]  /*2780*/  IADD3 R14, PT, PT, R21, R16, R14 ;  /* 0x00000010150e7210 */ /* 0x000fc80007ffe00e */
[----:B------:R-:W-:-:S05]  /*2790*/  IADD3 R23, PT, PT, R23, R18, R14 ;  /* 0x0000001217177210 */ /* 0x000fca0007ffe00e */
[----:B------:R-:W-:Y:S02]  /*27a0*/  IMAD.IADD R10, R10, 0x1, R23 ;  /* 0x000000010a0a7824 */ /* 0x000fe400078e0217 */
[----:B------:R-:W-:Y:S05]  /*27b0*/  @!P0 BRA `(.L_x_307) ;  /* 0x0000000000908947 */ /* 0x000fea0003800000 */
[----:B------:R-:W0:Y:S01]  /*27c0*/  LDC R3, c[0x0][0x390] ;  /* 0x0000e400ff037b82 */ /* 0x000e220000000800 */
[----:B------:R-:W-:-:S07]  /*27d0*/  IMAD.MOV.U32 R2, RZ, RZ, 0x1000 ;  /* 0x00001000ff027424 */ /* 0x000fce00078e00ff */
[----:B------:R-:W1:Y:S02]  /*27e0*/  LDC.64 R6, c[0x0][0x380] ;  /* 0x0000e000ff067b82 */ /* 0x000e640000000a00 */
.L_x_309:
[----:B------:R-:W-:Y:S02]  /*27f0*/  IMAD.IADD R19, R11, 0x1, R2 ;  /* 0x000000010b137824 */ /* 0x000fe400078e0202 */
[----:B------:R-:W-:-:S04]  /*2800*/  IMAD.WIDE.U32 R8, R2, 0x4, R4 ;  /* 0x0000000402087825 */ /* 0x000fc800078e0004 */
[----:B-1----:R-:W-:Y:S01]  /*2810*/  IMAD.WIDE.U32 R18, R19, 0x4, R6 ;  /* 0x0000000413127825 */ /* 0x002fe200078e0006 */
        /* <DEDUP_REMOVED lines=16> */
[----:B--2---:R-:W-:Y:S01]  /*2920*/  IADD3 R13, PT, PT, R13, R26, R10 ;  /* 0x0000001a0d0d7210 */ /* 0x004fe20007ffe00a */
[----:B0-----:R-:W-:-:S05]  /*2930*/  IMAD.IADD R10, R3, 0x1, -R2 ;  /* 0x00000001030a7824 */ /* 0x001fca00078e0a02 */
[----:B------:R-:W-:Y:S02]  /*2940*/  ISETP.GE.U32.AND P0, PT, R10, 0x1000, PT ;  /* 0x000010000a00780c */ /* 0x000fe40003f06070 */
        /* <DEDUP_REMOVED lines=8> */
[----:B------:R-:W-:-:S05]  /*29d0*/  VIADD R2, R2, 0x1000 ;  /* 0x0000100002027836 */ /* 0x000fca0000000000 */
[----:B------:R-:W-:-:S13]  /*29e0*/  ISETP.GT.U32.AND P0, PT, R2, R0, PT ;  /* 0x000000000200720c */ /* 0x000fda0003f04070 */
[----:B------:R-:W-:Y:S05]  /*29f0*/  @!P0 BRA `(.L_x_309) ;  /* 0xfffffffc007c8947 */ /* 0x000fea000383ffff */
.L_x_307:
[----:B------:R-:W-:-:S13]  /*2a00*/  ISETP.GE.U32.AND P0, PT, R2, R3, PT ;  /* 0x000000030200720c */ /* 0x000fda0003f06070 */
        /* <DEDUP_REMOVED lines=13> */
[----:B------:R-:W-:Y:S01]  /*2ae0*/  LEA.HI R3, R4, 0x1, RZ, 0x18 ;  /* 0x0000000104037811 */ /* 0x000fe200078fc0ff */
[----:B------:R-:W-:-:S03]  /*2af0*/  IMAD.IADD R9, R11, 0x1, R2 ;  /* 0x000000010b097824 */ /* 0x000fc600078e0202 */
[----:B------:R-:W-:Y:S01]  /*2b00*/  LOP3.LUT R4, R3, 0x3, RZ, 0xc0, !PT ;  /* 0x0000000303047812 */ /* 0x000fe200078ec0ff */
[----:B------:R-:W-:-:S04]  /*2b10*/  IMAD.MOV.U32 R3, RZ, RZ, R11 ;  /* 0x000000ffff037224 */ /* 0x000fc800078e000b */
[----:B------:R-:W-:-:S07]  /*2b20*/  IMAD.MOV R8, RZ, RZ, -R4 ;  /* 0x000000ffff087224 */ /* 0x000fce00078e0a04 */
.L_x_313:
        /* <DEDUP_REMOVED lines=8> */
.L_x_312:
[----:B------:R-:W-:Y:S05]  /*2bb0*/  BSYNC.RECONVERGENT B2 ;  /* 0x0000000000027941 */ /* 0x000fea0003800200 */
.L_x_311:
[----:B------:R-:W-:Y:S05]  /*2bc0*/  @!P1 BRA `(.L_x_310) ;  /* 0x0000000000509947 */ /* 0x000fea0003800000 */
[C---:B------:R-:W-:Y:S02]  /*2bd0*/  IMAD.IADD R15, R3.reuse, 0x1, R2 ;  /* 0x00000001030f7824 */ /* 0x040fe400078e0202 */
[----:B------:R-:W-:-:S07]  /*2be0*/  VIADD R14, R3, 0x200 ;  /* 0x00000200030e7836 */ /* 0x000fce0000000000 */
.L_x_314:
        /* <DEDUP_REMOVED lines=18> */
.L_x_310:
[----:B------:R-:W-:Y:S05]  /*2d10*/  BSYNC.RECONVERGENT B1 ;  /* 0x0000000000017941 */ /* 0x000fea0003800200 */
.L_x_308:
        /* <DEDUP_REMOVED lines=35> */
[----:B---3--:R-:W-:Y:S04]  /*2f50*/  LDS R0, [UR4+0xc] ;  /* 0x00000c04ff007984 */ /* 0x008fe80008000800 */
[----:B------:R-:W0:Y:S04]  /*2f60*/  LDS.128 R4, [UR4+0x10] ;  /* 0x00001004ff047984 */ /* 0x000e280008000c00 */
[----:B------:R-:W1:Y:S01]  /*2f70*/  LDS.64 R2, [UR4+0x20] ;  /* 0x00002004ff027984 */ /* 0x000e620008000a00 */
[----:B0-----:R-:W-:-:S04]  /*2f80*/  IADD3 R0, PT, PT, R4, R0, R9 ;  /* 0x0000000004007210 */ /* 0x001fc80007ffe009 */
[----:B------:R-:W-:-:S04]  /*2f90*/  IADD3 R0, PT, PT, R6, R0, R5 ;  /* 0x0000000006007210 */ /* 0x000fc80007ffe005 */
[----:B-1----:R-:W-:-:S05]  /*2fa0*/  IADD3 R0, PT, PT, R2, R0, R7 ;  /* 0x0000000002007210 */ /* 0x002fca0007ffe007 */
[----:B------:R-:W-:-:S07]  /*2fb0*/  IMAD.IADD R9, R0, 0x1, R3 ;  /* 0x0000000100097824 */ /* 0x000fce00078e0203 */
.L_x_284:
[----:B------:R-:W-:Y:S05]  /*2fc0*/  BSYNC.RECONVERGENT B0 ;  /* 0x0000000000007941 */ /* 0x000fea0003800200 */
.L_x_268:
[----:B------:R-:W-:Y:S05]  /*2fd0*/  @P0 EXIT ;  /* 0x000000000000094d */ /* 0x000fea0003800000 */
[----:B------:R-:W5:Y:S01]  /*2fe0*/  LDC.64 R2, c[0x0][0x388] ;  /* 0x0000e200ff027b82 */ /* 0x000f620000000a00 */
[----:B------:R-:W0:Y:S02]  /*2ff0*/  LDCU UR4, c[0x0][0x398] ;  /* 0x00007300ff0477ac */ /* 0x000e240008000800 */
[----:B01234-:R-:W-:-:S05]  /*3000*/  VIADD R9, R9, UR4 ;  /* 0x0000000409097c36 */ /* 0x01ffca0008000000 */
[----:B-----5:R-:W-:Y:S01]  /*3010*/  STG.E desc[UR6][R2.64], R9 ;  /* 0x0000000902007986 */ /* 0x020fe2000c101906 */
[----:B------:R-:W-:Y:S05]  /*3020*/  EXIT ;  /* 0x000000000000794d */ /* 0x000fea0003800000 */
.L_x_315:
        /* <DEDUP_REMOVED lines=13> */
.L_x_537:


//--------------------- .text._ZN3cub18CUB_300001_SM_10006detail4scan16DeviceScanKernelINS2_10policy_hubIiiimN4cuda3std3__44plusIvEEE10Policy1000EPiSC_NS0_13ScanTileStateIiLb1EEES9_NS0_8NullTypeEmiLb0ESF_EEvT0_T1_T2_iT3_T4_T5_ --------------------------
	.section	.text._ZN3cub18CUB_300001_SM_10006detail4scan16DeviceScanKernelINS2_10policy_hubIiiimN4cuda3std3__44plusIvEEE10Policy1000EPiSC_NS0_13ScanTileStateIiLb1EEES9_NS0_8NullTypeEmiLb0ESF_EEvT0_T1_T2_iT3_T4_T5_,"ax",@progbits
	.align	128
        .global         _ZN3cub18CUB_300001_SM_10006detail4scan16DeviceScanKernelINS2_10policy_hubIiiimN4cuda3std3__44plusIvEEE10Policy1000EPiSC_NS0_13ScanTileStateIiLb1EEES9_NS0_8NullTypeEmiLb0ESF_EEvT0_T1_T2_iT3_T4_T5_
        .type           _ZN3cub18CUB_300001_SM_10006detail4scan16DeviceScanKernelINS2_10policy_hubIiiimN4cuda3std3__44plusIvEEE10Policy1000EPiSC_NS0_13ScanTileStateIiLb1EEES9_NS0_8NullTypeEmiLb0ESF_EEvT0_T1_T2_iT3_T4_T5_,@function
        .size           _ZN3cub18CUB_300001_SM_10006detail4scan16DeviceScanKernelINS2_10policy_hubIiiimN4cuda3std3__44plusIvEEE10Policy1000EPiSC_NS0_13ScanTileStateIiLb1EEES9_NS0_8NullTypeEmiLb0ESF_EEvT0_T1_T2_iT3_T4_T5_,(.L_x_538 - _ZN3cub18CUB_300001_SM_10006detail4scan16DeviceScanKernelINS2_10policy_hubIiiimN4cuda3std3__44plusIvEEE10Policy1000EPiSC_NS0_13ScanTileStateIiLb1EEES9_NS0_8NullTypeEmiLb0ESF_EEvT0_T1_T2_iT3_T4_T5_)
        .other          _ZN3cub18CUB_300001_SM_10006detail4scan16DeviceScanKernelINS2_10policy_hubIiiimN4cuda3std3__44plusIvEEE10Policy1000EPiSC_NS0_13ScanTileStateIiLb1EEES9_NS0_8NullTypeEmiLb0ESF_EEvT0_T1_T2_iT3_T4_T5_,@"STO_CUDA_ENTRY STV_DEFAULT"
_ZN3cub18CUB_300001_SM_10006detail4scan16DeviceScanKernelINS2_10policy_hubIiiimN4cuda3std3__44plusIvEEE10Policy1000EPiSC_NS0_13ScanTileStateIiLb1EEES9_NS0_8NullTypeEmiLb0ESF_EEvT0_T1_T2_iT3_T4_T5_:
.text._ZN3cub18CUB_300001_SM_10006detail4scan16DeviceScanKernelINS2_10policy_hubIiiimN4cuda3std3__44plusIvEEE10Policy1000EPiSC_NS0_13ScanTileStateIiLb1EEES9_NS0_8NullTypeEmiLb0ESF_EEvT0_T1_T2_iT3_T4_T5_:
[----:B------:R-:W-:Y:S08]  /*0000*/  LDC R1, c[0x0][0x37c] ;  /* 0x0000df00ff017b82 */ /* 0x000ff00000000800 */
[----:B------:R-:W0:Y:S01]  /*0010*/  S2UR UR6, SR_CTAID.X ;  /* 0x00000000000679c3 */ /* 0x000e220000002500 */
[----:B------:R-:W0:Y:S01]  /*0020*/  LDCU UR4, c[0x0][0x398] ;  /* 0x00007300ff0477ac */ /* 0x000e220008000800 */
[----:B------:R-:W1:Y:S01]  /*0030*/  LDCU.64 UR8, c[0x0][0x3a0] ;  /* 0x00007400ff0877ac */ /* 0x000e620008000a00 */
[----:B------:R-:W2:Y:S01]  /*0040*/  LDCU.64 UR12, c[0x0][0x358] ;  /* 0x00006b00ff0c77ac */ /* 0x000ea20008000a00 */
[----:B0-----:R-:W-:-:S04]  /*0050*/  UIADD3 UR6, UPT, UPT, UR6, UR4, URZ ;  /* 0x0000000406067290 */ /* 0x001fc8000fffe0ff */
[----:B------:R-:W-:-:S04]  /*0060*/  UIMAD.WIDE UR10, UR6, 0x1ee0, URZ ;  /* 0x00001ee0060a78a5 */ /* 0x000fc8000f8e02ff */
[----:B-1----:R-:W-:-:S04]  /*0070*/  UIADD3 UR7, UP0, UPT, -UR10, UR8, URZ ;  /* 0x000000080a077290 */ /* 0x002fc8000ff1e1ff */
[----:B------:R-:W-:Y:S02]  /*0080*/  UIADD3.X UR4, UPT, UPT, ~UR11, UR9, URZ, UP0, !UPT ;  /* 0x000000090b047290 */ /* 0x000fe400087fe5ff */
[----:B------:R-:W-:-:S04]  /*0090*/  UISETP.GE.U32.AND UP0, UPT, UR7, 0x1ee1, UPT ;  /* 0x00001ee10700788c */ /* 0x000fc8000bf06070 */
[----:B------:R-:W-:-:S09]  /*00a0*/  UISETP.GE.U32.AND.EX UP0, UPT, UR4, URZ, UPT, UP0 ;  /* 0x000000ff0400728c */ /* 0x000fd2000bf06100 */
[----:B--2---:R-:W-:Y:S05]  /*00b0*/  BRA.U !UP0, `(.L_x_316) ;  /* 0x0000001d08047547 */ /* 0x004fea000b800000 */
[----:B------:R-:W0:Y:S01]  /*00c0*/  S2R R36, SR_TID.X ;  /* 0x0000000000247919 */ /* 0x000e220000002100 */
[----:B------:R-:W1:Y:S01]  /*00d0*/  LDCU.64 UR4, c[0x0][0x380] ;  /* 0x00007000ff0477ac */ /* 0x000e620008000a00 */
[C---:B0-----:R-:W-:Y:S02]  /*00e0*/  LOP3.LUT R0, R36.reuse, 0x1f, RZ, 0xc0, !PT ;  /* 0x0000001f24007812 */ /* 0x041fe400078ec0ff */
[----:B------:R-:W-:-:S05]  /*00f0*/  LOP3.LUT R3, R36, 0x3e0, RZ, 0xc0, !PT ;  /* 0x000003e024037812 */ /* 0x000fca00078ec0ff */
[----:B------:R-:W-:-:S05]  /*0100*/  IMAD R0, R3, 0x13, R0 ;  /* 0x0000001303007824 */ /* 0x000fca00078e0200 */
[----:B------:R-:W-:-:S05]  /*0110*/  IADD3 R0, P0, PT, R0, UR10, RZ ;  /* 0x0000000a00007c10 */ /* 0x000fca000ff1e0ff */
[----:B------:R-:W-:Y:S02]  /*0120*/  IMAD.X R41, RZ, RZ, UR11, P0 ;  /* 0x0000000bff297e24 */ /* 0x000fe400080e06ff */
[----:B------:R-:W-:-:S03]  /*0130*/  IMAD.SHL.U32 R42, R0, 0x4, RZ ;  /* 0x00000004002a7824 */ /* 0x000fc600078e00ff */
[----:B------:R-:W-:Y:S02]  /*0140*/  SHF.L.U64.HI R41, R0, 0x2, R41 ;  /* 0x0000000200297819 */ /* 0x000fe40000010229 */
[----:B-1----:R-:W-:-:S04]  /*0150*/  IADD3 R2, P0, PT, R42, UR4, RZ ;  /* 0x000000042a027c10 */ /* 0x002fc8000ff1e0ff */
[----:B------:R-:W-:-:S05]  /*0160*/  IADD3.X R3, PT, PT, R41, UR5, RZ, P0, !PT ;  /* 0x0000000529037c10 */ /* 0x000fca00087fe4ff */
[----:B------:R-:W2:Y:S04]  /*0170*/  LD.E.STRONG.SM R5, desc[UR12][R2.64] ;  /* 0x0000000c02057980 */ /* 0x000ea8000c10b900 */
[----:B------:R-:W3:Y:S04]  /*0180*/  LD.E.STRONG.SM R7, desc[UR12][R2.64+0x80] ;  /* 0x0000800c02077980 */ /* 0x000ee8000c10b900 */
[----:B------:R-:W4:Y:S04]  /*0190*/  LD.E.STRONG.SM R9, desc[UR12][R2.64+0x100] ;  /* 0x0001000c02097980 */ /* 0x000f28000c10b900 */
[----:B------:R-:W5:Y:S04]  /*01a0*/  LD.E.STRONG.SM R11, desc[UR12][R2.64+0x180] ;  /* 0x0001800c020b7980 */ /* 0x000f68000c10b900 */
        /* <DEDUP_REMOVED lines=14> */
[----:B------:R-:W5:Y:S01]  /*0290*/  LD.E.STRONG.SM R0, desc[UR12][R2.64+0x900] ;  /* 0x0009000c02007980 */ /* 0x000f62000c10b900 */
[----:B------:R-:W0:Y:S01]  /*02a0*/  S2UR UR5, SR_CgaCtaId ;  /* 0x00000000000579c3 */ /* 0x000e220000008800 */
[----:B------:R-:W-:Y:S01]  /*02b0*/  SHF.R.U32.HI R32, RZ, 0x5, R36 ;  /* 0x00000005ff207819 */ /* 0x000fe20000011624 */
[----:B------:R-:W-:Y:S01]  /*02c0*/  UMOV UR4, 0x400 ;  /* 0x0000040000047882 */ /* 0x000fe20000000000 */
[----:B------:R-:W1:Y:S01]  /*02d0*/  S2R R44, SR_LANEID ;  /* 0x00000000002c7919 */ /* 0x000e620000000000 */
[----:B------:R-:W-:Y:S01]  /*02e0*/  UISETP.NE.AND UP0, UPT, UR6, URZ, UPT ;  /* 0x000000ff0600728c */ /* 0x000fe2000bf05270 */
[----:B------:R-:W-:Y:S01]  /*02f0*/  BSSY.RECONVERGENT B0, `(.L_x_317) ;  /* 0x000014b000007945 */ /* 0x000fe20003800200 */
[----:B0-----:R-:W-:Y:S01]  /*0300*/  ULEA UR4, UR5, UR4, 0x18 ;  /* 0x0000000405047291 */ /* 0x001fe2000f8ec0ff */
[----:B-1----:R-:W-:-:S05]  /*0310*/  IMAD R28, R32, 0x260, R44 ;  /* 0x00000260201c7824 */ /* 0x002fca00078e022c */
[----:B------:R-:W-:-:S05]  /*0320*/  LEA R28, R28, UR4, 0x2 ;  /* 0x000000041c1c7c11 */ /* 0x000fca000f8e10ff */
[----:B------:R-:W-:Y:S01]  /*0330*/  IMAD R27, R44, 0x48, R28 ;  /* 0x000000482c1b7824 */ /* 0x000fe200078e021c */
[----:B--2---:R0:W-:Y:S04]  /*0340*/  STS [R28], R5 ;  /* 0x000000051c007388 */ /* 0x0041e80000000800 */
[----:B---3--:R0:W-:Y:S04]  /*0350*/  STS [R28+0x80], R7 ;  /* 0x000080071c007388 */ /* 0x0081e80000000800 */
[----:B----4-:R0:W-:Y:S04]  /*0360*/  STS [R28+0x100], R9 ;  /* 0x000100091c007388 */ /* 0x0101e80000000800 */
[----:B-----5:R0:W-:Y:S04]  /*0370*/  STS [R28+0x180], R11 ;  /* 0x0001800b1c007388 */ /* 0x0201e80000000800 */
[----:B------:R0:W-:Y:S04]  /*0380*/  STS [R28+0x200], R13 ;  /* 0x0002000d1c007388 */ /* 0x0001e80000000800 */
        /* <DEDUP_REMOVED lines=13> */
[----:B------:R0:W-:Y:S01]  /*0460*/  STS [R28+0x900], R0 ;  /* 0x000900001c007388 */ /* 0x0001e20000000800 */
[----:B------:R-:W-:-:S03]  /*0470*/  NOP ;  /* 0x0000000000007918 */ /* 0x000fc60000000000 */
[----:B------:R0:W1:Y:S04]  /*0480*/  LDS R26, [R27] ;  /* 0x000000001b1a7984 */ /* 0x0000680000000800 */
[----:B------:R0:W2:Y:S04]  /*0490*/  LDS R25, [R27+0x4] ;  /* 0x000004001b197984 */ /* 0x0000a80000000800 */
[----:B------:R0:W3:Y:S04]  /*04a0*/  LDS R24, [R27+0x8] ;  /* 0x000008001b187984 */ /* 0x0000e80000000800 */
[----:B------:R0:W4:Y:S04]  /*04b0*/  LDS R40, [R27+0xc] ;  /* 0x00000c001b287984 */ /* 0x0001280000000800 */
[----:B------:R0:W0:Y:S04]  /*04c0*/  LDS R39, [R27+0x10] ;  /* 0x000010001b277984 */ /* 0x0000280000000800 */
        /* <DEDUP_REMOVED lines=13> */
[----:B------:R0:W0:Y:S01]  /*05a0*/  LDS R0, [R27+0x48] ;  /* 0x000048001b007984 */ /* 0x0000220000000800 */
[----:B------:R-:W-:Y:S06]  /*05b0*/  BAR.SYNC.DEFER_BLOCKING 0x0 ;  /* 0x0000000000007b1d */ /* 0x000fec0000010000 */
[----:B-1234-:R-:W-:Y:S05]  /*05c0*/  BRA.U UP0, `(.L_x_318) ;  /* 0x0000000500247547 */ /* 0x01efea000b800000 */
[----:B------:R-:W-:Y:S02]  /*05d0*/  IADD3 R8, PT, PT, R24, R25, R26 ;  /* 0x0000001918087210 */ /* 0x000fe40007ffe01a */
[----:B------:R-:W-:Y:S02]  /*05e0*/  ISETP.NE.AND P1, PT, R44, 0x1f, PT ;  /* 0x0000001f2c00780c */ /* 0x000fe40003f25270 */
[----:B0-----:R-:W-:Y:S02]  /*05f0*/  IADD3 R8, PT, PT, R39, R40, R8 ;  /* 0x0000002827087210 */ /* 0x001fe40007ffe008 */
[----:B------:R-:W-:Y:S02]  /*0600*/  ISETP.GE.U32.AND P2, PT, R36, 0x20, PT ;  /* 0x000000202400780c */ /* 0x000fe40003f46070 */
[----:B------:R-:W-:Y:S02]  /*0610*/  IADD3 R8, PT, PT, R30, R31, R8 ;  /* 0x0000001f1e087210 */ /* 0x000fe40007ffe008 */
[----:B------:R-:W-:-:S02]  /*0620*/  ISETP.NE.AND P3, PT, R44, RZ, PT ;  /* 0x000000ff2c00720c */ /* 0x000fc40003f65270 */
[----:B------:R-:W-:-:S03]  /*0630*/  IADD3 R8, PT, PT, R23, R29, R8 ;  /* 0x0000001d17087210 */ /* 0x000fc60007ffe008 */
[----:B------:R-:W-:Y:S02]  /*0640*/  @!P1 LEA R37, R32, UR4, 0x2 ;  /* 0x0000000420259c11 */ /* 0x000fe4000f8e10ff */
[----:B------:R-:W-:-:S04]  /*0650*/  IADD3 R8, PT, PT, R21, R22, R8 ;  /* 0x0000001615087210 */ /* 0x000fc80007ffe008 */
[----:B------:R-:W-:-:S04]  /*0660*/  IADD3 R8, PT, PT, R7, R20, R8 ;  /* 0x0000001407087210 */ /* 0x000fc80007ffe008 */
[----:B------:R-:W-:-:S04]  /*0670*/  IADD3 R8, PT, PT, R5, R6, R8 ;  /* 0x0000000605087210 */ /* 0x000fc80007ffe008 */
[----:B------:R-:W-:-:S04]  /*0680*/  IADD3 R33, PT, PT, R3, R4, R8 ;  /* 0x0000000403217210 */ /* 0x000fc80007ffe008 */
[----:B------:R-:W-:-:S05]  /*0690*/  IADD3 R33, PT, PT, R0, R2, R33 ;  /* 0x0000000200217210 */ /* 0x000fca0007ffe021 */
[----:B------:R-:W0:Y:S02]  /*06a0*/  SHFL.UP P0, R8, R33, 0x1, RZ ;  /* 0x0420000021087989 */ /* 0x000e2400000000ff */
[----:B0-----:R-:W-:-:S05]  /*06b0*/  @P0 IMAD.IADD R8, R33, 0x1, R8 ;  /* 0x0000000121080824 */ /* 0x001fca00078e0208 */
[----:B------:R-:W0:Y:S02]  /*06c0*/  SHFL.UP P0, R13, R8, 0x2, RZ ;  /* 0x04400000080d7989 */ /* 0x000e2400000000ff */
[----:B0-----:R-:W-:-:S05]  /*06d0*/  @P0 IMAD.IADD R13, R8, 0x1, R13 ;  /* 0x00000001080d0824 */ /* 0x001fca00078e020d */
[----:B------:R-:W0:Y:S02]  /*06e0*/  SHFL.UP P0, R16, R13, 0x4, RZ ;  /* 0x048000000d107989 */ /* 0x000e2400000000ff */
[----:B0-----:R-:W-:-:S05]  /*06f0*/  @P0 IMAD.IADD R16, R13, 0x1, R16 ;  /* 0x000000010d100824 */ /* 0x001fca00078e0210 */
[----:B------:R-:W0:Y:S02]  /*0700*/  SHFL.UP P0, R35, R16, 0x8, RZ ;  /* 0x0500000010237989 */ /* 0x000e2400000000ff */
[----:B0-----:R-:W-:-:S05]  /*0710*/  @P0 IMAD.IADD R35, R16, 0x1, R35 ;  /* 0x0000000110230824 */ /* 0x001fca00078e0223 */
[----:B------:R-:W0:Y:S02]  /*0720*/  SHFL.UP P0, R34, R35, 0x10, RZ ;  /* 0x0600000023227989 */ /* 0x000e2400000000ff */
[----:B0-----:R-:W-:Y:S01]  /*0730*/  @P0 IMAD.IADD R34, R35, 0x1, R34 ;  /* 0x0000000123220824 */ /* 0x001fe200078e0222 */
[----:B------:R-:W-:-:S03]  /*0740*/  ISETP.NE.AND P0, PT, R32, 0x2, PT ;  /* 0x000000022000780c */ /* 0x000fc60003f05270 */
[----:B------:R-:W-:Y:S01]  /*0750*/  IMAD.IADD R33, R34, 0x1, -R33 ;  /* 0x0000000122217824 */ /* 0x000fe200078e0a21 */
[----:B------:R-:W-:Y:S01]  /*0760*/  @!P1 STS [R37+0x10], R34 ;  /* 0x0000102225009388 */ /* 0x000fe20000000800 */
[----:B------:R-:W-:Y:S01]  /*0770*/  BAR.SYNC.DEFER_BLOCKING 0x0 ;  /* 0x0000000000007b1d */ /* 0x000fe20000010000 */
[----:B------:R-:W-:-:S05]  /*0780*/  ISETP.NE.AND P1, PT, R32, 0x9, PT ;  /* 0x000000092000780c */ /* 0x000fca0003f25270 */
[----:B------:R-:W0:Y:S04]  /*0790*/  LDS.128 R8, [UR4+0x10] ;  /* 0x00001004ff087984 */ /* 0x000e280008000c00 */
[----:B------:R-:W1:Y:S04]  /*07a0*/  LDS.128 R12, [UR4+0x20] ;  /* 0x00002004ff0c7984 */ /* 0x000e680008000c00 */
[----:B------:R-:W2:Y:S01]  /*07b0*/  LDS.128 R16, [UR4+0x30] ;  /* 0x00003004ff107984 */ /* 0x000ea20008000c00 */
[----:B0-----:R-:W-:-:S04]  /*07c0*/  IMAD.IADD R9, R8, 0x1, R9 ;  /* 0x0000000108097824 */ /* 0x001fc800078e0209 */
[----:B------:R-:W-:Y:S01]  /*07d0*/  IMAD.IADD R10, R10, 0x1, R9 ;  /* 0x000000010a0a7824 */ /* 0x000fe200078e0209 */
[----:B------:R-:W-:Y:S02]  /*07e0*/  SEL R8, R9, R8, !P0 ;  /* 0x0000000809087207 */ /* 0x000fe40004000000 */
[----:B------:R-:W-:Y:S01]  /*07f0*/  ISETP.NE.AND P0, PT, R32, 0x3, PT ;  /* 0x000000032000780c */ /* 0x000fe20003f05270 */
[----:B------:R-:W-:Y:S01]  /*0800*/  IMAD.IADD R11, R11, 0x1, R10 ;  /* 0x000000010b0b7824 */ /* 0x000fe200078e020a */
[----:B------:R-:W-:Y:S02]  /*0810*/  SEL R9, R33, RZ, P3 ;  /* 0x000000ff21097207 */ /* 0x000fe40001800000 */
[----:B------:R-:W-:Y:S01]  /*0820*/  SEL R8, R10, R8, !P0 ;  /* 0x000000080a087207 */ /* 0x000fe20004000000 */
[----:B-1----:R-:W-:Y:S01]  /*0830*/  IMAD.IADD R12, R11, 0x1, R12 ;  /* 0x000000010b0c7824 */ /* 0x002fe200078e020c */
[----:B------:R-:W-:-:S03]  /*0840*/  ISETP.NE.AND P0, PT, R32, 0x4, PT ;  /* 0x000000042000780c */ /* 0x000fc60003f05270 */
[----:B------:R-:W-:Y:S01]  /*0850*/  IMAD.IADD R13, R13, 0x1, R12 ;  /* 0x000000010d0d7824 */ /* 0x000fe200078e020c */
[----:B------:R-:W-:Y:S02]  /*0860*/  SEL R8, R11, R8, !P0 ;  /* 0x000000080b087207 */ /* 0x000fe40004000000 */
[----:B------:R-:W-:Y:S01]  /*0870*/  ISETP.NE.AND P0, PT, R32, 0x5, PT ;  /* 0x000000052000780c */ /* 0x000fe20003f05270 */
[----:B------:R-:W-:-:S03]  /*0880*/  IMAD.IADD R14, R14, 0x1, R13 ;  /* 0x000000010e0e7824 */ /* 0x000fc600078e020d */
[----:B------:R-:W-:Y:S01]  /*0890*/  SEL R8, R12, R8, !P0 ;  /* 0x000000080c087207 */ /* 0x000fe20004000000 */
[----:B------:R-:W-:Y:S01]  /*08a0*/  IMAD.IADD R15, R15, 0x1, R14 ;  /* 0x000000010f0f7824 */ /* 0x000fe200078e020e */
[----:B------:R-:W-:-:S03]  /*08b0*/  ISETP.NE.AND P0, PT, R32, 0x6, PT ;  /* 0x000000062000780c */ /* 0x000fc60003f05270 */
[----:B--2---:R-:W-:Y:S01]  /*08c0*/  IMAD.IADD R16, R15, 0x1, R16 ;  /* 0x000000010f107824 */ /* 0x004fe200078e0210 */
[----:B------:R-:W-:Y:S02]  /*08d0*/  SEL R8, R13, R8, !P0 ;  /* 0x000000080d087207 */ /* 0x000fe40004000000 */
[----:B------:R-:W-:Y:S01]  /*08e0*/  ISETP.NE.AND P0, PT, R32, 0x7, PT ;  /* 0x000000072000780c */ /* 0x000fe20003f05270 */
[----:B------:R-:W-:-:S03]  /*08f0*/  IMAD.IADD R17, R17, 0x1, R16 ;  /* 0x0000000111117824 */ /* 0x000fc600078e0210 */
[----:B------:R-:W-:Y:S01]  /*0900*/  SEL R8, R14, R8, !P0 ;  /* 0x000000080e087207 */ /* 0x000fe20004000000 */
[----:B------:R-:W-:Y:S01]  /*0910*/  IMAD.IADD R18, R18, 0x1, R17 ;  /* 0x0000000112127824 */ /* 0x000fe200078e0211 */
[----:B------:R-:W-:-:S03]  /*0920*/  ISETP.NE.AND P0, PT, R32, 0x8, PT ;  /* 0x000000082000780c */ /* 0x000fc60003f05270 */
[----:B------:R-:W-:Y:S01]  /*0930*/  IMAD.IADD R19, R19, 0x1, R18 ;  /* 0x0000000113137824 */ /* 0x000fe200078e0212 */
[----:B------:R-:W-:Y:S02]  /*0940*/  SEL R8, R15, R8, !P0 ;  /* 0x000000080f087207 */ /* 0x000fe40004000000 */
[----:B------:R-:W-:Y:S02]  /*0950*/  ISETP.NE.AND P0, PT, R32, 0xa, PT ;  /* 0x0000000a2000780c */ /* 0x000fe40003f05270 */
[----:B------:R-:W-:Y:S02]  /*0960*/  SEL R8, R16, R8, !P1 ;  /* 0x0000000810087207 */ /* 0x000fe40004800000 */
[C---:B------:R-:W-:Y:S02]  /*0970*/  ISETP.NE.AND P1, PT, R32.reuse, 0xb, PT ;  /* 0x0000000b2000780c */ /* 0x040fe40003f25270 */
[----:B------:R-:W-:Y:S02]  /*0980*/  SEL R8, R17, R8, !P0 ;  /* 0x0000000811087207 */ /* 0x000fe40004000000 */
[----:B------:R-:W-:-:S02]  /*0990*/  ISETP.NE.AND P0, PT, R32, 0xc, PT ;  /* 0x0000000c2000780c */ /* 0x000fc40003f05270 */
[----:B------:R-:W-:Y:S02]  /*09a0*/  SEL R8, R18, R8, !P1 ;  /* 0x0000000812087207 */ /* 0x000fe40004800000 */
[----:B------:R-:W-:Y:S02]  /*09b0*/  ISETP.NE.AND P1, PT, R36, RZ, PT ;  /* 0x000000ff2400720c */ /* 0x000fe40003f25270 */
[----:B------:R-:W-:-:S05]  /*09c0*/  SEL R8, R19, R8, !P0 ;  /* 0x0000000813087207 */ /* 0x000fca0004000000 */
[----:B------:R-:W-:-:S06]  /*09d0*/  @P2 IMAD.IADD R33, R8, 0x1, R9 ;  /* 0x0000000108212824 */ /* 0x000fcc00078e0209 */
[----:B------:R-:W-:Y:S05]  /*09e0*/  @P1 BRA `(.L_x_319) ;  /* 0x0000000c006c1947 */ /* 0x000fea0003800000 */
[----:B------:R-:W0:Y:S01]  /*09f0*/  LDS R12, [UR4+0x40] ;  /* 0x00004004ff0c7984 */ /* 0x000e220008000800 */
[----:B------:R-:W1:Y:S01]  /*0a00*/  LDC.64 R10, c[0x0][0x390] ;  /* 0x0000e400ff0a7b82 */ /* 0x000e620000000a00 */
[----:B------:R-:W-:Y:S02]  /*0a10*/  IMAD.MOV.U32 R8, RZ, RZ, 0x65 ;  /* 0x00000065ff087424 */ /* 0x000fe400078e00ff */
[----:B------:R-:W-:Y:S02]  /*0a20*/  IMAD.MOV.U32 R33, RZ, RZ, RZ ;  /* 0x000000ffff217224 */ /* 0x000fe400078e00ff */
[----:B0-----:R-:W-:-:S05]  /*0a30*/  IMAD.IADD R9, R19, 0x1, R12 ;  /* 0x0000000113097824 */ /* 0x001fca00078e020c */
[----:B-1----:R0:W-:Y:S01]  /*0a40*/  ST.E.64.STRONG.GPU desc[UR12][R10.64+0x100], R8 ;  /* 0x000100080a007985 */ /* 0x0021e2000c10fb0c */
[----:B------:R-:W-:Y:S05]  /*0a50*/  BRA `(.L_x_319) ;  /* 0x0000000c00507947 */ /* 0x000fea0003800000 */
.L_x_318:
[----:B------:R-:W-:Y:S02]  /*0a60*/  IADD3 R8, PT, PT, R24, R25, R26 ;  /* 0x0000001918087210 */ /* 0x000fe40007ffe01a */
[C---:B------:R-:W-:Y:S02]  /*0a70*/  ISETP.NE.AND P1, PT, R44.reuse, 0x1f, PT ;  /* 0x0000001f2c00780c */ /* 0x040fe40003f25270 */
[----:B0-----:R-:W-:Y:S02]  /*0a80*/  IADD3 R8, PT, PT, R39, R40, R8 ;  /* 0x0000002827087210 */ /* 0x001fe40007ffe008 */
[----:B------:R-:W-:Y:S02]  /*0a90*/  ISETP.NE.AND P2, PT, R44, RZ, PT ;  /* 0x000000ff2c00720c */ /* 0x000fe40003f45270 */
[----:B------:R-:W-:-:S04]  /*0aa0*/  IADD3 R8, PT, PT, R30, R31, R8 ;  /* 0x0000001f1e087210 */ /* 0x000fc80007ffe008 */
        /* <DEDUP_REMOVED lines=37> */
[----:B------:R-:W-:Y:S01]  /*0d00*/  IMAD.IADD R14, R14, 0x1, R13 ;  /* 0x000000010e0e7824 */ /* 0x000fe200078e020d */
[----:B------:R-:W0:Y:S02]  /*0d10*/  LDS R11, [UR4+0x40] ;  /* 0x00004004ff0b7984 */ /* 0x000e240008000800 */
        /* <DEDUP_REMOVED lines=12> */
[----:B------:R-:W-:-:S04]  /*0de0*/  ISETP.NE.AND P0, PT, R32, 0x9, PT ;  /* 0x000000092000780c */ /* 0x000fc80003f05270 */
[----:B------:R-:W-:Y:S02]  /*0df0*/  SEL R8, R16, R8, !P0 ;  /* 0x0000000810087207 */ /* 0x000fe40004000000 */
[----:B------:R-:W-:-:S04]  /*0e00*/  ISETP.NE.AND P0, PT, R32, 0xa, PT ;  /* 0x0000000a2000780c */ /* 0x000fc80003f05270 */
[----:B------:R-:W-:Y:S02]  /*0e10*/  SEL R8, R17, R8, !P0 ;  /* 0x0000000811087207 */ /* 0x000fe40004000000 */
[----:B------:R-:W-:-:S04]  /*0e20*/  ISETP.NE.AND P0, PT, R32, 0xb, PT ;  /* 0x0000000b2000780c */ /* 0x000fc80003f05270 */
[----:B------:R-:W-:Y:S02]  /*0e30*/  SEL R8, R18, R8, !P0 ;  /* 0x0000000812087207 */ /* 0x000fe40004000000 */
[C---:B------:R-:W-:Y:S01]  /*0e40*/  ISETP.GT.U32.AND P0, PT, R36.reuse, 0x1f, PT ;  /* 0x0000001f2400780c */ /* 0x040fe20003f04070 */
[C---:B0-----:R-:W-:Y:S01]  /*0e50*/  IMAD.IADD R11, R19.reuse, 0x1, R11 ;  /* 0x00000001130b7824 */ /* 0x041fe200078e020b */
[----:B------:R-:W-:Y:S02]  /*0e60*/  SEL R8, R19, R8, !P1 ;  /* 0x0000000813087207 */ /* 0x000fe40004800000 */
[----:B------:R-:W-:-:S03]  /*0e70*/  ISETP.GE.U32.AND P1, PT, R36, 0x20, PT ;  /* 0x000000202400780c */ /* 0x000fc60003f26070 */
[----:B------:R-:W-:-:S05]  /*0e80*/  IMAD.IADD R8, R8, 0x1, R9 ;  /* 0x0000000108087824 */ /* 0x000fca00078e0209 */
[----:B------:R-:W-:Y:S01]  /*0e90*/  SEL R43, R33, R8, !P1 ;  /* 0x00000008212b7207 */ /* 0x000fe20004800000 */
[----:B------:R-:W-:Y:S06]  /*0ea0*/  @P0 BRA `(.L_x_320) ;  /* 0x0000000800140947 */ /* 0x000fec0003800000 */
[----:B------:R-:W0:Y:S01]  /*0eb0*/  LDC.64 R16, c[0x0][0x390] ;  /* 0x0000e400ff107b82 */ /* 0x000e220000000a00 */
[----:B------:R-:W-:Y:S01]  /*0ec0*/  ISETP.NE.AND P1, PT, R36, RZ, PT ;  /* 0x000000ff2400720c */ /* 0x000fe20003f25270 */
[----:B------:R-:W-:Y:S01]  /*0ed0*/  IMAD.U32 R13, RZ, RZ, UR6 ;  /* 0x00000006ff0d7e24 */ /* 0x000fe2000f8e00ff */
[----:B------:R-:W-:-:S05]  /*0ee0*/  LOP3.LUT R18, RZ, R36, RZ, 0x33, !PT ;  /* 0x00000024ff127212 */ /* 0x000fca00078e33ff */
[----:B------:R-:W-:-:S06]  /*0ef0*/  VIADD R18, R18, UR6 ;  /* 0x0000000612127c36 */ /* 0x000fcc0008000000 */
[----:B------:R-:W-:Y:S01]  /*0f00*/  @!P1 IMAD.MOV.U32 R10, RZ, RZ, 0x64 ;  /* 0x00000064ff0a9424 */ /* 0x000fe200078e00ff */
[----:B------:R1:W-:Y:S01]  /*0f10*/  @!P1 STS [UR4+0xc], R11 ;  /* 0x00000c0bff009988 */ /* 0x0003e20008000804 */
[----:B0-----:R-:W-:-:S04]  /*0f20*/  IMAD.WIDE R12, R13, 0x8, R16 ;  /* 0x000000080d0c7825 */ /* 0x001fc800078e0210 */
[----:B------:R-:W-:Y:S01]  /*0f30*/  IMAD.WIDE R16, R18, 0x8, R16 ;  /* 0x0000000812107825 */ /* 0x000fe200078e0210 */
[----:B------:R1:W-:Y:S01]  /*0f40*/  @!P1 ST.E.64.STRONG.GPU desc[UR12][R12.64+0x100], R10 ;  /* 0x0001000a0c009985 */ /* 0x0003e2000c10fb0c */
[----:B------:R-:W-:Y:S05]  /*0f50*/  NANOSLEEP 0x226 ;  /* 0x000002260000795d */ /* 0x000fea0003800000 */
[----:B------:R-:W2:Y:S01]  /*0f60*/  LD.E.64.STRONG.GPU R14, desc[UR12][R16.64+0x100] ;  /* 0x0001000c100e7980 */ /* 0x000ea2000c10fb00 */
[----:B------:R-:W-:Y:S01]  /*0f70*/  UMOV UR5, 0xffffffff ;  /* 0xffffffff00057882 */ /* 0x000fe20000000000 */
[----:B--2---:R-:W-:Y:S02]  /*0f80*/  ISETP.NE.AND P0, PT, R14, 0x63, PT ;  /* 0x000000630e00780c */ /* 0x004fe40003f05270 */
[----:B-1----:R-:W-:Y:S11]  /*0f90*/  BRA.DIV UR5, `(.L_x_321) ;  /* 0x0000002e05ec7947 */ /* 0x002ff6000b800000 */
[----:B------:R-:W-:-:S13]  /*0fa0*/  VOTE.ANY P0, !P0 ;  /* 0x0000000000ff7806 */ /* 0x000fda0004000100 */
.L_x_350:
[----:B------:R-:W-:Y:S05]  /*0fb0*/  @!P0 BRA `(.L_x_322) ;  /* 0x0000000000248947 */ /* 0x000fea0003800000 */
[----:B------:R-:W-:-:S07]  /*0fc0*/  IMAD.MOV.U32 R9, RZ, RZ, 0x1de ;  /* 0x000001deff097424 */ /* 0x000fce00078e00ff */
.L_x_324:
[----:B------:R-:W-:Y:S05]  /*0fd0*/  NANOSLEEP R9 ;  /* 0x000000090000735d */ /* 0x000fea0003800000 */
[----:B------:R-:W2:Y:S01]  /*0fe0*/  LD.E.64.STRONG.GPU R14, desc[UR12][R16.64+0x100] ;  /* 0x0001000c100e7980 */ /* 0x000ea2000c10fb00 */
[----:B------:R-:W-:Y:S01]  /*0ff0*/  UMOV UR5, 0xffffffff ;  /* 0xffffffff00057882 */ /* 0x000fe20000000000 */
[----:B------:R-:W-:Y:S02]  /*1000*/  SHF.R.U32.HI R9, RZ, 0x1, R9 ;  /* 0x00000001ff097819 */ /* 0x000fe40000011609 */
[----:B--2---:R-:W-:Y:S01]  /*1010*/  ISETP.NE.AND P0, PT, R14, 0x63, PT ;  /* 0x000000630e00780c */ /* 0x004fe20003f05270 */
[----:B------:R-:W-:-:S12]  /*1020*/  BRA.DIV UR5, `(.L_x_323) ;  /* 0x0000002e05e87947 */ /* 0x000fd8000b800000 */
[----:B------:R-:W-:-:S13]  /*1030*/  VOTE.ANY P0, !P0 ;  /* 0x0000000000ff7806 */ /* 0x000fda0004000100 */
.L_x_353:
[----:B------:R-:W-:Y:S05]  /*1040*/  @P0 BRA `(.L_x_324) ;  /* 0xfffffffc00e00947 */ /* 0x000fea000383ffff */
.L_x_322:
[----:B------:R-:W-:Y:S01]  /*1050*/  UMOV UR5, 0xffffffff ;  /* 0xffffffff00057882 */ /* 0x000fe20000000000 */
[----:B------:R-:W-:Y:S02]  /*1060*/  ISETP.NE.AND P2, PT, R14, 0x65, PT ;  /* 0x000000650e00780c */ /* 0x000fe40003f45270 */
[----:B------:R-:W-:Y:S11]  /*1070*/  BRA.DIV UR5, `(.L_x_325) ;  /* 0x0000002e05f47947 */ /* 0x000ff6000b800000 */
[----:B------:R-:W0:Y:S01]  /*1080*/  S2R R45, SR_GEMASK ;  /* 0x00000000002d7919 */ /* 0x000e220000003c00 */
[----:B------:R-:W-:Y:S01]  /*1090*/  VOTE.ANY R8, PT, !P2 ;  /* 0x0000000000087806 */ /* 0x000fe200050e0100 */
[C---:B------:R-:W-:Y:S02]  /*10a0*/  VIADD R33, R44.reuse, 0x2 ;  /* 0x000000022c217836 */ /* 0x040fe40000000000 */
[C---:B------:R-:W-:Y:S02]  /*10b0*/  VIADD R32, R44.reuse, 0x4 ;  /* 0x000000042c207836 */ /* 0x040fe40000000000 */
[C---:B------:R-:W-:Y:S02]  /*10c0*/  VIADD R19, R44.reuse, 0x8 ;  /* 0x000000082c137836 */ /* 0x040fe40000000000 */
[----:B------:R-:W-:Y:S01]  /*10d0*/  VIADD R34, R44, 0x10 ;  /* 0x000000102c227836 */ /* 0x000fe20000000000 */
[----:B0-----:R-:W-:-:S05]  /*10e0*/  LOP3.LUT R8, R8, 0x80000000, R45, 0xec, !PT ;  /* 0x8000000008087812 */ /* 0x001fca00078eec2d */
[----:B------:R-:W-:-:S05]  /*10f0*/  VIADD R9, R8, 0xffffffff ;  /* 0xffffffff08097836 */ /* 0x000fca0000000000 */
[----:B------:R-:W-:-:S04]  /*1100*/  LOP3.LUT R9, R8, R9, RZ, 0xc, !PT ;  /* 0x0000000908097212 */ /* 0x000fc800078e0cff */
[----:B------:R0:W1:Y:S02]  /*1110*/  POPC R38, R9 ;  /* 0x0000000900267309 */ /* 0x0000640000000000 */
[----:B0-----:R-:W0:Y:S01]  /*1120*/  LDC.64 R8, c[0x0][0x390] ;  /* 0x0000e400ff087b82 */ /* 0x001e220000000a00 */
[----:B-1----:R-:W1:Y:S01]  /*1130*/  SHFL.DOWN PT, R16, R15, 0x1, R38 ;  /* 0x082000000f107989 */ /* 0x002e6200000e0026 */
[-C--:B------:R-:W-:Y:S02]  /*1140*/  ISETP.GE.AND P0, PT, R44, R38.reuse, PT ;  /* 0x000000262c00720c */ /* 0x080fe40003f06270 */
[-C--:B------:R-:W-:Y:S02]  /*1150*/  ISETP.GT.AND P2, PT, R34, R38.reuse, PT ;  /* 0x000000262200720c */ /* 0x080fe40003f44270 */
[----:B-1----:R-:W-:Y:S02]  /*1160*/  SEL R16, R16, RZ, !P0 ;  /* 0x000000ff10107207 */ /* 0x002fe40004000000 */
[----:B------:R-:W-:-:S03]  /*1170*/  ISETP.GT.AND P0, PT, R33, R38, PT ;  /* 0x000000262100720c */ /* 0x000fc60003f04270 */
[----:B------:R-:W-:-:S05]  /*1180*/  IMAD.IADD R17, R16, 0x1, R15 ;  /* 0x0000000110117824 */ /* 0x000fca00078e020f */
[----:B------:R-:W1:Y:S02]  /*1190*/  SHFL.DOWN PT, R16, R17, 0x2, R38 ;  /* 0x0840000011107989 */ /* 0x000e6400000e0026 */
[----:B-1----:R-:W-:Y:S02]  /*11a0*/  SEL R16, R16, RZ, !P0 ;  /* 0x000000ff10107207 */ /* 0x002fe40004000000 */
[----:B------:R-:W-:-:S03]  /*11b0*/  ISETP.GT.AND P0, PT, R32, R38, PT ;  /* 0x000000262000720c */ /* 0x000fc60003f04270 */
[----:B------:R-:W-:-:S05]  /*11c0*/  IMAD.IADD R35, R17, 0x1, R16 ;  /* 0x0000000111237824 */ /* 0x000fca00078e0210 */
[----:B------:R-:W1:Y:S02]  /*11d0*/  SHFL.DOWN PT, R16, R35, 0x4, R38 ;  /* 0x0880000023107989 */ /* 0x000e6400000e0026 */
[----:B-1----:R-:W-:Y:S02]  /*11e0*/  SEL R16, R16, RZ, !P0 ;  /* 0x000000ff10107207 */ /* 0x002fe40004000000 */
[----:B------:R-:W-:-:S03]  /*11f0*/  ISETP.GT.AND P0, PT, R19, R38, PT ;  /* 0x000000261300720c */ /* 0x000fc60003f04270 */
[----:B------:R-:W-:Y:S01]  /*1200*/  IMAD.IADD R37, R35, 0x1, R16 ;  /* 0x0000000123257824 */ /* 0x000fe200078e0210 */
[----:B0-----:R-:W-:-:S04]  /*1210*/  IADD3 R35, P3, PT, R8, 0x100, RZ ;  /* 0x0000010008237810 */ /* 0x001fc80007f7e0ff */
[----:B------:R-:W0:Y:S02]  /*1220*/  SHFL.DOWN PT, R16, R37, 0x8, R38 ;  /* 0x0900000025107989 */ /* 0x000e2400000e0026 */
[----:B0-----:R-:W-:Y:S02]  /*1230*/  SEL R16, R16, RZ, !P0 ;  /* 0x000000ff10107207 */ /* 0x001fe40004000000 */
[----:B------:R-:W-:-:S03]  /*1240*/  ISETP.NE.AND P0, PT, R14, 0x65, PT ;  /* 0x000000650e00780c */ /* 0x000fc60003f05270 */
[----:B------:R-:W-:Y:S02]  /*1250*/  IMAD.IADD R17, R37, 0x1, R16 ;  /* 0x0000000125117824 */ /* 0x000fe400078e0210 */
[----:B------:R-:W-:-:S03]  /*1260*/  IMAD.X R37, RZ, RZ, R9, P3 ;  /* 0x000000ffff257224 */ /* 0x000fc600018e0609 */
[----:B------:R-:W0:Y:S05]  /*1270*/  SHFL.DOWN PT, R16, R17, 0x10, R38 ;  /* 0x0a00000011107989 */ /* 0x000e2a00000e0026 */
[----:B------:R-:W-:Y:S02]  /*1280*/  VOTE.ALL P0, P0 ;  /* 0x0000000000ff7806 */ /* 0x000fe40000000000 */
[----:B0-----:R-:W-:-:S05]  /*1290*/  SEL R16, R16, RZ, !P2 ;  /* 0x000000ff10107207 */ /* 0x001fca0005000000 */
[----:B------:R-:W-:-:S07]  /*12a0*/  IMAD.IADD R36, R17, 0x1, R16 ;  /* 0x0000000111247824 */ /* 0x000fce00078e0210 */
.L_x_362:
[----:B------:R-:W-:Y:S05]  /*12b0*/  @!P0 BRA `(.L_x_326) ;  /* 0x0000000000d48947 */ /* 0x000fea0003800000 */
[----:B------:R-:W-:-:S07]  /*12c0*/  IMAD.MOV.U32 R38, RZ, RZ, 0x1de ;  /* 0x000001deff267424 */ /* 0x000fce00078e00ff */
.L_x_332:
[----:B------:R-:W-:Y:S02]  /*12d0*/  IMAD.MOV.U32 R8, RZ, RZ, R35 ;  /* 0x000000ffff087224 */ /* 0x000fe400078e0023 */
[----:B------:R-:W-:Y:S02]  /*12e0*/  IMAD.MOV.U32 R9, RZ, RZ, R37 ;  /* 0x000000ffff097224 */ /* 0x000fe400078e0025 */
[----:B------:R-:W-:-:S05]  /*12f0*/  IMAD.WIDE R16, R18, 0x8, R8 ;  /* 0x0000000812107825 */ /* 0x000fca00078e0208 */
[----:B------:R-:W2:Y:S01]  /*1300*/  LD.E.64.STRONG.GPU R14, desc[UR12][R16.64+-0x100] ;  /* 0xffff000c100e7980 */ /* 0x000ea2000c10fb00 */
[----:B------:R-:W-:Y:S05]  /*1310*/  YIELD ;  /* 0x0000000000007946 */ /* 0x000fea0003800000 */
[----:B------:R-:W-:Y:S01]  /*1320*/  UMOV UR5, 0xffffffff ;  /* 0xffffffff00057882 */ /* 0x000fe20000000000 */
[----:B------:R-:W-:Y:S02]  /*1330*/  SHF.R.U32.HI R38, RZ, 0x1, R38 ;  /* 0x00000001ff267819 */ /* 0x000fe40000011626 */
[----:B--2---:R-:W-:Y:S01]  /*1340*/  ISETP.NE.AND P0, PT, R14, 0x63, PT ;  /* 0x000000630e00780c */ /* 0x004fe20003f05270 */
[----:B------:R-:W-:-:S12]  /*1350*/  BRA.DIV UR5, `(.L_x_327) ;  /* 0x0000003205447947 */ /* 0x000fd8000b800000 */
[----:B------:R-:W-:-:S13]  /*1360*/  VOTE.ANY P0, !P0 ;  /* 0x0000000000ff7806 */ /* 0x000fda0004000100 */
.L_x_365:
[----:B------:R-:W-:Y:S05]  /*1370*/  @!P0 BRA `(.L_x_328) ;  /* 0x0000000000248947 */ /* 0x000fea0003800000 */
[----:B------:R-:W-:-:S07]  /*1380*/  IMAD.MOV.U32 R9, RZ, RZ, R38 ;  /* 0x000000ffff097224 */ /* 0x000fce00078e0026 */
.L_x_330:
[----:B------:R-:W-:Y:S05]  /*1390*/  NANOSLEEP R9 ;  /* 0x000000090000735d */ /* 0x000fea0003800000 */
[----:B------:R-:W2:Y:S01]  /*13a0*/  LD.E.64.STRONG.GPU R14, desc[UR12][R16.64+-0x100] ;  /* 0xffff000c100e7980 */ /* 0x000ea2000c10fb00 */
[----:B------:R-:W-:Y:S01]  /*13b0*/  UMOV UR5, 0xffffffff ;  /* 0xffffffff00057882 */ /* 0x000fe20000000000 */
[----:B------:R-:W-:Y:S02]  /*13c0*/  SHF.R.U32.HI R9, RZ, 0x1, R9 ;  /* 0x00000001ff097819 */ /* 0x000fe40000011609 */
[----:B--2---:R-:W-:Y:S01]  /*13d0*/  ISETP.NE.AND P0, PT, R14, 0x63, PT ;  /* 0x000000630e00780c */ /* 0x004fe20003f05270 */
[----:B------:R-:W-:-:S12]  /*13e0*/  BRA.DIV UR5, `(.L_x_329) ;  /* 0x0000003205407947 */ /* 0x000fd8000b800000 */
[----:B------:R-:W-:-:S13]  /*13f0*/  VOTE.ANY P0, !P0 ;  /* 0x0000000000ff7806 */ /* 0x000fda0004000100 */
.L_x_368:
[----:B------:R-:W-:Y:S05]  /*1400*/  @P0 BRA `(.L_x_330) ;  /* 0xfffffffc00e00947 */ /* 0x000fea000383ffff */
.L_x_328:
[----:B------:R-:W-:Y:S01]  /*1410*/  UMOV UR5, 0xffffffff ;  /* 0xffffffff00057882 */ /* 0x000fe20000000000 */
[----:B------:R-:W-:Y:S02]  /*1420*/  ISETP.NE.AND P0, PT, R14, 0x65, PT ;  /* 0x000000650e00780c */ /* 0x000fe40003f05270 */
[----:B------:R-:W-:Y:S11]  /*1430*/  BRA.DIV UR5, `(.L_x_331) ;  /* 0x00000032054c7947 */ /* 0x000ff6000b800000 */
[----:B------:R-:W-:Y:S01]  /*1440*/  VOTE.ANY R8, PT, !P0 ;  /* 0x0000000000087806 */ /* 0x000fe200040e0100 */
[----:B------:R-:W-:-:S03]  /*1450*/  VIADD R18, R18, 0xffffffe0 ;  /* 0xffffffe012127836 */ /* 0x000fc60000000000 */
[----:B------:R-:W-:-:S05]  /*1460*/  LOP3.LUT R8, R8, 0x80000000, R45, 0xec, !PT ;  /* 0x8000000008087812 */ /* 0x000fca00078eec2d */
[----:B------:R-:W-:-:S05]  /*1470*/  VIADD R9, R8, 0xffffffff ;  /* 0xffffffff08097836 */ /* 0x000fca0000000000 */
[----:B------:R-:W-:-:S06]  /*1480*/  LOP3.LUT R9, R8, R9, RZ, 0xc, !PT ;  /* 0x0000000908097212 */ /* 0x000fcc00078e0cff */
[----:B------:R-:W0:Y:S02]  /*1490*/  POPC R9, R9 ;  /* 0x0000000900097309 */ /* 0x000e240000000000 */
[----:B0-----:R-:W0:Y:S01]  /*14a0*/  SHFL.DOWN PT, R16, R15, 0x1, R9 ;  /* 0x082000000f107989 */ /* 0x001e2200000e0009 */
[-C--:B------:R-:W-:Y:S02]  /*14b0*/  ISETP.GE.AND P0, PT, R44, R9.reuse, PT ;  /* 0x000000092c00720c */ /* 0x080fe40003f06270 */
[-C--:B------:R-:W-:Y:S02]  /*14c0*/  ISETP.GT.AND P2, PT, R34, R9.reuse, PT ;  /* 0x000000092200720c */ /* 0x080fe40003f44270 */
[----:B0-----:R-:W-:Y:S02]  /*14d0*/  SEL R16, R16, RZ, !P0 ;  /* 0x000000ff10107207 */ /* 0x001fe40004000000 */
[----:B------:R-:W-:-:S03]  /*14e0*/  ISETP.GT.AND P0, PT, R33, R9, PT ;  /* 0x000000092100720c */ /* 0x000fc60003f04270 */
[----:B------:R-:W-:-:S05]  /*14f0*/  IMAD.IADD R15, R16, 0x1, R15 ;  /* 0x00000001100f7824 */ /* 0x000fca00078e020f */
[----:B------:R-:W0:Y:S02]  /*1500*/  SHFL.DOWN PT, R16, R15, 0x2, R9 ;  /* 0x084000000f107989 */ /* 0x000e2400000e0009 */
        /* <DEDUP_REMOVED lines=9> */
[----:B------:R-:W-:-:S03]  /*15a0*/  ISETP.NE.AND P0, PT, R14, 0x65, PT ;  /* 0x000000650e00780c */ /* 0x000fc60003f05270 */
[----:B------:R-:W-:-:S05]  /*15b0*/  IMAD.IADD R15, R15, 0x1, R16 ;  /* 0x000000010f0f7824 */ /* 0x000fca00078e0210 */
[----:B------:R-:W0:Y:S05]  /*15c0*/  SHFL.DOWN PT, R16, R15, 0x10, R9 ;  /* 0x0a0000000f107989 */ /* 0x000e2a00000e0009 */
[----:B------:R-:W-:Y:S02]  /*15d0*/  VOTE.ALL P0, P0 ;  /* 0x0000000000ff7806 */ /* 0x000fe40000000000 */
[----:B0-----:R-:W-:-:S04]  /*15e0*/  SEL R16, R16, RZ, !P2 ;  /* 0x000000ff10107207 */ /* 0x001fc80005000000 */
[----:B------:R-:W-:-:S07]  /*15f0*/  IADD3 R36, PT, PT, R15, R16, R36 ;  /* 0x000000100f247210 */ /* 0x000fce0007ffe024 */
.L_x_377:
[----:B------:R-:W-:Y:S05]  /*1600*/  @P0 BRA `(.L_x_332) ;  /* 0xfffffffc00300947 */ /* 0x000fea000383ffff */
.L_x_326:
[----:B------:R-:W-:Y:S01]  /*1610*/  ISETP.NE.AND P0, PT, R44, RZ, PT ;  /* 0x000000ff2c00720c */ /* 0x000fe20003f05270 */
[----:B------:R-:W0:Y:S01]  /*1620*/  @!P1 S2R R9, SR_CgaCtaId ;  /* 0x0000000000099919 */ /* 0x000e220000008800 */
[----:B------:R-:W-:Y:S01]  /*1630*/  @!P1 MOV R8, 0x400 ;  /* 0x0000040000089802 */ /* 0x000fe20000000f00 */
[----:B------:R-:W-:Y:S02]  /*1640*/  @!P1 IMAD.IADD R11, R11, 0x1, R36 ;  /* 0x000000010b0b9824 */ /* 0x000fe400078e0224 */
[----:B------:R-:W-:-:S05]  /*1650*/  @!P1 IMAD.MOV.U32 R10, RZ, RZ, 0x65 ;  /* 0x00000065ff0a9424 */ /* 0x000fca00078e00ff */
[----:B------:R1:W-:Y:S03]  /*1660*/  @!P1 ST.E.64.STRONG.GPU desc[UR12][R12.64+0x100], R10 ;  /* 0x0001000a0c009985 */ /* 0x0003e6000c10fb0c */
[----:B------:R-:W-:Y:S01]  /*1670*/  @!P0 MOV R14, 0x400 ;  /* 0x00000400000e8802 */ /* 0x000fe20000000f00 */
[----:B------:R-:W2:Y:S01]  /*1680*/  @!P0 S2R R15, SR_CgaCtaId ;  /* 0x00000000000f8919 */ /* 0x000ea20000008800 */
[----:B0-----:R-:W-:Y:S01]  /*1690*/  @!P1 LEA R9, R9, R8, 0x18 ;  /* 0x0000000809099211 */ /* 0x001fe200078ec0ff */
[----:B------:R-:W-:Y:S02]  /*16a0*/  IMAD.MOV.U32 R8, RZ, RZ, R43 ;  /* 0x000000ffff087224 */ /* 0x000fe400078e002b */
[----:B------:R-:W-:Y:S02]  /*16b0*/  @!P0 IMAD.MOV.U32 R8, RZ, RZ, R36 ;  /* 0x000000ffff088224 */ /* 0x000fe400078e0024 */
[----:B------:R1:W-:Y:S04]  /*16c0*/  @!P1 STS [R9+0x8], R11 ;  /* 0x0000080b09009388 */ /* 0x0003e80000000800 */
[----:B------:R1:W-:Y:S01]  /*16d0*/  @!P1 STS [R9+0x4], R36 ;  /* 0x0000042409009388 */ /* 0x0003e20000000800 */
[----:B--2---:R-:W-:-:S05]  /*16e0*/  @!P0 LEA R15, R15, R14, 0x18 ;  /* 0x0000000e0f0f8211 */ /* 0x004fca00078ec0ff */
[----:B------:R1:W-:Y:S02]  /*16f0*/  @!P0 STS [R15+0x54], R36 ;  /* 0x000054240f008388 */ /* 0x0003e40000000800 */
.L_x_320:
[----:B------:R-:W-:Y:S05]  /*1700*/  WARPSYNC.ALL ;  /* 0x0000000000007948 */ /* 0x000fea0003800000 */
[----:B------:R-:W0:Y:S08]  /*1710*/  S2UR UR7, SR_CgaCtaId ;  /* 0x00000000000779c3 */ /* 0x000e300000008800 */
[----:B------:R-:W-:Y:S06]  /*1720*/  BAR.SYNC.DEFER_BLOCKING 0x0 ;  /* 0x0000000000007b1d */ /* 0x000fec0000010000 */
[----:B------:R-:W-:Y:S01]  /*1730*/  UMOV UR5, 0x400 ;  /* 0x0000040000057882 */ /* 0x000fe20000000000 */
[----:B-1----:R-:W1:Y:S01]  /*1740*/  S2R R10, SR_TID.X ;  /* 0x00000000000a7919 */ /* 0x002e620000002100 */
[----:B0-----:R-:W-:-:S09]  /*1750*/  ULEA UR5, UR7, UR5, 0x18 ;  /* 0x0000000507057291 */ /* 0x001fd2000f8ec0ff */
[----:B------:R-:W0:Y:S01]  /*1760*/  LDS R9, [UR5+0x54] ;  /* 0x00005405ff097984 */ /* 0x000e220008000800 */
[----:B-1----:R-:W-:-:S04]  /*1770*/  ISETP.NE.AND P0, PT, R10, RZ, PT ;  /* 0x000000ff0a00720c */ /* 0x002fc80003f05270 */
[----:B0-----:R-:W-:-:S05]  /*1780*/  SEL R9, R9, RZ, P0 ;  /* 0x000000ff09097207 */ /* 0x001fca0000000000 */
[----:B------:R-:W-:-:S07]  /*1790*/  IMAD.IADD R33, R9, 0x1, R8 ;  /* 0x0000000109217824 */ /* 0x000fce00078e0208 */
.L_x_319:
[----:B------:R-:W-:Y:S05]  /*17a0*/  BSYNC.RECONVERGENT B0 ;  /* 0x0000000000007941 */ /* 0x000fea0003800200 */
.L_x_317:
[----:B------:R-:W-:Y:S01]  /*17b0*/  IMAD.IADD R26, R26, 0x1, R33 ;  /* 0x000000011a1a7824 */ /* 0x000fe200078e0221 */
[----:B------:R-:W-:Y:S03]  /*17c0*/  BAR.SYNC.DEFER_BLOCKING 0x0 ;  /* 0x0000000000007b1d */ /* 0x000fe60000010000 */
[----:B------:R-:W-:-:S03]  /*17d0*/  IMAD.IADD R25, R25, 0x1, R26 ;  /* 0x0000000119197824 */ /* 0x000fc600078e021a */
[----:B------:R-:W1:Y:S01]  /*17e0*/  LDCU.64 UR8, c[0x0][0x388] ;  /* 0x00007100ff0877ac */ /* 0x000e620008000a00 */
[----:B------:R-:W-:-:S04]  /*17f0*/  IMAD.IADD R24, R24, 0x1, R25 ;  /* 0x0000000118187824 */ /* 0x000fc800078e0219 */
[----:B------:R-:W-:-:S04]  /*1800*/  IMAD.IADD R40, R40, 0x1, R24 ;  /* 0x0000000128287824 */ /* 0x000fc800078e0218 */
[----:B0-----:R-:W-:-:S04]  /*1810*/  IMAD.IADD R8, R39, 0x1, R40 ;  /* 0x0000000127087824 */ /* 0x001fc800078e0228 */
[----:B------:R-:W-:-:S04]  /*1820*/  IMAD.IADD R31, R31, 0x1, R8 ;  /* 0x000000011f1f7824 */ /* 0x000fc800078e0208 */
[----:B------:R-:W-:Y:S01]  /*1830*/  IMAD.IADD R30, R30, 0x1, R31 ;  /* 0x000000011e1e7824 */ /* 0x000fe200078e021f */
[----:B------:R-:W-:Y:S01]  /*1840*/  STS [R27], R26 ;  /* 0x0000001a1b007388 */ /* 0x000fe20000000800 */
[----:B-1----:R-:W-:Y:S02]  /*1850*/  IADD3 R42, P0, PT, R42, UR8, RZ ;  /* 0x000000082a2a7c10 */ /* 0x002fe4000ff1e0ff */
[----:B------:R-:W-:Y:S01]  /*1860*/  IMAD.IADD R10, R29, 0x1, R30 ;  /* 0x000000011d0a7824 */ /* 0x000fe200078e021e */
[----:B------:R-:W-:Y:S01]  /*1870*/  STS [R27+0x4], R25 ;  /* 0x000004191b007388 */ /* 0x000fe20000000800 */
[----:B------:R-:W-:Y:S02]  /*1880*/  IADD3.X R43, PT, PT, R41, UR9, RZ, P0, !PT ;  /* 0x00000009292b7c10 */ /* 0x000fe400087fe4ff */
[----:B------:R-:W-:Y:S01]  /*1890*/  IMAD.IADD R23, R23, 0x1, R10 ;  /* 0x0000000117177824 */ /* 0x000fe200078e020a */
[----:B------:R-:W-:Y:S03]  /*18a0*/  STS [R27+0x8], R24 ;  /* 0x000008181b007388 */ /* 0x000fe60000000800 */
        /* <DEDUP_REMOVED lines=19> */
[----:B------:R-:W-:Y:S04]  /*19e0*/  STS [R27+0x30], R7 ;  /* 0x000030071b007388 */ /* 0x000fe80000000800 */
[----:B------:R-:W-:Y:S04]  /*19f0*/  STS [R27+0x34], R6 ;  /* 0x000034061b007388 */ /* 0x000fe80000000800 */
[----:B------:R-:W-:Y:S04]  /*1a00*/  STS [R27+0x38], R5 ;  /* 0x000038051b007388 */ /* 0x000fe80000000800 */
[----:B------:R-:W-:Y:S04]  /*1a10*/  STS [R27+0x3c], R4 ;  /* 0x00003c041b007388 */ /* 0x000fe80000000800 */
[----:B------:R-:W-:Y:S04]  /*1a20*/  STS [R27+0x40], R3 ;  /* 0x000040031b007388 */ /* 0x000fe80000000800 */
[----:B------:R-:W-:Y:S04]  /*1a30*/  STS [R27+0x44], R2 ;  /* 0x000044021b007388 */ /* 0x000fe80000000800 */
[----:B------:R-:W-:Y:S01]  /*1a40*/  STS [R27+0x48], R0 ;  /* 0x000048001b007388 */ /* 0x000fe20000000800 */
[----:B------:R-:W-:-:S03]  /*1a50*/  NOP ;  /* 0x0000000000007918 */ /* 0x000fc60000000000 */
[----:B------:R-:W0:Y:S04]  /*1a60*/  LDS R9, [R28] ;  /* 0x000000001c097984 */ /* 0x000e280000000800 */
[----:B------:R-:W1:Y:S04]  /*1a70*/  LDS R7, [R28+0x80] ;  /* 0x000080001c077984 */ /* 0x000e680000000800 */
[----:B------:R-:W2:Y:S04]  /*1a80*/  LDS R11, [R28+0x100] ;  /* 0x000100001c0b7984 */ /* 0x000ea80000000800 */
[----:B------:R-:W3:Y:S04]  /*1a90*/  LDS R13, [R28+0x180] ;  /* 0x000180001c0d7984 */ /* 0x000ee80000000800 */
[----:B------:R-:W4:Y:S04]  /*1aa0*/  LDS R5, [R28+0x200] ;  /* 0x000200001c057984 */ /* 0x000f280000000800 */
[----:B------:R-:W5:Y:S04]  /*1ab0*/  LDS R15, [R28+0x280] ;  /* 0x000280001c0f7984 */ /* 0x000f680000000800 */
        /* <DEDUP_REMOVED lines=13> */
[----:B0-----:R-:W-:Y:S04]  /*1b90*/  STG.E desc[UR12][R42.64], R9 ;  /* 0x000000092a007986 */ /* 0x001fe8000c10190c */
[----:B-1----:R-:W-:Y:S04]  /*1ba0*/  STG.E desc[UR12][R42.64+0x80], R7 ;  /* 0x000080072a007986 */ /* 0x002fe8000c10190c */
[----:B--2---:R-:W-:Y:S04]  /*1bb0*/  STG.E desc[UR12][R42.64+0x100], R11 ;  /* 0x0001000b2a007986 */ /* 0x004fe8000c10190c */
[----:B---3--:R-:W-:Y:S04]  /*1bc0*/  STG.E desc[UR12][R42.64+0x180], R13 ;  /* 0x0001800d2a007986 */ /* 0x008fe8000c10190c */
[----:B----4-:R-:W-:Y:S04]  /*1bd0*/  STG.E desc[UR12][R42.64+0x200], R5 ;  /* 0x000200052a007986 */ /* 0x010fe8000c10190c */
[----:B-----5:R-:W-:Y:S04]  /*1be0*/  STG.E desc[UR12][R42.64+0x280], R15 ;  /* 0x0002800f2a007986 */ /* 0x020fe8000c10190c */
[----:B------:R-:W-:Y:S04]  /*1bf0*/  STG.E desc[UR12][R42.64+0x300], R3 ;  /* 0x000300032a007986 */ /* 0x000fe8000c10190c */
        /* <DEDUP_REMOVED lines=11> */
[----:B------:R-:W-:Y:S01]  /*1cb0*/  STG.E desc[UR12][R42.64+0x900], R39 ;  /* 0x000900272a007986 */ /* 0x000fe2000c10190c */
[----:B------:R-:W-:Y:S05]  /*1cc0*/  EXIT ;  /* 0x000000000000794d */ /* 0x000fea0003800000 */
.L_x_316:
[----:B------:R-:W-:-:S04]  /*1cd0*/  ISETP.NE.U32.AND P0, PT, RZ, UR7, PT ;  /* 0x00000007ff007c0c */ /* 0x000fc8000bf05070 */
[----:B------:R-:W-:-:S13]  /*1ce0*/  ISETP.NE.AND.EX P0, PT, RZ, UR4, PT, P0 ;  /* 0x00000004ff007c0c */ /* 0x000fda000bf05300 */
[----:B------:R-:W-:Y:S05]  /*1cf0*/  @!P0 EXIT ;  /* 0x000000000000894d */ /* 0x000fea0003800000 */
[----:B------:R-:W0:Y:S02]  /*1d00*/  LDCU.64 UR4, c[0x0][0x380] ;  /* 0x00007000ff0477ac */ /* 0x000e240008000a00 */
[----:B0-----:R-:W-:-:S06]  /*1d10*/  UIMAD.WIDE UR4, UR6, 0x7b80, UR4 ;  /* 0x00007b80060478a5 */ /* 0x001fcc000f8e0204 */
[----:B------:R-:W-:Y:S02]  /*1d20*/  IMAD.U32 R2, RZ, RZ, UR4 ;  /* 0x00000004ff027e24 */ /* 0x000fe4000f8e00ff */
[----:B------:R-:W-:-:S05]  /*1d30*/  IMAD.U32 R3, RZ, RZ, UR5 ;  /* 0x00000005ff037e24 */ /* 0x000fca000f8e00ff */
[----:B------:R0:W2:Y:S01]  /*1d40*/  LD.E.STRONG.SM R5, desc[UR12][R2.64] ;  /* 0x0000000c02057980 */ /* 0x0000a2000c10b900 */
[----:B------:R-:W1:Y:S02]  /*1d50*/  S2R R43, SR_TID.X ;  /* 0x00000000002b7919 */ /* 0x000e640000002100 */
[C---:B-1----:R-:W-:Y:S02]  /*1d60*/  LOP3.LUT R0, R43.reuse, 0x1f, RZ, 0xc0, !PT ;  /* 0x0000001f2b007812 */ /* 0x042fe400078ec0ff */
[----:B------:R-:W-:-:S05]  /*1d70*/  LOP3.LUT R7, R43, 0x3e0, RZ, 0xc0, !PT ;  /* 0x000003e02b077812 */ /* 0x000fca00078ec0ff */
[----:B------:R-:W-:-:S04]  /*1d80*/  IMAD R34, R7, 0x13, R0 ;  /* 0x0000001307227824 */ /* 0x000fc800078e0200 */
[C---:B------:R-:W-:Y:S01]  /*1d90*/  VIADD R0, R34.reuse, 0x40 ;  /* 0x0000004022007836 */ /* 0x040fe20000000000 */
[C---:B------:R-:W-:Y:S01]  /*1da0*/  ISETP.GE.U32.AND P1, PT, R34.reuse, UR7, PT ;  /* 0x0000000722007c0c */ /* 0x040fe2000bf26070 */
[C---:B------:R-:W-:Y:S01]  /*1db0*/  VIADD R6, R34.reuse, 0x80 ;  /* 0x0000008022067836 */ /* 0x040fe20000000000 */
[C---:B0-----:R-:W-:Y:S01]  /*1dc0*/  LEA R2, P0, R34.reuse, UR4, 0x2 ;  /* 0x0000000422027c11 */ /* 0x041fe2000f8010ff */
[----:B------:R-:W-:Y:S01]  /*1dd0*/  VIADD R4, R34, 0x60 ;  /* 0x0000006022047836 */ /* 0x000fe20000000000 */
[----:B------:R-:W-:Y:S01]  /*1de0*/  ISETP.GE.U32.AND P3, PT, R0, UR7, PT ;  /* 0x0000000700007c0c */ /* 0x000fe2000bf66070 */
[----:B------:R-:W-:Y:S01]  /*1df0*/  VIADD R41, R34, 0x20 ;  /* 0x0000002022297836 */ /* 0x000fe20000000000 */
[----:B------:R-:W-:Y:S01]  /*1e00*/  ISETP.GE.U32.AND P5, PT, R6, UR7, PT ;  /* 0x0000000706007c0c */ /* 0x000fe2000bfa6070 */
[----:B------:R-:W-:Y:S01]  /*1e10*/  VIADD R0, R34, 0xa0 ;  /* 0x000000a022007836 */ /* 0x000fe20000000000 */
[----:B------:R-:W-:Y:S01]  /*1e20*/  ISETP.GE.U32.AND P4, PT, R4, UR7, PT ;  /* 0x0000000704007c0c */ /* 0x000fe2000bf86070 */
[----:B------:R-:W-:Y:S01]  /*1e30*/  VIADD R4, R34, 0xc0 ;  /* 0x000000c022047836 */ /* 0x000fe20000000000 */
[----:B------:R-:W-:Y:S01]  /*1e40*/  ISETP.GE.U32.AND P2, PT, R41, UR7, PT ;  /* 0x0000000729007c0c */ /* 0x000fe2000bf46070 */
[----:B------:R-:W-:Y:S01]  /*1e50*/  IMAD.X R3, RZ, RZ, UR5, P0 ;  /* 0x00000005ff037e24 */ /* 0x000fe200080e06ff */
[----:B------:R-:W-:Y:S01]  /*1e60*/  ISETP.GE.U32.AND P6, PT, R0, UR7, PT ;  /* 0x0000000700007c0c */ /* 0x000fe2000bfc6070 */
[----:B------:R-:W-:Y:S01]  /*1e70*/  VIADD R0, R34, 0xe0 ;  /* 0x000000e022007836 */ /* 0x000fe20000000000 */
[----:B------:R-:W-:Y:S01]  /*1e80*/  ISETP.GE.U32.AND P0, PT, R4, UR7, PT ;  /* 0x0000000704007c0c */ /* 0x000fe2000bf06070 */
[----:B------:R-:W-:-:S02]  /*1e90*/  VIADD R40, R34, 0x100 ;  /* 0x0000010022287836 */ /* 0x000fc40000000000 */
[C---:B------:R-:W-:Y:S02]  /*1ea0*/  VIADD R4, R34.reuse, 0x140 ;  /* 0x0000014022047836 */ /* 0x040fe40000000000 */
[----:B------:R-:W-:Y:S02]  /*1eb0*/  VIADD R39, R34, 0x120 ;  /* 0x0000012022277836 */ /* 0x000fe40000000000 */
[----:B--2---:R-:W-:Y:S02]  /*1ec0*/  IMAD.MOV.U32 R7, RZ, RZ, R5 ;  /* 0x000000ffff077224 */ /* 0x004fe400078e0005 */
[----:B------:R-:W2:Y:S02]  /*1ed0*/  @!P1 LD.E.STRONG.SM R5, desc[UR12][R2.64] ;  /* 0x0000000c02059980 */ /* 0x000ea4000c10b900 */
[--C-:B------:R-:W-:Y:S01]  /*1ee0*/  IMAD.MOV.U32 R15, RZ, RZ, R7.reuse ;  /* 0x000000ffff0f7224 */ /* 0x100fe200078e0007 */
[----:B------:R-:W-:Y:S01]  /*1ef0*/  ISETP.GE.U32.AND P1, PT, R0, UR7, PT ;  /* 0x0000000700007c0c */ /* 0x000fe2000bf26070 */
[----:B------:R-:W-:-:S02]  /*1f00*/  IMAD.MOV.U32 R9, RZ, RZ, R7 ;  /* 0x000000ffff097224 */ /* 0x000fc400078e0007 */
[--C-:B------:R-:W-:Y:S02]  /*1f10*/  IMAD.MOV.U32 R11, RZ, RZ, R7.reuse ;  /* 0x000000ffff0b7224 */ /* 0x100fe400078e0007 */
[----:B------:R-:W-:Y:S01]  /*1f20*/  VIADD R0, R34, 0x160 ;  /* 0x0000016022007836 */ /* 0x000fe20000000000 */
[----:B------:R-:W3:Y:S01]  /*1f30*/  @!P5 LD.E.STRONG.SM R15, desc[UR12][R2.64+0x200] ;  /* 0x0002000c020fd980 */ /* 0x000ee2000c10b900 */
[--C-:B------:R-:W-:Y:S01]  /*1f40*/  IMAD.MOV.U32 R17, RZ, RZ, R7.reuse ;  /* 0x000000ffff117224 */ /* 0x100fe200078e0007 */
[----:B------:R-:W-:Y:S01]  /*1f50*/  ISETP.GE.U32.AND P5, PT, R40, UR7, PT ;  /* 0x0000000728007c0c */ /* 0x000fe2000bfa6070 */
[--C-:B------:R-:W-:Y:S01]  /*1f60*/  IMAD.MOV.U32 R13, RZ, RZ, R7.reuse ;  /* 0x000000ffff0d7224 */ /* 0x100fe200078e0007 */
[----:B------:R-:W4:Y:S01]  /*1f70*/  @!P2 LD.E.STRONG.SM R9, desc[UR12][R2.64+0x80] ;  /* 0x0000800c0209a980 */ /* 0x000f22000c10b900 */
[----:B------:R-:W-:Y:S01]  /*1f80*/  IMAD.MOV.U32 R19, RZ, RZ, R7 ;  /* 0x000000ffff137224 */ /* 0x000fe200078e0007 */
[----:B------:R-:W-:Y:S02]  /*1f90*/  ISETP.GE.U32.AND P2, PT, R4, UR7, PT ;  /* 0x0000000704007c0c */ /* 0x000fe4000bf46070 */
[----:B------:R-:W5:Y:S01]  /*1fa0*/  @!P3 LD.E.STRONG.SM R11, desc[UR12][R2.64+0x100] ;  /* 0x0001000c020bb980 */ /* 0x000f62000c10b900 */
[----:B------:R-:W-:Y:S01]  /*1fb0*/  ISETP.GE.U32.AND P3, PT, R0, UR7, PT ;  /* 0x0000000700007c0c */ /* 0x000fe2000bf66070 */
[----:B------:R-:W-:-:S02]  /*1fc0*/  VIADD R4, R34, 0x180 ;  /* 0x0000018022047836 */ /* 0x000fc40000000000 */
[----:B------:R-:W-:Y:S01]  /*1fd0*/  VIADD R0, R34, 0x1a0 ;  /* 0x000001a022007836 */ /* 0x000fe20000000000 */
[----:B------:R-:W5:Y:S01]  /*1fe0*/  @!P6 LD.E.STRONG.SM R17, desc[UR12][R2.64+0x280] ;  /* 0x0002800c0211e980 */ /* 0x000f62000c10b900 */
[----:B------:R-:W-:Y:S01]  /*1ff0*/  ISETP.GE.U32.AND P6, PT, R39, UR7, PT ;  /* 0x0000000727007c0c */ /* 0x000fe2000bfc6070 */
[--C-:B------:R-:W-:Y:S02]  /*2000*/  IMAD.MOV.U32 R21, RZ, RZ, R7.reuse ;  /* 0x000000ffff157224 */ /* 0x100fe400078e0007 */
[----:B------:R-:W5:Y:S01]  /*2010*/  @!P4 LD.E.STRONG.SM R13, desc[UR12][R2.64+0x180] ;  /* 0x0001800c020dc980 */ /* 0x000f62000c10b900 */
[----:B------:R-:W-:Y:S01]  /*2020*/  IMAD.MOV.U32 R23, RZ, RZ, R7 ;  /* 0x000000ffff177224 */ /* 0x000fe200078e0007 */
[----:B------:R-:W-:Y:S02]  /*2030*/  ISETP.GE.U32.AND P4, PT, R4, UR7, PT ;  /* 0x0000000704007c0c */ /* 0x000fe4000bf86070 */
[----:B------:R-:W5:Y:S01]  /*2040*/  @!P0 LD.E.STRONG.SM R19, desc[UR12][R2.64+0x300] ;  /* 0x0003000c02138980 */ /* 0x000f62000c10b900 */
[----:B------:R-:W-:Y:S01]  /*2050*/  ISETP.GE.U32.AND P0, PT, R0, UR7, PT ;  /* 0x0000000700007c0c */ /* 0x000fe2000bf06070 */
[----:B------:R-:W-:-:S02]  /*2060*/  VIADD R4, R34, 0x1c0 ;  /* 0x000001c022047836 */ /* 0x000fc40000000000 */
[----:B------:R-:W-:Y:S01]  /*2070*/  VIADD R0, R34, 0x1e0 ;  /* 0x000001e022007836 */ /* 0x000fe20000000000 */
[----:B------:R-:W5:Y:S01]  /*2080*/  @!P1 LD.E.STRONG.SM R21, desc[UR12][R2.64+0x380] ;  /* 0x0003800c02159980 */ /* 0x000f62000c10b900 */
[--C-:B------:R-:W-:Y:S01]  /*2090*/  IMAD.MOV.U32 R25, RZ, RZ, R7.reuse ;  /* 0x000000ffff197224 */ /* 0x100fe200078e0007 */
[----:B------:R-:W-:Y:S01]  /*20a0*/  ISETP.GE.U32.AND P1, PT, R4, UR7, PT ;  /* 0x0000000704007c0c */ /* 0x000fe2000bf26070 */
[--C-:B------:R-:W-:Y:S01]  /*20b0*/  IMAD.MOV.U32 R27, RZ, RZ, R7.reuse ;  /* 0x000000ffff1b7224 */ /* 0x100fe200078e0007 */
[----:B------:R-:W5:Y:S01]  /*20c0*/  @!P5 LD.E.STRONG.SM R23, desc[UR12][R2.64+0x400] ;  /* 0x0004000c0217d980 */ /* 0x000f62000c10b900 */
[----:B------:R-:W-:Y:S01]  /*20d0*/  ISETP.GE.U32.AND P5, PT, R0, UR7, PT ;  /* 0x0000000700007c0c */ /* 0x000fe2000bfa6070 */
[----:B------:R-:W-:Y:S02]  /*20e0*/  IMAD.MOV.U32 R29, RZ, RZ, R7 ;  /* 0x000000ffff1d7224 */ /* 0x000fe400078e0007 */
[C---:B------:R-:W-:Y:S01]  /*20f0*/  VIADD R0, R34.reuse, 0x200 ;  /* 0x0000020022007836 */ /* 0x040fe20000000000 */
[----:B------:R-:W5:Y:S01]  /*2100*/  @!P6 LD.E.STRONG.SM R25, desc[UR12][R2.64+0x480] ;  /* 0x0004800c0219e980 */ /* 0x000f62000c10b900 */
[----:B------:R-:W-:-:S02]  /*2110*/  VIADD R4, R34, 0x220 ;  /* 0x0000022022047836 */ /* 0x000fc40000000000 */
[----:B------:R-:W-:Y:S01]  /*2120*/  VIADD R34, R34, 0x240 ;  /* 0x0000024022227836 */ /* 0x000fe20000000000 */
[----:B------:R-:W5:Y:S01]  /*2130*/  @!P2 LD.E.STRONG.SM R27, desc[UR12][R2.64+0x500] ;  /* 0x0005000c021ba980 */ /* 0x000f62000c10b900 */
[----:B------:R-:W-:Y:S02]  /*2140*/  ISETP.GE.U32.AND P6, PT, R0, UR7, PT ;  /* 0x0000000700007c0c */ /* 0x000fe4000bfc6070 */
[----:B------:R-:W-:Y:S01]  /*2150*/  ISETP.GE.U32.AND P2, PT, R4, UR7, PT ;  /* 0x0000000704007c0c */ /* 0x000fe2000bf46070 */
[----:B------:R-:W5:Y:S01]  /*2160*/  @!P3 LD.E.STRONG.SM R29, desc[UR12][R2.64+0x580] ;  /* 0x0005800c021db980 */ /* 0x000f62000c10b900 */
[----:B------:R-:W-:Y:S01]  /*2170*/  ISETP.GE.U32.AND P3, PT, R34, UR7, PT ;  /* 0x0000000722007c0c */ /* 0x000fe2000bf66070 */
[--C-:B------:R-:W-:Y:S02]  /*2180*/  IMAD.MOV.U32 R31, RZ, RZ, R7.reuse ;  /* 0x000000ffff1f7224 */ /* 0x100fe400078e0007 */
[--C-:B------:R-:W-:Y:S02]  /*2190*/  IMAD.MOV.U32 R37, RZ, RZ, R7.reuse ;  /* 0x000000ffff257224 */ /* 0x100fe400078e0007 */
[----:B------:R-:W-:-:S02]  /*21a0*/  IMAD.MOV.U32 R45, RZ, RZ, R7 ;  /* 0x000000ffff2d7224 */ /* 0x000fc400078e0007 */
[--C-:B------:R-:W-:Y:S01]  /*21b0*/  IMAD.MOV.U32 R0, RZ, RZ, R7.reuse ;  /* 0x000000ffff007224 */ /* 0x100fe200078e0007 */
[----:B------:R-:W5:Y:S01]  /*21c0*/  @!P4 LD.E.STRONG.SM R31, desc[UR12][R2.64+0x600] ;  /* 0x0006000c021fc980 */ /* 0x000f62000c10b900 */
[--C-:B------:R-:W-:Y:S02]  /*21d0*/  IMAD.MOV.U32 R4, RZ, RZ, R7.reuse ;  /* 0x000000ffff047224 */ /* 0x100fe400078e0007 */
[----:B------:R-:W-:Y:S01]  /*21e0*/  IMAD.MOV.U32 R6, RZ, RZ, R7 ;  /* 0x000000ffff067224 */ /* 0x000fe200078e0007 */
[----:B------:R-:W5:Y:S04]  /*21f0*/  @!P0 LD.E.STRONG.SM R37, desc[UR12][R2.64+0x680] ;  /* 0x0006800c02258980 */ /* 0x000f68000c10b900 */
[----:B------:R-:W5:Y:S04]  /*2200*/  @!P1 LD.E.STRONG.SM R45, desc[UR12][R2.64+0x700] ;  /* 0x0007000c022d9980 */ /* 0x000f68000c10b900 */
[----:B------:R-:W5:Y:S04]  /*2210*/  @!P5 LD.E.STRONG.SM R0, desc[UR12][R2.64+0x780] ;  /* 0x0007800c0200d980 */ /* 0x000f68000c10b900 */
[----:B------:R-:W5:Y:S04]  /*2220*/  @!P6 LD.E.STRONG.SM R4, desc[UR12][R2.64+0x800] ;  /* 0x0008000c0204e980 */ /* 0x000f68000c10b900 */
[----:B------:R-:W5:Y:S04]  /*2230*/  @!P2 LD.E.STRONG.SM R6, desc[UR12][R2.64+0x880] ;  /* 0x0008800c0206a980 */ /* 0x000f68000c10b900 */
[----:B------:R-:W5:Y:S01]  /*2240*/  @!P3 LD.E.STRONG.SM R7, desc[UR12][R2.64+0x900] ;  /* 0x0009000c0207b980 */ /* 0x000f62000c10b900 */
[----:B------:R-:W0:Y:S01]  /*2250*/  S2R R33, SR_LANEID ;  /* 0x0000000000217919 */ /* 0x000e220000000000 */
[----:B------:R-:W1:Y:S01]  /*2260*/  S2UR UR5, SR_CgaCtaId ;  /* 0x00000000000579c3 */ /* 0x000e620000008800 */
[----:B------:R-:W-:Y:S01]  /*2270*/  SHF.R.U32.HI R35, RZ, 0x5, R43 ;  /* 0x00000005ff237819 */ /* 0x000fe2000001162b */
[----:B------:R-:W-:-:S02]  /*2280*/  UMOV UR4, 0x400 ;  /* 0x0000040000047882 */ /* 0x000fc40000000000 */
[----:B-1----:R-:W-:Y:S02]  /*2290*/  ULEA UR4, UR5, UR4, 0x18 ;  /* 0x0000000405047291 */ /* 0x002fe4000f8ec0ff */
[----:B0-----:R-:W-:-:S05]  /*22a0*/  IMAD R28, R35, 0x260, R33 ;  /* 0x00000260231c7824 */ /* 0x001fca00078e0221 */
[----:B------:R-:W-:-:S05]  /*22b0*/  LEA R28, R28, UR4, 0x2 ;  /* 0x000000041c1c7c11 */ /* 0x000fca000f8e10ff */
[----:B------:R-:W-:Y:S01]  /*22c0*/  IMAD R8, R33, 0x48, R28 ;  /* 0x0000004821087824 */ /* 0x000fe200078e021c */
[----:B------:R-:W-:Y:S01]  /*22d0*/  UISETP.NE.AND UP0, UPT, UR6, URZ, UPT ;  /* 0x000000ff0600728c */ /* 0x000fe2000bf05270 */
        /* <DEDUP_REMOVED lines=41> */
[----:B0-----:R-:W-:Y:S02]  /*2570*/  IADD3 R8, PT, PT, R25, R26, R27 ;  /* 0x0000001a19087210 */ /* 0x001fe40007ffe01b */
[----:B------:R-:W-:Y:S02]  /*2580*/  ISETP.NE.AND P1, PT, R33, 0x1f, PT ;  /* 0x0000001f2100780c */ /* 0x000fe40003f25270 */
[----:B------:R-:W-:Y:S02]  /*2590*/  IADD3 R8, PT, PT, R31, R32, R8 ;  /* 0x000000201f087210 */ /* 0x000fe40007ffe008 */
[----:B------:R-:W-:Y:S02]  /*25a0*/  ISETP.NE.AND P2, PT, R35, 0xc, PT ;  /* 0x0000000c2300780c */ /* 0x000fe40003f45270 */
[----:B------:R-:W-:Y:S02]  /*25b0*/  IADD3 R8, PT, PT, R29, R30, R8 ;  /* 0x0000001e1d087210 */ /* 0x000fe40007ffe008 */
[----:B------:R-:W-:-:S02]  /*25c0*/  ISETP.GE.U32.AND P3, PT, R43, 0x20, PT ;  /* 0x000000202b00780c */ /* 0x000fc40003f66070 */
        /* <DEDUP_REMOVED lines=29> */
[----:B------:R-:W-:-:S03]  /*27a0*/  IMAD.IADD R11, R11, 0x1, R10 ;  /* 0x000000010b0b7824 */ /* 0x000fc600078e020a */
        /* <DEDUP_REMOVED lines=16> */
[----:B------:R-:W-:-:S04]  /*28b0*/  ISETP.NE.AND P0, PT, R35, 0x8, PT ;  /* 0x000000082300780c */ /* 0x000fc80003f05270 */
[----:B------:R-:W-:Y:S02]  /*28c0*/  SEL R8, R15, R8, !P0 ;  /* 0x000000080f087207 */ /* 0x000fe40004000000 */
[C---:B------:R-:W-:Y:S02]  /*28d0*/  ISETP.NE.AND P0, PT, R35.reuse, 0xa, PT ;  /* 0x0000000a2300780c */ /* 0x040fe40003f05270 */
[----:B------:R-:W-:Y:S02]  /*28e0*/  SEL R8, R16, R8, !P1 ;  /* 0x0000000810087207 */ /* 0x000fe40004800000 */
[----:B------:R-:W-:Y:S02]  /*28f0*/  ISETP.NE.AND P1, PT, R35, 0xb, PT ;  /* 0x0000000b2300780c */ /* 0x000fe40003f25270 */
[----:B------:R-:W-:Y:S02]  /*2900*/  SEL R8, R17, R8, !P0 ;  /* 0x0000000811087207 */ /* 0x000fe40004000000 */
[----:B------:R-:W-:-:S02]  /*2910*/  ISETP.NE.AND P0, PT, R33, RZ, PT ;  /* 0x000000ff2100720c */ /* 0x000fc40003f05270 */
[----:B------:R-:W-:Y:S01]  /*2920*/  SEL R8, R18, R8, !P1 ;  /* 0x0000000812087207 */ /* 0x000fe20004800000 */
[----:B------:R-:W-:Y:S01]  /*2930*/  @!P2 IMAD.IADD R8, R19, 0x1, R18 ;  /* 0x000000011308a824 */ /* 0x000fe200078e0212 */
[----:B------:R-:W-:Y:S02]  /*2940*/  SEL R9, R36, RZ, P0 ;  /* 0x000000ff24097207 */ /* 0x000fe40000000000 */
[----:B------:R-:W-:-:S03]  /*2950*/  ISETP.NE.AND P0, PT, R43, RZ, PT ;  /* 0x000000ff2b00720c */ /* 0x000fc60003f05270 */
[----:B------:R-:W-:-:S05]  /*2960*/  @P3 IMAD.IADD R36, R8, 0x1, R9 ;  /* 0x0000000108243824 */ /* 0x000fca00078e0209 */
[----:B------:R-:W-:Y:S01]  /*2970*/  SEL R36, R36, RZ, P0 ;  /* 0x000000ff24247207 */ /* 0x000fe20000000000 */
[----:B------:R-:W-:Y:S06]  /*2980*/  BRA `(.L_x_334) ;  /* 0x0000000c005c7947 */ /* 0x000fec0003800000 */
.L_x_333:
[----:B0-----:R-:W-:Y:S02]  /*2990*/  IADD3 R8, PT, PT, R25, R26, R27 ;  /* 0x0000001a19087210 */ /* 0x001fe40007ffe01b */
[----:B------:R-:W-:Y:S02]  /*29a0*/  ISETP.NE.AND P1, PT, R33, 0x1f, PT ;  /* 0x0000001f2100780c */ /* 0x000fe40003f25270 */
[----:B------:R-:W-:Y:S02]  /*29b0*/  IADD3 R8, PT, PT, R31, R32, R8 ;  /* 0x000000201f087210 */ /* 0x000fe40007ffe008 */
        /* <DEDUP_REMOVED lines=19> */
[----:B------:R-:W-:-:S04]  /*2af0*/  ISETP.NE.AND P0, PT, R35, 0x2, PT ;  /* 0x000000022300780c */ /* 0x000fc80003f05270 */
        /* <DEDUP_REMOVED lines=35> */
[----:B------:R-:W-:Y:S01]  /*2d30*/  ISETP.NE.AND P0, PT, R35, 0xb, PT ;  /* 0x0000000b2300780c */ /* 0x000fe20003f05270 */
[----:B------:R-:W-:-:S03]  /*2d40*/  IMAD.IADD R35, R37, 0x1, -R36 ;  /* 0x0000000125237824 */ /* 0x000fc600078e0a24 */
[----:B------:R-:W-:Y:S02]  /*2d50*/  SEL R8, R18, R8, !P0 ;  /* 0x0000000812087207 */ /* 0x000fe40004000000 */
[----:B------:R-:W-:Y:S01]  /*2d60*/  ISETP.GT.U32.AND P0, PT, R43, 0x1f, PT ;  /* 0x0000001f2b00780c */ /* 0x000fe20003f04070 */
[----:B0-----:R-:W-:Y:S01]  /*2d70*/  IMAD.IADD R11, R19, 0x1, R11 ;  /* 0x00000001130b7824 */ /* 0x001fe200078e020b */
[----:B------:R-:W-:Y:S02]  /*2d80*/  SEL R9, R35, RZ, P2 ;  /* 0x000000ff23097207 */ /* 0x000fe40001000000 */
        /* <DEDUP_REMOVED lines=21> */
.L_x_380:
[----:B------:R-:W-:Y:S05]  /*2ee0*/  @!P0 BRA `(.L_x_337) ;  /* 0x0000000000248947 */ /* 0x000fea0003800000 */
[----:B------:R-:W-:-:S07]  /*2ef0*/  IMAD.MOV.U32 R9, RZ, RZ, 0x1de ;  /* 0x000001deff097424 */ /* 0x000fce00078e00ff */
.L_x_339:
[----:B------:R-:W-:Y:S05]  /*2f00*/  NANOSLEEP R9 ;  /* 0x000000090000735d */ /* 0x000fea0003800000 */
[----:B------:R-:W2:Y:S01]  /*2f10*/  LD.E.64.STRONG.GPU R14, desc[UR12][R16.64+0x100] ;  /* 0x0001000c100e7980 */ /* 0x000ea2000c10fb00 */
[----:B------:R-:W-:Y:S01]  /*2f20*/  UMOV UR5, 0xffffffff ;  /* 0xffffffff00057882 */ /* 0x000fe20000000000 */
[----:B------:R-:W-:Y:S02]  /*2f30*/  SHF.R.U32.HI R9, RZ, 0x1, R9 ;  /* 0x00000001ff097819 */ /* 0x000fe40000011609 */
[----:B--2---:R-:W-:Y:S01]  /*2f40*/  ISETP.NE.AND P0, PT, R14, 0x63, PT ;  /* 0x000000630e00780c */ /* 0x004fe20003f05270 */
[----:B------:R-:W-:-:S12]  /*2f50*/  BRA.DIV UR5, `(.L_x_338) ;  /* 0x0000001a05787947 */ /* 0x000fd8000b800000 */
[----:B------:R-:W-:-:S13]  /*2f60*/  VOTE.ANY P0, !P0 ;  /* 0x0000000000ff7806 */ /* 0x000fda0004000100 */
.L_x_383:
[----:B------:R-:W-:Y:S05]  /*2f70*/  @P0 BRA `(.L_x_339) ;  /* 0xfffffffc00e00947 */ /* 0x000fea000383ffff */
.L_x_337:
[----:B------:R-:W-:Y:S01]  /*2f80*/  UMOV UR5, 0xffffffff ;  /* 0xffffffff00057882 */ /* 0x000fe20000000000 */
[----:B------:R-:W-:Y:S02]  /*2f90*/  ISETP.NE.AND P2, PT, R14, 0x65, PT ;  /* 0x000000650e00780c */ /* 0x000fe40003f45270 */
[----:B------:R-:W-:Y:S11]  /*2fa0*/  BRA.DIV UR5, `(.L_x_340) ;  /* 0x0000001a05847947 */ /* 0x000ff6000b800000 */
[----:B------:R-:W0:Y:S01]  /*2fb0*/  S2R R42, SR_GEMASK ;  /* 0x00000000002a7919 */ /* 0x000e220000003c00 */
[----:B------:R-:W-:Y:S01]  /*2fc0*/  VOTE.ANY R8, PT, !P2 ;  /* 0x0000000000087806 */ /* 0x000fe200050e0100 */
[----:B------:R-:W-:-:S03]  /*2fd0*/  VIADD R19, R33, 0x2 ;  /* 0x0000000221137836 */ /* 0x000fc60000000000 */
[----:B0-----:R-:W-:-:S05]  /*2fe0*/  LOP3.LUT R8, R8, 0x80000000, R42, 0xec, !PT ;  /* 0x8000000008087812 */ /* 0x001fca00078eec2a */
[----:B------:R-:W-:-:S05]  /*2ff0*/  VIADD R9, R8, 0xffffffff ;  /* 0xffffffff08097836 */ /* 0x000fca0000000000 */
[----:B------:R-:W-:-:S04]  /*3000*/  LOP3.LUT R9, R8, R9, RZ, 0xc, !PT ;  /* 0x0000000908097212 */ /* 0x000fc800078e0cff */
[----:B------:R0:W1:Y:S02]  /*3010*/  POPC R38, R9 ;  /* 0x0000000900267309 */ /* 0x0000640000000000 */
[C---:B0-----:R-:W-:Y:S01]  /*3020*/  VIADD R9, R33.reuse, 0x4 ;  /* 0x0000000421097836 */ /* 0x041fe20000000000 */
[----:B-1----:R-:W0:Y:S01]  /*3030*/  SHFL.DOWN PT, R16, R15, 0x1, R38 ;  /* 0x082000000f107989 */ /* 0x002e2200000e0026 */
[----:B------:R-:W-:-:S04]  /*3040*/  ISETP.GE.AND P0, PT, R33, R38, PT ;  /* 0x000000262100720c */ /* 0x000fc80003f06270 */
[----:B0-----:R-:W-:Y:S02]  /*3050*/  SEL R16, R16, RZ, !P0 ;  /* 0x000000ff10107207 */ /* 0x001fe40004000000 */
[----:B------:R-:W-:-:S03]  /*3060*/  ISETP.GT.AND P0, PT, R19, R38, PT ;  /* 0x000000261300720c */ /* 0x000fc60003f04270 */
[----:B------:R-:W-:Y:S02]  /*3070*/  IMAD.IADD R17, R16, 0x1, R15 ;  /* 0x0000000110117824 */ /* 0x000fe400078e020f */
[----:B------:R-:W-:-:S03]  /*3080*/  VIADD R15, R33, 0x10 ;  /* 0x00000010210f7836 */ /* 0x000fc60000000000 */
[----:B------:R-:W0:Y:S02]  /*3090*/  SHFL.DOWN PT, R16, R17, 0x2, R38 ;  /* 0x0840000011107989 */ /* 0x000e2400000e0026 */
[-C--:B------:R-:W-:Y:S02]  /*30a0*/  ISETP.GT.AND P2, PT, R15, R38.reuse, PT ;  /* 0x000000260f00720c */ /* 0x080fe40003f44270 */
[----:B0-----:R-:W-:Y:S02]  /*30b0*/  SEL R16, R16, RZ, !P0 ;  /* 0x000000ff10107207 */ /* 0x001fe40004000000 */
[----:B------:R-:W-:Y:S01]  /*30c0*/  ISETP.GT.AND P0, PT, R9, R38, PT ;  /* 0x000000260900720c */ /* 0x000fe20003f04270 */
[----:B------:R-:W-:Y:S02]  /*30d0*/  VIADD R9, R33, 0x8 ;  /* 0x0000000821097836 */ /* 0x000fe40000000000 */
[----:B------:R-:W-:-:S05]  /*30e0*/  IMAD.IADD R19, R17, 0x1, R16 ;  /* 0x0000000111137824 */ /* 0x000fca00078e0210 */
[----:B------:R-:W0:Y:S02]  /*30f0*/  SHFL.DOWN PT, R16, R19, 0x4, R38 ;  /* 0x0880000013107989 */ /* 0x000e2400000e0026 */
[----:B0-----:R-:W-:Y:S02]  /*3100*/  SEL R16, R16, RZ, !P0 ;  /* 0x000000ff10107207 */ /* 0x001fe40004000000 */
[----:B------:R-:W-:Y:S02]  /*3110*/  ISETP.GT.AND P0, PT, R9, R38, PT ;  /* 0x000000260900720c */ /* 0x000fe40003f04270 */
[----:B------:R-:W0:Y:S01]  /*3120*/  LDC.64 R8, c[0x0][0x390] ;  /* 0x0000e400ff087b82 */ /* 0x000e220000000a00 */
[----:B------:R-:W-:-:S05]  /*3130*/  IMAD.IADD R37, R19, 0x1, R16 ;  /* 0x0000000113257824 */ /* 0x000fca00078e0210 */
[----:B------:R-:W1:Y:S01]  /*3140*/  SHFL.DOWN PT, R16, R37, 0x8, R38 ;  /* 0x0900000025107989 */ /* 0x000e6200000e0026 */
[----:B0-----:R-:W-:Y:S02]  /*3150*/  IADD3 R36, P3, PT, R8, 0x100, RZ ;  /* 0x0000010008247810 */ /* 0x001fe40007f7e0ff */
[----:B-1----:R-:W-:Y:S02]  /*3160*/  SEL R16, R16, RZ, !P0 ;  /* 0x000000ff10107207 */ /* 0x002fe40004000000 */
[----:B------:R-:W-:-:S03]  /*3170*/  ISETP.NE.AND P0, PT, R14, 0x65, PT ;  /* 0x000000650e00780c */ /* 0x000fc60003f05270 */
[----:B------:R-:W-:Y:S02]  /*3180*/  IMAD.IADD R17, R37, 0x1, R16 ;  /* 0x0000000125117824 */ /* 0x000fe400078e0210 */
[----:B------:R-:W-:-:S03]  /*3190*/  IMAD.X R37, RZ, RZ, R9, P3 ;  /* 0x000000ffff257224 */ /* 0x000fc600018e0609 */
[----:B------:R-:W0:Y:S05]  /*31a0*/  SHFL.DOWN PT, R16, R17, 0x10, R38 ;  /* 0x0a00000011107989 */ /* 0x000e2a00000e0026 */
[----:B------:R-:W-:Y:S02]  /*31b0*/  VOTE.ALL P0, P0 ;  /* 0x0000000000ff7806 */ /* 0x000fe40000000000 */
[----:B0-----:R-:W-:-:S05]  /*31c0*/  SEL R16, R16, RZ, !P2 ;  /* 0x000000ff10107207 */ /* 0x001fca0005000000 */
[----:B------:R-:W-:-:S07]  /*31d0*/  IMAD.IADD R19, R17, 0x1, R16 ;  /* 0x0000000111137824 */ /* 0x000fce00078e0210 */
.L_x_392:
[----:B------:R-:W-:Y:S05]  /*31e0*/  @!P0 BRA `(.L_x_341) ;  /* 0x0000000000e48947 */ /* 0x000fea0003800000 */
[----:B------:R-:W-:-:S07]  /*31f0*/  IMAD.MOV.U32 R38, RZ, RZ, 0x1de ;  /* 0x000001deff267424 */ /* 0x000fce00078e00ff */
.L_x_347:
        /* <DEDUP_REMOVED lines=10> */
.L_x_395:
[----:B------:R-:W-:Y:S05]  /*32a0*/  @!P0 BRA `(.L_x_343) ;  /* 0x0000000000248947 */ /* 0x000fea0003800000 */
[----:B------:R-:W-:-:S07]  /*32b0*/  IMAD.MOV.U32 R9, RZ, RZ, R38 ;  /* 0x000000ffff097224 */ /* 0x000fce00078e0026 */
.L_x_345:
[----:B------:R-:W-:Y:S05]  /*32c0*/  NANOSLEEP R9 ;  /* 0x000000090000735d */ /* 0x000fea0003800000 */
[----:B------:R-:W2:Y:S01]  /*32d0*/  LD.E.64.STRONG.GPU R14, desc[UR12][R16.64+-0x100] ;  /* 0xffff000c100e7980 */ /* 0x000ea2000c10fb00 */
[----:B------:R-:W-:Y:S01]  /*32e0*/  UMOV UR5, 0xffffffff ;  /* 0xffffffff00057882 */ /* 0x000fe20000000000 */
[----:B------:R-:W-:Y:S02]  /*32f0*/  SHF.R.U32.HI R9, RZ, 0x1, R9 ;  /* 0x00000001ff097819 */ /* 0x000fe40000011609 */
[----:B--2---:R-:W-:Y:S01]  /*3300*/  ISETP.NE.AND P0, PT, R14, 0x63, PT ;  /* 0x000000630e00780c */ /* 0x004fe20003f05270 */
[----:B------:R-:W-:-:S12]  /*3310*/  BRA.DIV UR5, `(.L_x_344) ;  /* 0x0000001a05d07947 */ /* 0x000fd8000b800000 */
[----:B------:R-:W-:-:S13]  /*3320*/  VOTE.ANY P0, !P0 ;  /* 0x0000000000ff7806 */ /* 0x000fda0004000100 */
.L_x_398:
[----:B------:R-:W-:Y:S05]  /*3330*/  @P0 BRA `(.L_x_345) ;  /* 0xfffffffc00e00947 */ /* 0x000fea000383ffff */
.L_x_343:
[----:B------:R-:W-:Y:S01]  /*3340*/  UMOV UR5, 0xffffffff ;  /* 0xffffffff00057882 */ /* 0x000fe20000000000 */
[----:B------:R-:W-:Y:S02]  /*3350*/  ISETP.NE.AND P0, PT, R14, 0x65, PT ;  /* 0x000000650e00780c */ /* 0x000fe40003f05270 */
[----:B------:R-:W-:Y:S11]  /*3360*/  BRA.DIV UR5, `(.L_x_346) ;  /* 0x0000001a05dc7947 */ /* 0x000ff6000b800000 */
[----:B------:R-:W-:Y:S01]  /*3370*/  VOTE.ANY R8, PT, !P0 ;  /* 0x0000000000087806 */ /* 0x000fe200040e0100 */
[----:B------:R-:W-:-:S03]  /*3380*/  VIADD R18, R18, 0xffffffe0 ;  /* 0xffffffe012127836 */ /* 0x000fc60000000000 */
[----:B------:R-:W-:-:S05]  /*3390*/  LOP3.LUT R8, R8, 0x80000000, R42, 0xec, !PT ;  /* 0x8000000008087812 */ /* 0x000fca00078eec2a */
[----:B------:R-:W-:-:S05]  /*33a0*/  VIADD R9, R8, 0xffffffff ;  /* 0xffffffff08097836 */ /* 0x000fca0000000000 */
[----:B------:R-:W-:Y:S01]  /*33b0*/  LOP3.LUT R9, R8, R9, RZ, 0xc, !PT ;  /* 0x0000000908097212 */ /* 0x000fe200078e0cff */
[----:B------:R-:W-:-:S05]  /*33c0*/  VIADD R8, R33, 0x2 ;  /* 0x0000000221087836 */ /* 0x000fca0000000000 */
[----:B------:R-:W0:Y:S02]  /*33d0*/  POPC R9, R9 ;  /* 0x0000000900097309 */ /* 0x000e240000000000 */
[----:B0-----:R-:W0:Y:S01]  /*33e0*/  SHFL.DOWN PT, R16, R15, 0x1, R9 ;  /* 0x082000000f107989 */ /* 0x001e2200000e0009 */
[----:B------:R-:W-:-:S04]  /*33f0*/  ISETP.GE.AND P0, PT, R33, R9, PT ;  /* 0x000000092100720c */ /* 0x000fc80003f06270 */
[----:B0-----:R-:W-:Y:S02]  /*3400*/  SEL R16, R16, RZ, !P0 ;  /* 0x000000ff10107207 */ /* 0x001fe40004000000 */
[----:B------:R-:W-:Y:S01]  /*3410*/  ISETP.GT.AND P0, PT, R8, R9, PT ;  /* 0x000000090800720c */ /* 0x000fe20003f04270 */
[----:B------:R-:W-:Y:S02]  /*3420*/  VIADD R8, R33, 0x4 ;  /* 0x0000000421087836 */ /* 0x000fe40000000000 */
[----:B------:R-:W-:-:S05]  /*3430*/  IMAD.IADD R44, R16, 0x1, R15 ;  /* 0x00000001102c7824 */ /* 0x000fca00078e020f */
[----:B------:R-:W0:Y:S02]  /*3440*/  SHFL.DOWN PT, R16, R44, 0x2, R9 ;  /* 0x084000002c107989 */ /* 0x000e2400000e0009 */
        /* <DEDUP_REMOVED lines=8> */
[----:B------:R-:W-:-:S03]  /*34d0*/  IMAD.IADD R45, R17, 0x1, R16 ;  /* 0x00000001112d7824 */ /* 0x000fc600078e0210 */
[----:B------:R-:W-:Y:S02]  /*34e0*/  ISETP.GT.AND P2, PT, R8, R9, PT ;  /* 0x000000090800720c */ /* 0x000fe40003f44270 */
        /* <DEDUP_REMOVED lines=8> */
.L_x_407:
[----:B------:R-:W-:Y:S05]  /*3570*/  @P0 BRA `(.L_x_347) ;  /* 0xfffffffc00200947 */ /* 0x000fea000383ffff */
.L_x_341:
        /* <DEDUP_REMOVED lines=15> */
.L_x_335:
[----:B------:R-:W-:Y:S05]  /*3670*/  WARPSYNC.ALL ;  /* 0x0000000000007948 */ /* 0x000fea0003800000 */
[----:B------:R-:W0:Y:S08]  /*3680*/  S2UR UR5, SR_CgaCtaId ;  /* 0x00000000000579c3 */ /* 0x000e300000008800 */
[----:B------:R-:W-:Y:S01]  /*3690*/  BAR.SYNC.DEFER_BLOCKING 0x0 ;  /* 0x0000000000007b1d */ /* 0x000fe20000010000 */
[----:B------:R-:W-:-:S05]  /*36a0*/  ISETP.NE.AND P0, PT, R43, RZ, PT ;  /* 0x000000ff2b00720c */ /* 0x000fca0003f05270 */
[----:B------:R-:W-:Y:S02]  /*36b0*/  UMOV UR4, 0x400 ;  /* 0x0000040000047882 */ /* 0x000fe40000000000 */
[----:B0-----:R-:W-:-:S09]  /*36c0*/  ULEA UR4, UR5, UR4, 0x18 ;  /* 0x0000000405047291 */ /* 0x001fd2000f8ec0ff */
[----:B------:R-:W0:Y:S02]  /*36d0*/  LDS R9, [UR4+0x54] ;  /* 0x00005404ff097984 */ /* 0x000e240008000800 */
[----:B0-----:R-:W-:-:S05]  /*36e0*/  SEL R9, R9, RZ, P0 ;  /* 0x000000ff09097207 */ /* 0x001fca0000000000 */
[----:B------:R-:W-:-:S07]  /*36f0*/  IMAD.IADD R36, R9, 0x1, R8 ;  /* 0x0000000109247824 */ /* 0x000fce00078e0208 */
.L_x_334:
[----:B------:R-:W-:Y:S01]  /*3700*/  IMAD.IADD R27, R27, 0x1, R36 ;  /* 0x000000011b1b7824 */ /* 0x000fe200078e0224 */
[----:B------:R-:W0:Y:S01]  /*3710*/  S2R R9, SR_LANEID ;  /* 0x0000000000097919 */ /* 0x000e220000000000 */
[----:B------:R-:W-:Y:S02]  /*3720*/  BAR.SYNC.DEFER_BLOCKING 0x0 ;  /* 0x0000000000007b1d */ /* 0x000fe40000010000 */
[----:B------:R-:W-:Y:S01]  /*3730*/  IMAD.IADD R26, R26, 0x1, R27 ;  /* 0x000000011a1a7824 */ /* 0x000fe200078e021b */
[----:B------:R-:W-:Y:S01]  /*3740*/  ISETP.NE.AND P0, PT, R43, RZ, PT ;  /* 0x000000ff2b00720c */ /* 0x000fe20003f05270 */
[----:B-1----:R-:W-:Y:S02]  /*3750*/  IMAD.U32 R12, RZ, RZ, UR7 ;  /* 0x00000007ff0c7e24 */ /* 0x002fe4000f8e00ff */
[----:B------:R-:W-:Y:S01]  /*3760*/  IMAD.IADD R25, R25, 0x1, R26 ;  /* 0x0000000119197824 */ /* 0x000fe200078e021a */
[----:B------:R-:W1:Y:S01]  /*3770*/  LDCU.64 UR8, c[0x0][0x388] ;  /* 0x00007100ff0877ac */ /* 0x000e620008000a00 */
[----:B------:R-:W2:Y:S02]  /*3780*/  S2R R10, SR_TID.X ;  /* 0x00000000000a7919 */ /* 0x000ea40000002100 */
[----:B------:R-:W-:-:S04]  /*3790*/  IMAD.IADD R32, R32, 0x1, R25 ;  /* 0x0000000120207824 */ /* 0x000fc800078e0219 */
[----:B------:R-:W-:-:S04]  /*37a0*/  IMAD.IADD R31, R31, 0x1, R32 ;  /* 0x000000011f1f7824 */ /* 0x000fc800078e0220 */
[----:B------:R-:W-:-:S04]  /*37b0*/  IMAD.IADD R30, R30, 0x1, R31 ;  /* 0x000000011e1e7824 */ /* 0x000fc800078e021f */
[----:B------:R-:W-:-:S04]  /*37c0*/  IMAD.IADD R29, R29, 0x1, R30 ;  /* 0x000000011d1d7824 */ /* 0x000fc800078e021e */
[----:B------:R-:W-:Y:S02]  /*37d0*/  IMAD.IADD R24, R24, 0x1, R29 ;  /* 0x0000000118187824 */ /* 0x000fe400078e021d */
[----:B0-----:R-:W-:Y:S02]  /*37e0*/  IMAD R8, R9, 0x48, R28 ;  /* 0x0000004809087824 */ /* 0x001fe400078e021c */
[----:B------:R-:W-:-:S03]  /*37f0*/  IMAD.IADD R23, R23, 0x1, R24 ;  /* 0x0000000117177824 */ /* 0x000fc600078e0218 */
[----:B------:R-:W-:Y:S01]  /*3800*/  STS [R8], R27 ;  /* 0x0000001b08007388 */ /* 0x000fe20000000800 */
[----:B------:R-:W-:-:S03]  /*3810*/  IMAD.IADD R22, R22, 0x1, R23 ;  /* 0x0000000116167824 */ /* 0x000fc600078e0217 */
[----:B------:R-:W-:Y:S01]  /*3820*/  STS [R8+0x4], R26 ;  /* 0x0000041a08007388 */ /* 0x000fe20000000800 */
        /* <DEDUP_REMOVED lines=17> */
[----:B------:R-:W-:Y:S04]  /*3940*/  STS [R8+0x28], R21 ;  /* 0x0000281508007388 */ /* 0x000fe80000000800 */
[----:B------:R-:W-:Y:S04]  /*3950*/  STS [R8+0x2c], R20 ;  /* 0x00002c1408007388 */ /* 0x000fe80000000800 */
[----:B------:R-:W-:Y:S04]  /*3960*/  STS [R8+0x30], R7 ;  /* 0x0000300708007388 */ /* 0x000fe80000000800 */
[----:B------:R-:W-:Y:S04]  /*3970*/  STS [R8+0x34], R6 ;  /* 0x0000340608007388 */ /* 0x000fe80000000800 */
[----:B------:R-:W-:Y:S04]  /*3980*/  STS [R8+0x38], R5 ;  /* 0x0000380508007388 */ /* 0x000fe80000000800 */
[----:B------:R-:W-:Y:S04]  /*3990*/  STS [R8+0x3c], R4 ;  /* 0x00003c0408007388 */ /* 0x000fe80000000800 */
[----:B------:R2:W-:Y:S04]  /*39a0*/  STS [R8+0x40], R3 ;  /* 0x0000400308007388 */ /* 0x0005e80000000800 */
[----:B------:R-:W-:Y:S04]  /*39b0*/  STS [R8+0x44], R9 ;  /* 0x0000440908007388 */ /* 0x000fe80000000800 */
[----:B------:R0:W-:Y:S01]  /*39c0*/  STS [R8+0x48], R0 ;  /* 0x0000480008007388 */ /* 0x0001e20000000800 */
[----:B------:R-:W-:-:S03]  /*39d0*/  NOP ;  /* 0x0000000000007918 */ /* 0x000fc60000000000 */
[----:B------:R-:W-:Y:S01]  /*39e0*/  LDS R35, [R28] ;  /* 0x000000001c237984 */ /* 0x000fe20000000800 */
[C---:B--2---:R-:W-:Y:S02]  /*39f0*/  LOP3.LUT R3, R10.reuse, 0x1f, RZ, 0xc0, !PT ;  /* 0x0000001f0a037812 */ /* 0x044fe400078ec0ff */
[----:B------:R-:W-:Y:S01]  /*3a00*/  LOP3.LUT R10, R10, 0x3e0, RZ, 0xc0, !PT ;  /* 0x000003e00a0a7812 */ /* 0x000fe200078ec0ff */
[----:B------:R-:W-:Y:S04]  /*3a10*/  LDS R37, [R28+0x80] ;  /* 0x000080001c257984 */ /* 0x000fe80000000800 */
[----:B------:R-:W-:Y:S01]  /*3a20*/  LDS R43, [R28+0x100] ;  /* 0x000100001c2b7984 */ /* 0x000fe20000000800 */
[----:B------:R-:W-:-:S03]  /*3a30*/  IMAD R10, R10, 0x13, R3 ;  /* 0x000000130a0a7824 */ /* 0x000fc600078e0203 */
[----:B------:R-:W-:Y:S04]  /*3a40*/  LDS R45, [R28+0x180] ;  /* 0x000180001c2d7984 */ /* 0x000fe80000000800 */
        /* <DEDUP_REMOVED lines=15> */
[----:B------:R-:W-:Y:S01]  /*3b40*/  @!P0 STS [UR4+0x7b80], R12 ;  /* 0x007b800cff008988 */ /* 0x000fe20008000804 */
[----:B------:R-:W-:Y:S01]  /*3b50*/  BAR.SYNC.DEFER_BLOCKING 0x0 ;  /* 0x0000000000007b1d */ /* 0x000fe20000010000 */
[----:B------:R-:W-:-:S05]  /*3b60*/  IADD3 R3, P0, PT, R10, UR10, RZ ;  /* 0x0000000a0a037c10 */ /* 0x000fca000ff1e0ff */
[----:B------:R-:W2:Y:S01]  /*3b70*/  S2R R2, SR_TID.X ;  /* 0x0000000000027919 */ /* 0x000ea20000002100 */
[----:B------:R-:W3:Y:S01]  /*3b80*/  LDS R0, [UR4+0x7b80] ;  /* 0x007b8004ff007984 */ /* 0x000ee20008000800 */
[C---:B--2---:R-:W-:Y:S02]  /*3b90*/  LOP3.LUT R4, R2.reuse, 0x3e0, RZ, 0xc0, !PT ;  /* 0x000003e002047812 */ /* 0x044fe400078ec0ff */
[----:B------:R-:W-:-:S05]  /*3ba0*/  LOP3.LUT R2, R2, 0x1f, RZ, 0xc0, !PT ;  /* 0x0000001f02027812 */ /* 0x000fca00078ec0ff */
[----:B------:R-:W-:Y:S02]  /*3bb0*/  IMAD R6, R4, 0x13, R2 ;  /* 0x0000001304067824 */ /* 0x000fe400078e0202 */
[----:B------:R-:W-:Y:S01]  /*3bc0*/  IMAD.X R4, RZ, RZ, UR11, P0 ;  /* 0x0000000bff047e24 */ /* 0x000fe200080e06ff */
[----:B-1----:R-:W-:Y:S01]  /*3bd0*/  LEA R2, P0, R3, UR8, 0x2 ;  /* 0x0000000803027c11 */ /* 0x002fe2000f8010ff */
[----:B0-----:R-:W-:-:S03]  /*3be0*/  VIADD R8, R6, 0x40 ;  /* 0x0000004006087836 */ /* 0x001fc60000000000 */
[----:B------:R-:W-:Y:S01]  /*3bf0*/  LEA.HI.X R3, R3, UR9, R4, 0x2, P0 ;  /* 0x0000000903037c11 */ /* 0x000fe200080f1404 */
[C---:B------:R-:W-:Y:S01]  /*3c00*/  VIADD R4, R6.reuse, 0x80 ;  /* 0x0000008006047836 */ /* 0x040fe20000000000 */
[-C--:B---3--:R-:W-:Y:S01]  /*3c10*/  ISETP.GE.AND P2, PT, R41, R0.reuse, PT ;  /* 0x000000002900720c */ /* 0x088fe20003f46270 */
[----:B------:R-:W-:Y:S01]  /*3c20*/  VIADD R41, R6, 0x60 ;  /* 0x0000006006297836 */ /* 0x000fe20000000000 */
[-C--:B------:R-:W-:Y:S01]  /*3c30*/  ISETP.GE.AND P3, PT, R8, R0.reuse, PT ;  /* 0x000000000800720c */ /* 0x080fe20003f66270 */
[----:B------:R-:W-:Y:S01]  /*3c40*/  VIADD R8, R6, 0xa0 ;  /* 0x000000a006087836 */ /* 0x000fe20000000000 */
[-C--:B------:R-:W-:Y:S02]  /*3c50*/  ISETP.GE.AND P1, PT, R10, R0.reuse, PT ;  /* 0x000000000a00720c */ /* 0x080fe40003f26270 */
[-C--:B------:R-:W-:Y:S01]  /*3c60*/  ISETP.GE.AND P4, PT, R41, R0.reuse, PT ;  /* 0x000000002900720c */ /* 0x080fe20003f86270 */
[----:B------:R-:W-:Y:S01]  /*3c70*/  VIADD R41, R6, 0xc0 ;  /* 0x000000c006297836 */ /* 0x000fe20000000000 */
[-C--:B------:R-:W-:Y:S01]  /*3c80*/  ISETP.GE.AND P5, PT, R4, R0.reuse, PT ;  /* 0x000000000400720c */ /* 0x080fe20003fa6270 */
[----:B------:R-:W-:Y:S01]  /*3c90*/  VIADD R4, R6, 0xe0 ;  /* 0x000000e006047836 */ /* 0x000fe20000000000 */
[----:B------:R-:W-:-:S02]  /*3ca0*/  ISETP.GE.AND P6, PT, R8, R0, PT ;  /* 0x000000000800720c */ /* 0x000fc40003fc6270 */
[-C--:B------:R-:W-:Y:S01]  /*3cb0*/  ISETP.GE.AND P0, PT, R41, R0.reuse, PT ;  /* 0x000000002900720c */ /* 0x080fe20003f06270 */
[----:B------:R-:W-:Y:S01]  /*3cc0*/  VIADD R41, R6, 0x140 ;  /* 0x0000014006297836 */ /* 0x000fe20000000000 */
[----:B------:R0:W-:Y:S01]  /*3cd0*/  @!P2 STG.E desc[UR12][R2.64+0x80], R37 ;  /* 0x000080250200a986 */ /* 0x0001e2000c10190c */
[----:B------:R-:W-:-:S03]  /*3ce0*/  ISETP.GE.AND P2, PT, R40, R0, PT ;  /* 0x000000002800720c */ /* 0x000fc60003f46270 */
[----:B------:R-:W-:Y:S01]  /*3cf0*/  @!P3 STG.E desc[UR12][R2.64+0x100], R43 ;  /* 0x0001002b0200b986 */ /* 0x000fe2000c10190c */
[-C--:B------:R-:W-:Y:S01]  /*3d00*/  ISETP.GE.AND P3, PT, R39, R0.reuse, PT ;  /* 0x000000002700720c */ /* 0x080fe20003f66270 */
[----:B------:R-:W-:Y:S02]  /*3d10*/  VIADD R39, R6, 0x160 ;  /* 0x0000016006277836 */ /* 0x000fe40000000000 */
[----:B------:R1:W-:Y:S01]  /*3d20*/  @!P1 STG.E desc[UR12][R2.64], R35 ;  /* 0x0000002302009986 */ /* 0x0003e2000c10190c */
[----:B------:R-:W-:-:S03]  /*3d30*/  ISETP.GE.AND P1, PT, R4, R0, PT ;  /* 0x000000000400720c */ /* 0x000fc60003f26270 */
[----:B------:R-:W-:Y:S01]  /*3d40*/  @!P4 STG.E desc[UR12][R2.64+0x180], R45 ;  /* 0x0001802d0200c986 */ /* 0x000fe2000c10190c */
[-C--:B------:R-:W-:Y:S01]  /*3d50*/  ISETP.GE.AND P4, PT, R41, R0.reuse, PT ;  /* 0x000000002900720c */ /* 0x080fe20003f86270 */
[C---:B0-----:R-:W-:Y:S02]  /*3d60*/  VIADD R37, R6.reuse, 0x1a0 ;  /* 0x000001a006257836 */ /* 0x041fe40000000000 */
[----:B------:R0:W-:Y:S01]  /*3d70*/  @!P5 STG.E desc[UR12][R2.64+0x200], R33 ;  /* 0x000200210200d986 */ /* 0x0001e2000c10190c */
[-C--:B------:R-:W-:Y:S01]  /*3d80*/  ISETP.GE.AND P5, PT, R39, R0.reuse, PT ;  /* 0x000000002700720c */ /* 0x080fe20003fa6270 */
[C---:B-1----:R-:W-:Y:S02]  /*3d90*/  VIADD R35, R6.reuse, 0x180 ;  /* 0x0000018006237836 */ /* 0x042fe40000000000 */
[----:B------:R1:W-:Y:S04]  /*3da0*/  @!P6 STG.E desc[UR12][R2.64+0x280], R31 ;  /* 0x0002801f0200e986 */ /* 0x0003e8000c10190c */
[----:B------:R2:W-:Y:S01]  /*3db0*/  @!P0 STG.E desc[UR12][R2.64+0x300], R29 ;  /* 0x0003001d02008986 */ /* 0x0005e2000c10190c */
[-C--:B------:R-:W-:Y:S01]  /*3dc0*/  ISETP.GE.AND P6, PT, R35, R0.reuse, PT ;  /* 0x000000002300720c */ /* 0x080fe20003fc6270 */
[C---:B------:R-:W-:Y:S01]  /*3dd0*/  VIADD R35, R6.reuse, 0x1c0 ;  /* 0x000001c006237836 */ /* 0x040fe20000000000 */
[-C--:B------:R-:W-:Y:S01]  /*3de0*/  ISETP.GE.AND P0, PT, R37, R0.reuse, PT ;  /* 0x000000002500720c */ /* 0x080fe20003f06270 */
[C---:B------:R-:W-:Y:S01]  /*3df0*/  VIADD R37, R6.reuse, 0x1e0 ;  /* 0x000001e006257836 */ /* 0x040fe20000000000 */
[----:B------:R2:W-:Y:S01]  /*3e00*/  @!P1 STG.E desc[UR12][R2.64+0x380], R27 ;  /* 0x0003801b02009986 */ /* 0x0005e2000c10190c */
[C---:B0-----:R-:W-:Y:S01]  /*3e10*/  VIADD R33, R6.reuse, 0x200 ;  /* 0x0000020006217836 */ /* 0x041fe20000000000 */
[-C--:B------:R-:W-:Y:S01]  /*3e20*/  ISETP.GE.AND P1, PT, R35, R0.reuse, PT ;  /* 0x000000002300720c */ /* 0x080fe20003f26270 */
[----:B-1----:R-:W-:Y:S01]  /*3e30*/  VIADD R31, R6, 0x220 ;  /* 0x00000220061f7836 */ /* 0x002fe20000000000 */
[----:B------:R2:W-:Y:S01]  /*3e40*/  @!P2 STG.E desc[UR12][R2.64+0x400], R25 ;  /* 0x000400190200a986 */ /* 0x0005e2000c10190c */
[----:B------:R-:W-:-:S03]  /*3e50*/  ISETP.GE.AND P2, PT, R37, R0, PT ;  /* 0x000000002500720c */ /* 0x000fc60003f46270 */
[----:B------:R2:W-:Y:S01]  /*3e60*/  @!P3 STG.E desc[UR12][R2.64+0x480], R19 ;  /* 0x000480130200b986 */ /* 0x0005e2000c10190c */
[----:B------:R-:W-:-:S03]  /*3e70*/  ISETP.GE.AND P3, PT, R33, R0, PT ;  /* 0x000000002100720c */ /* 0x000fc60003f66270 */
[----:B------:R2:W-:Y:S01]  /*3e80*/  @!P4 STG.E desc[UR12][R2.64+0x500], R21 ;  /* 0x000500150200c986 */ /* 0x0005e2000c10190c */
[----:B------:R-:W-:-:S03]  /*3e90*/  ISETP.GE.AND P4, PT, R31, R0, PT ;  /* 0x000000001f00720c */ /* 0x000fc60003f86270 */
[----:B------:R2:W-:Y:S01]  /*3ea0*/  @!P5 STG.E desc[UR12][R2.64+0x580], R17 ;  /* 0x000580110200d986 */ /* 0x0005e2000c10190c */
[----:B------:R-:W-:-:S03]  /*3eb0*/  ISETP.GE.AND P5, PT, R34, R0, PT ;  /* 0x000000002200720c */ /* 0x000fc60003fa6270 */
[----:B------:R2:W-:Y:S04]  /*3ec0*/  @!P6 STG.E desc[UR12][R2.64+0x600], R15 ;  /* 0x0006000f0200e986 */ /* 0x0005e8000c10190c */
[----:B------:R2:W-:Y:S04]  /*3ed0*/  @!P0 STG.E desc[UR12][R2.64+0x680], R13 ;  /* 0x0006800d02008986 */ /* 0x0005e8000c10190c */
[----:B------:R2:W-:Y:S04]  /*3ee0*/  @!P1 STG.E desc[UR12][R2.64+0x700], R11 ;  /* 0x0007000b02009986 */ /* 0x0005e8000c10190c */
[----:B------:R2:W-:Y:S04]  /*3ef0*/  @!P2 STG.E desc[UR12][R2.64+0x780], R9 ;  /* 0x000780090200a986 */ /* 0x0005e8000c10190c */
[----:B------:R2:W-:Y:S04]  /*3f00*/  @!P3 STG.E desc[UR12][R2.64+0x800], R7 ;  /* 0x000800070200b986 */ /* 0x0005e8000c10190c */
[----:B------:R2:W-:Y:S01]  /*3f10*/  @!P4 STG.E desc[UR12][R2.64+0x880], R5 ;  /* 0x000880050200c986 */ /* 0x0005e2000c10190c */
[----:B------:R-:W-:Y:S05]  /*3f20*/  @P5 EXIT ;  /* 0x000000000000594d */ /* 0x000fea0003800000 */
[----:B------:R-:W-:Y:S01]  /*3f30*/  STG.E desc[UR12][R2.64+0x900], R23 ;  /* 0x0009001702007986 */ /* 0x000fe2000c10190c */
[----:B------:R-:W-:Y:S05]  /*3f40*/  EXIT ;  /* 0x000000000000794d */ /* 0x000fea0003800000 */
.L_x_321:
[----:B------:R-:W-:Y:S01]  /*3f50*/  BSSY B1, `(.L_x_348) ;  /* 0x0000006000017945 */ /* 0x000fe20003800000 */
[----:B------:R-:W-:Y:S01]  /*3f60*/  PLOP3.LUT P0, PT, P0, PT, PT, 0x8, 0x80 ;  /* 0x000000000080781c */ /* 0x000fe2000070e170 */
[----:B------:R-:W-:-:S12]  /*3f70*/  IMAD.MOV.U32 R8, RZ, RZ, -0x1 ;  /* 0xffffffffff087424 */ /* 0x000fd800078e00ff */
[----:B------:R-:W-:Y:S05]  /*3f80*/  WARPSYNC.COLLECTIVE R8, `(.L_x_349) ;  /* 0x0000000008087348 */ /* 0x000fea0003c00000 */
[----:B------:R-:W-:Y:S01]  /*3f90*/  VOTE.ANY P0, P0 ;  /* 0x0000000000ff7806 */ /* 0x000fe20000000100 */
[----:B------:R-:W-:-:S12]  /*3fa0*/  ENDCOLLECTIVE ;  /* 0x000000000000791b */ /* 0x000fd80003800000 */
.L_x_349:
[----:B------:R-:W-:Y:S05]  /*3fb0*/  BSYNC B1 ;  /* 0x0000000000017941 */ /* 0x000fea0003800000 */
.L_x_348:
[----:B------:R-:W-:Y:S05]  /*3fc0*/  BRA `(.L_x_350) ;  /* 0xffffffcc00f87947 */ /* 0x000fea000383ffff */
.L_x_323:
[----:B------:R-:W-:Y:S01]  /*3fd0*/  BSSY B1, `(.L_x_351) ;  /* 0x0000006000017945 */ /* 0x000fe20003800000 */
[----:B------:R-:W-:Y:S01]  /*3fe0*/  PLOP3.LUT P0, PT, P0, PT, PT, 0x8, 0x80 ;  /* 0x000000000080781c */ /* 0x000fe2000070e170 */
[----:B------:R-:W-:-:S12]  /*3ff0*/  IMAD.MOV.U32 R8, RZ, RZ, -0x1 ;  /* 0xffffffffff087424 */ /* 0x000fd800078e00ff */
[----:B------:R-:W-:Y:S05]  /*4000*/  WARPSYNC.COLLECTIVE R8, `(.L_x_352) ;  /* 0x0000000008087348 */ /* 0x000fea0003c00000 */
[----:B------:R-:W-:Y:S01]  /*4010*/  VOTE.ANY P0, P0 ;  /* 0x0000000000ff7806 */ /* 0x000fe20000000100 */
[----:B------:R-:W-:-:S12]  /*4020*/  ENDCOLLECTIVE ;  /* 0x000000000000791b */ /* 0x000fd80003800000 */
.L_x_352:
[----:B------:R-:W-:Y:S05]  /*4030*/  BSYNC B1 ;  /* 0x0000000000017941 */ /* 0x000fea0003800000 */
.L_x_351:
[----:B------:R-:W-:Y:S05]  /*4040*/  BRA `(.L_x_353) ;  /* 0xffffffcc00fc7947 */ /* 0x000fea000383ffff */
.L_x_325:
[----:B------:R-:W0:Y:S01]  /*4050*/  S2R R45, SR_GEMASK ;  /* 0x00000000002d7919 */ /* 0x000e220000003c00 */
[----:B------:R-:W-:Y:S01]  /*4060*/  BSSY B1, `(.L_x_354) ;  /* 0x0000007000017945 */ /* 0x000fe20003800000 */
[----:B------:R-:W-:Y:S01]  /*4070*/  ISETP.NE.AND P0, PT, R14, 0x65, PT ;  /* 0x000000650e00780c */ /* 0x000fe20003f05270 */
[----:B------:R-:W-:Y:S01]  /*4080*/  IMAD.MOV.U32 R8, RZ, RZ, -0x1 ;  /* 0xffffffffff087424 */ /* 0x000fe200078e00ff */
[----:B------:R-:W-:-:S13]  /*4090*/  PLOP3.LUT P2, PT, P2, PT, PT, 0x8, 0x80 ;  /* 0x000000000080781c */ /* 0x000fda000174e170 */
[----:B0-----:R-:W-:Y:S05]  /*40a0*/  WARPSYNC.COLLECTIVE R8, `(.L_x_355) ;  /* 0x0000000008087348 */ /* 0x001fea0003c00000 */
[----:B------:R-:W-:Y:S01]  /*40b0*/  VOTE.ANY R8, PT, P2 ;  /* 0x0000000000087806 */ /* 0x000fe200010e0100 */
[----:B0-----:R-:W-:Y:S06]  /*40c0*/  ENDCOLLECTIVE ;  /* 0x000000000000791b */ /* 0x001fec0003800000 */
.L_x_355:
[----:B------:R-:W-:Y:S05]  /*40d0*/  BSYNC B1 ;  /* 0x0000000000017941 */ /* 0x000fea0003800000 */
.L_x_354:
[----:B------:R-:W-:Y:S01]  /*40e0*/  LOP3.LUT R8, R8, 0x80000000, R45, 0xec, !PT ;  /* 0x8000000008087812 */ /* 0x000fe200078eec2d */
[----:B------:R-:W-:Y:S02]  /*40f0*/  IMAD.MOV.U32 R10, RZ, RZ, 0x1 ;  /* 0x00000001ff0a7424 */ /* 0x000fe400078e00ff */
[----:B------:R-:W-:Y:S02]  /*4100*/  VIADD R33, R44, 0x2 ;  /* 0x000000022c217836 */ /* 0x000fe40000000000 */
[----:B------:R-:W-:Y:S02]  /*4110*/  VIADD R9, R8, 0xffffffff ;  /* 0xffffffff08097836 */ /* 0x000fe40000000000 */
[C---:B------:R-:W-:Y:S02]  /*4120*/  VIADD R32, R44.reuse, 0x4 ;  /* 0x000000042c207836 */ /* 0x040fe40000000000 */
[----:B------:R-:W-:Y:S01]  /*4130*/  VIADD R19, R44, 0x8 ;  /* 0x000000082c137836 */ /* 0x000fe20000000000 */
[----:B------:R-:W-:Y:S01]  /*4140*/  LOP3.LUT R38, R8, R9, RZ, 0xc, !PT ;  /* 0x0000000908267212 */ /* 0x000fe200078e0cff */
[----:B------:R-:W-:-:S02]  /*4150*/  IMAD.MOV.U32 R8, RZ, RZ, -0x1 ;  /* 0xffffffffff087424 */ /* 0x000fc400078e00ff */
[----:B------:R-:W-:-:S03]  /*4160*/  VIADD R34, R44, 0x10 ;  /* 0x000000102c227836 */ /* 0x000fc60000000000 */
[----:B------:R-:W0:Y:S02]  /*4170*/  POPC R38, R38 ;  /* 0x0000002600267309 */ /* 0x000e240000000000 */
[----:B0-----:R-:W-:-:S07]  /*4180*/  IMAD.MOV.U32 R9, RZ, RZ, R38 ;  /* 0x000000ffff097224 */ /* 0x001fce00078e0026 */
[----:B------:R-:W-:Y:S05]  /*4190*/  WARPSYNC.COLLECTIVE R8, `(.L_x_356) ;  /* 0x0000000008087348 */ /* 0x000fea0003c00000 */
[----:B------:R0:W1:Y:S02]  /*41a0*/  SHFL.DOWN P2, R16, R15, R10, R9 ;  /* 0x0800000a0f107389 */ /* 0x0000640000040009 */
[----:B01----:R-:W-:Y:S05]  /*41b0*/  ENDCOLLECTIVE ;  /* 0x000000000000791b */ /* 0x003fea0003800000 */
.L_x_356:
[----:B------:R-:W-:Y:S01]  /*41c0*/  IMAD.MOV.U32 R10, RZ, RZ, 0x2 ;  /* 0x00000002ff0a7424 */ /* 0x000fe200078e00ff */
[----:B------:R-:W-:-:S04]  /*41d0*/  ISETP.GE.AND P2, PT, R44, R38, PT ;  /* 0x000000262c00720c */ /* 0x000fc80003f46270 */
[----:B------:R-:W-:-:S05]  /*41e0*/  SEL R16, R16, RZ, !P2 ;  /* 0x000000ff10107207 */ /* 0x000fca0005000000 */
[----:B------:R-:W-:-:S04]  /*41f0*/  IMAD.IADD R17, R16, 0x1, R15 ;  /* 0x0000000110117824 */ /* 0x000fc800078e020f */
[----:B------:R-:W-:-:S07]  /*4200*/  IMAD.MOV.U32 R15, RZ, RZ, R17 ;  /* 0x000000ffff0f7224 */ /* 0x000fce00078e0011 */
[----:B------:R-:W-:Y:S05]  /*4210*/  WARPSYNC.COLLECTIVE R8, `(.L_x_357) ;  /* 0x0000000008087348 */ /* 0x000fea0003c00000 */
[----:B------:R0:W1:Y:S02]  /*4220*/  SHFL.DOWN P2, R16, R15, R10, R9 ;  /* 0x0800000a0f107389 */ /* 0x0000640000040009 */
[----:B01----:R-:W-:Y:S05]  /*4230*/  ENDCOLLECTIVE ;  /* 0x000000000000791b */ /* 0x003fea0003800000 */
.L_x_357:
[----:B------:R-:W-:Y:S01]  /*4240*/  IMAD.MOV.U32 R10, RZ, RZ, 0x4 ;  /* 0x00000004ff0a7424 */ /* 0x000fe200078e00ff */
[----:B------:R-:W-:-:S04]  /*4250*/  ISETP.GT.AND P2, PT, R33, R38, PT ;  /* 0x000000262100720c */ /* 0x000fc80003f44270 */
[----:B------:R-:W-:-:S05]  /*4260*/  SEL R16, R16, RZ, !P2 ;  /* 0x000000ff10107207 */ /* 0x000fca0005000000 */
[----:B------:R-:W-:-:S04]  /*4270*/  IMAD.IADD R35, R17, 0x1, R16 ;  /* 0x0000000111237824 */ /* 0x000fc800078e0210 */
[----:B------:R-:W-:-:S07]  /*4280*/  IMAD.MOV.U32 R15, RZ, RZ, R35 ;  /* 0x000000ffff0f7224 */ /* 0x000fce00078e0023 */
[----:B------:R-:W-:Y:S05]  /*4290*/  WARPSYNC.COLLECTIVE R8, `(.L_x_358) ;  /* 0x0000000008087348 */ /* 0x000fea0003c00000 */
[----:B------:R0:W1:Y:S02]  /*42a0*/  SHFL.DOWN P2, R16, R15, R10, R9 ;  /* 0x0800000a0f107389 */ /* 0x0000640000040009 */
[----:B01----:R-:W-:Y:S05]  /*42b0*/  ENDCOLLECTIVE ;  /* 0x000000000000791b */ /* 0x003fea0003800000 */
.L_x_358:
        /* <DEDUP_REMOVED lines=8> */
.L_x_359:
        /* <DEDUP_REMOVED lines=8> */
.L_x_360:
[----:B------:R-:W0:Y:S01]  /*43c0*/  LDC.64 R8, c[0x0][0x390] ;  /* 0x0000e400ff087b82 */ /* 0x000e220000000a00 */
[----:B------:R-:W-:-:S04]  /*43d0*/  ISETP.GT.AND P2, PT, R34, R38, PT ;  /* 0x000000262200720c */ /* 0x000fc80003f44270 */
[----:B------:R-:W-:-:S05]  /*43e0*/  SEL R16, R16, RZ, !P2 ;  /* 0x000000ff10107207 */ /* 0x000fca0005000000 */
[----:B------:R-:W-:Y:S01]  /*43f0*/  IMAD.IADD R36, R17, 0x1, R16 ;  /* 0x0000000111247824 */ /* 0x000fe200078e0210 */
[----:B0-----:R-:W-:Y:S01]  /*4400*/  IADD3 R35, P2, PT, R8, 0x100, RZ ;  /* 0x0000010008237810 */ /* 0x001fe20007f5e0ff */
[----:B------:R-:W-:-:S04]  /*4410*/  IMAD.MOV.U32 R8, RZ, RZ, -0x1 ;  /* 0xffffffffff087424 */ /* 0x000fc800078e00ff */
[----:B------:R-:W-:-:S08]  /*4420*/  IMAD.X R37, RZ, RZ, R9, P2 ;  /* 0x000000ffff257224 */ /* 0x000fd000010e0609 */
[----:B------:R-:W-:Y:S05]  /*4430*/  WARPSYNC.COLLECTIVE R8, `(.L_x_361) ;  /* 0x0000000008087348 */ /* 0x000fea0003c00000 */
[----:B------:R-:W-:Y:S01]  /*4440*/  VOTE.ALL P0, P0 ;  /* 0x0000000000ff7806 */ /* 0x000fe20000000000 */
[----:B------:R-:W-:-:S12]  /*4450*/  ENDCOLLECTIVE ;  /* 0x000000000000791b */ /* 0x000fd80003800000 */
.L_x_361:
[----:B------:R-:W-:Y:S05]  /*4460*/  BRA `(.L_x_362) ;  /* 0xffffffcc00907947 */ /* 0x000fea000383ffff */
.L_x_327:
[----:B------:R-:W-:Y:S01]  /*4470*/  BSSY B1, `(.L_x_363) ;  /* 0x0000006000017945 */ /* 0x000fe20003800000 */
[----:B------:R-:W-:Y:S01]  /*4480*/  PLOP3.LUT P0, PT, P0, PT, PT, 0x8, 0x80 ;  /* 0x000000000080781c */ /* 0x000fe2000070e170 */
[----:B------:R-:W-:-:S12]  /*4490*/  IMAD.MOV.U32 R8, RZ, RZ, -0x1 ;  /* 0xffffffffff087424 */ /* 0x000fd800078e00ff */
[----:B------:R-:W-:Y:S05]  /*44a0*/  WARPSYNC.COLLECTIVE R8, `(.L_x_364) ;  /* 0x0000000008087348 */ /* 0x000fea0003c00000 */
[----:B------:R-:W-:Y:S01]  /*44b0*/  VOTE.ANY P0, P0 ;  /* 0x0000000000ff7806 */ /* 0x000fe20000000100 */
[----:B------:R-:W-:-:S12]  /*44c0*/  ENDCOLLECTIVE ;  /* 0x000000000000791b */ /* 0x000fd80003800000 */
.L_x_364:
[----:B------:R-:W-:Y:S05]  /*44d0*/  BSYNC B1 ;  /* 0x0000000000017941 */ /* 0x000fea0003800000 */
.L_x_363:
[----:B------:R-:W-:Y:S05]  /*44e0*/  BRA `(.L_x_365) ;  /* 0xffffffcc00a07947 */ /* 0x000fea000383ffff */
.L_x_329:
[----:B------:R-:W-:Y:S01]  /*44f0*/  BSSY B1, `(.L_x_366) ;  /* 0x0000006000017945 */ /* 0x000fe20003800000 */
[----:B------:R-:W-:Y:S01]  /*4500*/  PLOP3.LUT P0, PT, P0, PT, PT, 0x8, 0x80 ;  /* 0x000000000080781c */ /* 0x000fe2000070e170 */
[----:B------:R-:W-:-:S12]  /*4510*/  IMAD.MOV.U32 R8, RZ, RZ, -0x1 ;  /* 0xffffffffff087424 */ /* 0x000fd800078e00ff */
[----:B------:R-:W-:Y:S05]  /*4520*/  WARPSYNC.COLLECTIVE R8, `(.L_x_367) ;  /* 0x0000000008087348 */ /* 0x000fea0003c00000 */
[----:B------:R-:W-:Y:S01]  /*4530*/  VOTE.ANY P0, P0 ;  /* 0x0000000000ff7806 */ /* 0x000fe20000000100 */
[----:B------:R-:W-:-:S12]  /*4540*/  ENDCOLLECTIVE ;  /* 0x000000000000791b */ /* 0x000fd80003800000 */
.L_x_367:
[----:B------:R-:W-:Y:S05]  /*4550*/  BSYNC B1 ;  /* 0x0000000000017941 */ /* 0x000fea0003800000 */
.L_x_366:
[----:B------:R-:W-:Y:S05]  /*4560*/  BRA `(.L_x_368) ;  /* 0xffffffcc00a47947 */ /* 0x000fea000383ffff */
.L_x_331:
[----:B------:R-:W-:Y:S01]  /*4570*/  BSSY B1, `(.L_x_369) ;  /* 0x0000006000017945 */ /* 0x000fe20003800000 */
[----:B------:R-:W-:Y:S01]  /*4580*/  PLOP3.LUT P2, PT, P0, PT, PT, 0x8, 0x80 ;  /* 0x000000000080781c */ /* 0x000fe2000074e170 */
[----:B------:R-:W-:-:S12]  /*4590*/  IMAD.MOV.U32 R8, RZ, RZ, -0x1 ;  /* 0xffffffffff087424 */ /* 0x000fd800078e00ff */
[----:B------:R-:W-:Y:S05]  /*45a0*/  WARPSYNC.COLLECTIVE R8, `(.L_x_370) ;  /* 0x0000000008087348 */ /* 0x000fea0003c00000 */
[----:B------:R-:W-:Y:S01]  /*45b0*/  VOTE.ANY R8, PT, P2 ;  /* 0x0000000000087806 */ /* 0x000fe200010e0100 */
[----:B------:R-:W-:Y:S06]  /*45c0*/  ENDCOLLECTIVE ;  /* 0x000000000000791b */ /* 0x000fec0003800000 */
.L_x_370:
[----:B------:R-:W-:Y:S05]  /*45d0*/  BSYNC B1 ;  /* 0x0000000000017941 */ /* 0x000fea0003800000 */
.L_x_369:
[----:B------:R-:W-:Y:S01]  /*45e0*/  LOP3.LUT R8, R8, 0x80000000, R45, 0xec, !PT ;  /* 0x8000000008087812 */ /* 0x000fe200078eec2d */
[----:B------:R-:W-:Y:S02]  /*45f0*/  IMAD.MOV.U32 R10, RZ, RZ, 0x1 ;  /* 0x00000001ff0a7424 */ /* 0x000fe400078e00ff */
[----:B------:R-:W-:Y:S02]  /*4600*/  VIADD R18, R18, 0xffffffe0 ;  /* 0xffffffe012127836 */ /* 0x000fe40000000000 */
[----:B------:R-:W-:-:S05]  /*4610*/  VIADD R9, R8, 0xffffffff ;  /* 0xffffffff08097836 */ /* 0x000fca0000000000 */
[----:B------:R-:W-:Y:S01]  /*4620*/  LOP3.LUT R17, R8, R9, RZ, 0xc, !PT ;  /* 0x0000000908117212 */ /* 0x000fe200078e0cff */
[----:B------:R-:W-:-:S03]  /*4630*/  IMAD.MOV.U32 R8, RZ, RZ, -0x1 ;  /* 0xffffffffff087424 */ /* 0x000fc600078e00ff */
[----:B------:R0:W1:Y:S04]  /*4640*/  POPC R9, R17 ;  /* 0x0000001100097309 */ /* 0x0000680000000000 */
[----:B01----:R-:W-:Y:S05]  /*4650*/  WARPSYNC.COLLECTIVE R8, `(.L_x_371) ;  /* 0x0000000008087348 */ /* 0x003fea0003c00000 */
[----:B-1----:R1:W2:Y:S02]  /*4660*/  SHFL.DOWN P2, R16, R15, R10, R9 ;  /* 0x0800000a0f107389 */ /* 0x0022a40000040009 */
[----:B012---:R-:W-:Y:S05]  /*4670*/  ENDCOLLECTIVE ;  /* 0x000000000000791b */ /* 0x007fea0003800000 */
.L_x_371:
[----:B------:R-:W-:Y:S01]  /*4680*/  ISETP.GE.AND P0, PT, R44, R9, PT ;  /* 0x000000092c00720c */ /* 0x000fe20003f06270 */
[----:B------:R-:W-:-:S03]  /*4690*/  IMAD.MOV.U32 R10, RZ, RZ, 0x2 ;  /* 0x00000002ff0a7424 */ /* 0x000fc600078e00ff */
[----:B------:R-:W-:Y:S02]  /*46a0*/  SEL R16, R16, RZ, !P0 ;  /* 0x000000ff10107207 */ /* 0x000fe40004000000 */
[----:B------:R-:W-:-:S03]  /*46b0*/  ISETP.GT.AND P0, PT, R33, R9, PT ;  /* 0x000000092100720c */ /* 0x000fc60003f04270 */
[----:B------:R-:W-:-:S10]  /*46c0*/  IMAD.IADD R15, R16, 0x1, R15 ;  /* 0x00000001100f7824 */ /* 0x000fd400078e020f */
[----:B------:R-:W-:Y:S05]  /*46d0*/  WARPSYNC.COLLECTIVE R8, `(.L_x_372) ;  /* 0x0000000008087348 */ /* 0x000fea0003c00000 */
[----:B------:R0:W1:Y:S02]  /*46e0*/  SHFL.DOWN P2, R16, R15, R10, R9 ;  /* 0x0800000a0f107389 */ /* 0x0000640000040009 */
[----:B01----:R-:W-:Y:S05]  /*46f0*/  ENDCOLLECTIVE ;  /* 0x000000000000791b */ /* 0x003fea0003800000 */
.L_x_372:
[----:B------:R-:W-:Y:S01]  /*4700*/  IMAD.MOV.U32 R10, RZ, RZ, 0x4 ;  /* 0x00000004ff0a7424 */ /* 0x000fe200078e00ff */
[----:B------:R-:W-:Y:S02]  /*4710*/  SEL R16, R16, RZ, !P0 ;  /* 0x000000ff10107207 */ /* 0x000fe40004000000 */
[----:B------:R-:W-:-:S03]  /*4720*/  ISETP.GT.AND P0, PT, R32, R9, PT ;  /* 0x000000092000720c */ /* 0x000fc60003f04270 */
[----:B------:R-:W-:-:S10]  /*4730*/  IMAD.IADD R15, R15, 0x1, R16 ;  /* 0x000000010f0f7824 */ /* 0x000fd400078e0210 */
[----:B------:R-:W-:Y:S05]  /*4740*/  WARPSYNC.COLLECTIVE R8, `(.L_x_373) ;  /* 0x0000000008087348 */ /* 0x000fea0003c00000 */
[----:B------:R0:W1:Y:S02]  /*4750*/  SHFL.DOWN P2, R16, R15, R10, R9 ;  /* 0x0800000a0f107389 */ /* 0x0000640000040009 */
[----:B01----:R-:W-:Y:S05]  /*4760*/  ENDCOLLECTIVE ;  /* 0x000000000000791b */ /* 0x003fea0003800000 */
.L_x_373:
[----:B------:R-:W-:Y:S01]  /*4770*/  IMAD.MOV.U32 R10, RZ, RZ, 0x8 ;  /* 0x00000008ff0a7424 */ /* 0x000fe200078e00ff */
[----:B------:R-:W-:Y:S02]  /*4780*/  SEL R16, R16, RZ, !P0 ;  /* 0x000000ff10107207 */ /* 0x000fe40004000000 */
[----:B------:R-:W-:-:S03]  /*4790*/  ISETP.GT.AND P0, PT, R19, R9, PT ;  /* 0x000000091300720c */ /* 0x000fc60003f04270 */
[----:B------:R-:W-:-:S10]  /*47a0*/  IMAD.IADD R15, R15, 0x1, R16 ;  /* 0x000000010f0f7824 */ /* 0x000fd400078e0210 */
[----:B------:R-:W-:Y:S05]  /*47b0*/  WARPSYNC.COLLECTIVE R8, `(.L_x_374) ;  /* 0x0000000008087348 */ /* 0x000fea0003c00000 */
[----:B------:R0:W1:Y:S02]  /*47c0*/  SHFL.DOWN P2, R16, R15, R10, R9 ;  /* 0x0800000a0f107389 */ /* 0x0000640000040009 */
[----:B01----:R-:W-:Y:S05]  /*47d0*/  ENDCOLLECTIVE ;  /* 0x000000000000791b */ /* 0x003fea0003800000 */
.L_x_374:
[----:B------:R-:W-:Y:S01]  /*47e0*/  IMAD.MOV.U32 R10, RZ, RZ, 0x10 ;  /* 0x00000010ff0a7424 */ /* 0x000fe200078e00ff */
[----:B------:R-:W-:Y:S02]  /*47f0*/  SEL R16, R16, RZ, !P0 ;  /* 0x000000ff10107207 */ /* 0x000fe40004000000 */
[----:B------:R-:W-:-:S03]  /*4800*/  ISETP.GT.AND P0, PT, R34, R9, PT ;  /* 0x000000092200720c */ /* 0x000fc60003f04270 */
[----:B------:R-:W-:-:S10]  /*4810*/  IMAD.IADD R15, R15, 0x1, R16 ;  /* 0x000000010f0f7824 */ /* 0x000fd400078e0210 */
[----:B------:R-:W-:Y:S05]  /*4820*/  WARPSYNC.COLLECTIVE R8, `(.L_x_375) ;  /* 0x0000000008087348 */ /* 0x000fea0003c00000 */
[----:B------:R0:W1:Y:S02]  /*4830*/  SHFL.DOWN P2, R16, R15, R10, R9 ;  /* 0x0800000a0f107389 */ /* 0x0000640000040009 */
[----:B01----:R-:W-:Y:S05]  /*4840*/  ENDCOLLECTIVE ;  /* 0x000000000000791b */ /* 0x003fea0003800000 */
.L_x_375:
[----:B------:R-:W-:Y:S02]  /*4850*/  SEL R16, R16, RZ, !P0 ;  /* 0x000000ff10107207 */ /* 0x000fe40004000000 */
[----:B------:R-:W-:Y:S02]  /*4860*/  ISETP.NE.AND P0, PT, R14, 0x65, PT ;  /* 0x000000650e00780c */ /* 0x000fe40003f05270 */
[----:B------:R-:W-:-:S11]  /*4870*/  IADD3 R36, PT, PT, R15, R16, R36 ;  /* 0x000000100f247210 */ /* 0x000fd60007ffe024 */
[----:B------:R-:W-:Y:S05]  /*4880*/  WARPSYNC.COLLECTIVE R8, `(.L_x_376) ;  /* 0x0000000008087348 */ /* 0x000fea0003c00000 */
[----:B------:R-:W-:Y:S01]  /*4890*/  VOTE.ALL P0, P0 ;  /* 0x0000000000ff7806 */ /* 0x000fe20000000000 */
[----:B------:R-:W-:-:S12]  /*48a0*/  ENDCOLLECTIVE ;  /* 0x000000000000791b */ /* 0x000fd80003800000 */
.L_x_376:
[----:B------:R-:W-:Y:S05]  /*48b0*/  BRA `(.L_x_377) ;  /* 0xffffffcc00507947 */ /* 0x000fea000383ffff */
.L_x_336:
[----:B------:R-:W-:Y:S01]  /*48c0*/  BSSY B0, `(.L_x_378) ;  /* 0x0000006000007945 */ /* 0x000fe20003800000 */
[----:B------:R-:W-:Y:S01]  /*48d0*/  PLOP3.LUT P0, PT, P0, PT, PT, 0x8, 0x80 ;  /* 0x000000000080781c */ /* 0x000fe2000070e170 */
[----:B------:R-:W-:-:S12]  /*48e0*/  IMAD.MOV.U32 R8, RZ, RZ, -0x1 ;  /* 0xffffffffff087424 */ /* 0x000fd800078e00ff */
[----:B------:R-:W-:Y:S05]  /*48f0*/  WARPSYNC.COLLECTIVE R8, `(.L_x_379) ;  /* 0x0000000008087348 */ /* 0x000fea0003c00000 */
[----:B------:R-:W-:Y:S01]  /*4900*/  VOTE.ANY P0, P0 ;  /* 0x0000000000ff7806 */ /* 0x000fe20000000100 */
[----:B------:R-:W-:-:S12]  /*4910*/  ENDCOLLECTIVE ;  /* 0x000000000000791b */ /* 0x000fd80003800000 */
.L_x_379:
[----:B------:R-:W-:Y:S05]  /*4920*/  BSYNC B0 ;  /* 0x0000000000007941 */ /* 0x000fea0003800000 */
.L_x_378:
[----:B------:R-:W-:Y:S05]  /*4930*/  BRA `(.L_x_380) ;  /* 0xffffffe400687947 */ /* 0x000fea000383ffff */
.L_x_338:
[----:B------:R-:W-:Y:S01]  /*4940*/  BSSY B0, `(.L_x_381) ;  /* 0x0000006000007945 */ /* 0x000fe20003800000 */
[----:B------:R-:W-:Y:S01]  /*4950*/  PLOP3.LUT P0, PT, P0, PT, PT, 0x8, 0x80 ;  /* 0x000000000080781c */ /* 0x000fe2000070e170 */
[----:B------:R-:W-:-:S12]  /*4960*/  IMAD.MOV.U32 R8, RZ, RZ, -0x1 ;  /* 0xffffffffff087424 */ /* 0x000fd800078e00ff */
[----:B------:R-:W-:Y:S05]  /*4970*/  WARPSYNC.COLLECTIVE R8, `(.L_x_382) ;  /* 0x0000000008087348 */ /* 0x000fea0003c00000 */
[----:B------:R-:W-:Y:S01]  /*4980*/  VOTE.ANY P0, P0 ;  /* 0x0000000000ff7806 */ /* 0x000fe20000000100 */
[----:B------:R-:W-:-:S12]  /*4990*/  ENDCOLLECTIVE ;  /* 0x000000000000791b */ /* 0x000fd80003800000 */
.L_x_382:
[----:B------:R-:W-:Y:S05]  /*49a0*/  BSYNC B0 ;  /* 0x0000000000007941 */ /* 0x000fea0003800000 */
.L_x_381:
[----:B------:R-:W-:Y:S05]  /*49b0*/  BRA `(.L_x_383) ;  /* 0xffffffe4006c7947 */ /* 0x000fea000383ffff */
.L_x_340:
        /* <DEDUP_REMOVED lines=8> */
.L_x_385:
[----:B------:R-:W-:Y:S05]  /*4a40*/  BSYNC B0 ;  /* 0x0000000000007941 */ /* 0x000fea0003800000 */
.L_x_384:
[----:B------:R-:W-:Y:S01]  /*4a50*/  LOP3.LUT R8, R8, 0x80000000, R42, 0xec, !PT ;  /* 0x8000000008087812 */ /* 0x000fe200078eec2a */
[----:B------:R-:W-:Y:S02]  /*4a60*/  IMAD.MOV.U32 R10, RZ, RZ, 0x1 ;  /* 0x00000001ff0a7424 */ /* 0x000fe400078e00ff */
[----:B------:R-:W-:Y:S02]  /*4a70*/  VIADD R19, R33, 0x2 ;  /* 0x0000000221137836 */ /* 0x000fe40000000000 */
[----:B------:R-:W-:-:S05]  /*4a80*/  VIADD R9, R8, 0xffffffff ;  /* 0xffffffff08097836 */ /* 0x000fca0000000000 */
[----:B------:R-:W-:Y:S01]  /*4a90*/  LOP3.LUT R38, R8, R9, RZ, 0xc, !PT ;  /* 0x0000000908267212 */ /* 0x000fe200078e0cff */
[----:B------:R-:W-:-:S05]  /*4aa0*/  IMAD.MOV.U32 R8, RZ, RZ, -0x1 ;  /* 0xffffffffff087424 */ /* 0x000fca00078e00ff */
[----:B------:R-:W0:Y:S02]  /*4ab0*/  POPC R38, R38 ;  /* 0x0000002600267309 */ /* 0x000e240000000000 */
[----:B0-----:R-:W-:Y:S01]  /*4ac0*/  IMAD.MOV.U32 R9, RZ, RZ, R38 ;  /* 0x000000ffff097224 */ /* 0x001fe200078e0026 */
[----:B------:R-:W-:-:S13]  /*4ad0*/  ISETP.GT.AND P3, PT, R19, R38, PT ;  /* 0x000000261300720c */ /* 0x000fda0003f64270 */
[----:B------:R-:W-:Y:S05]  /*4ae0*/  WARPSYNC.COLLECTIVE R8, `(.L_x_386) ;  /* 0x0000000008087348 */ /* 0x000fea0003c00000 */
[----:B------:R0:W1:Y:S02]  /*4af0*/  SHFL.DOWN P2, R16, R15, R10, R9 ;  /* 0x0800000a0f107389 */ /* 0x0000640000040009 */
[----:B01----:R-:W-:Y:S05]  /*4b00*/  ENDCOLLECTIVE ;  /* 0x000000000000791b */ /* 0x003fea0003800000 */
.L_x_386:
        /* <DEDUP_REMOVED lines=8> */
.L_x_387:
[----:B------:R-:W-:Y:S01]  /*4b90*/  IMAD.MOV.U32 R10, RZ, RZ, 0x4 ;  /* 0x00000004ff0a7424 */ /* 0x000fe200078e00ff */
[----:B------:R-:W-:-:S05]  /*4ba0*/  SEL R16, R16, RZ, !P3 ;  /* 0x000000ff10107207 */ /* 0x000fca0005800000 */
[----:B------:R-:W-:Y:S02]  /*4bb0*/  IMAD.IADD R19, R17, 0x1, R16 ;  /* 0x0000000111137824 */ /* 0x000fe400078e0210 */
[----:B------:R-:W-:Y:S02]  /*4bc0*/  VIADD R17, R33, 0x4 ;  /* 0x0000000421117836 */ /* 0x000fe40000000000 */
[----:B------:R-:W-:-:S03]  /*4bd0*/  IMAD.MOV.U32 R15, RZ, RZ, R19 ;  /* 0x000000ffff0f7224 */ /* 0x000fc600078e0013 */
[----:B------:R-:W-:Y:S01]  /*4be0*/  ISETP.GT.AND P3, PT, R17, R38, PT ;  /* 0x000000261100720c */ /* 0x000fe20003f64270 */
[----:B------:R-:W-:-:S12]  /*4bf0*/  VIADD R17, R33, 0x8 ;  /* 0x0000000821117836 */ /* 0x000fd80000000000 */
[----:B------:R-:W-:Y:S05]  /*4c00*/  WARPSYNC.COLLECTIVE R8, `(.L_x_388) ;  /* 0x0000000008087348 */ /* 0x000fea0003c00000 */
[----:B------:R0:W1:Y:S02]  /*4c10*/  SHFL.DOWN P2, R16, R15, R10, R9 ;  /* 0x0800000a0f107389 */ /* 0x0000640000040009 */
[----:B01----:R-:W-:Y:S05]  /*4c20*/  ENDCOLLECTIVE ;  /* 0x000000000000791b */ /* 0x003fea0003800000 */
.L_x_388:
[----:B------:R-:W-:Y:S01]  /*4c30*/  IMAD.MOV.U32 R10, RZ, RZ, 0x8 ;  /* 0x00000008ff0a7424 */ /* 0x000fe200078e00ff */
[----:B------:R-:W-:Y:S02]  /*4c40*/  SEL R16, R16, RZ, !P3 ;  /* 0x000000ff10107207 */ /* 0x000fe40005800000 */
[----:B------:R-:W-:-:S03]  /*4c50*/  ISETP.GT.AND P3, PT, R17, R38, PT ;  /* 0x000000261100720c */ /* 0x000fc60003f64270 */
[----:B------:R-:W-:Y:S02]  /*4c60*/  IMAD.IADD R37, R19, 0x1, R16 ;  /* 0x0000000113257824 */ /* 0x000fe400078e0210 */
[----:B------:R-:W-:Y:S02]  /*4c70*/  VIADD R19, R33, 0x10 ;  /* 0x0000001021137836 */ /* 0x000fe40000000000 */
[----:B------:R-:W-:-:S07]  /*4c80*/  IMAD.MOV.U32 R15, RZ, RZ, R37 ;  /* 0x000000ffff0f7224 */ /* 0x000fce00078e0025 */
[----:B------:R-:W-:Y:S05]  /*4c90*/  WARPSYNC.COLLECTIVE R8, `(.L_x_389) ;  /* 0x0000000008087348 */ /* 0x000fea0003c00000 */
[----:B------:R0:W1:Y:S02]  /*4ca0*/  SHFL.DOWN P2, R16, R15, R10, R9 ;  /* 0x0800000a0f107389 */ /* 0x0000640000040009 */
[----:B01----:R-:W-:Y:S05]  /*4cb0*/  ENDCOLLECTIVE ;  /* 0x000000000000791b */ /* 0x003fea0003800000 */
.L_x_389:
[----:B------:R-:W-:Y:S01]  /*4cc0*/  IMAD.MOV.U32 R10, RZ, RZ, 0x10 ;  /* 0x00000010ff0a7424 */ /* 0x000fe200078e00ff */
[----:B------:R-:W-:-:S05]  /*4cd0*/  SEL R16, R16, RZ, !P3 ;  /* 0x000000ff10107207 */ /* 0x000fca0005800000 */
[----:B------:R-:W-:-:S04]  /*4ce0*/  IMAD.IADD R17, R37, 0x1, R16 ;  /* 0x0000000125117824 */ /* 0x000fc800078e0210 */
[----:B------:R-:W-:-:S07]  /*4cf0*/  IMAD.MOV.U32 R15, RZ, RZ, R17 ;  /* 0x000000ffff0f7224 */ /* 0x000fce00078e0011 */
[----:B------:R-:W-:Y:S05]  /*4d00*/  WARPSYNC.COLLECTIVE R8, `(.L_x_390) ;  /* 0x0000000008087348 */ /* 0x000fea0003c00000 */
[----:B------:R0:W1:Y:S02]  /*4d10*/  SHFL.DOWN P2, R16, R15, R10, R9 ;  /* 0x0800000a0f107389 */ /* 0x0000640000040009 */
[----:B01----:R-:W-:Y:S05]  /*4d20*/  ENDCOLLECTIVE ;  /* 0x000000000000791b */ /* 0x003fea0003800000 */
.L_x_390:
        /* <DEDUP_REMOVED lines=10> */
.L_x_391:
[----:B------:R-:W-:Y:S05]  /*4dd0*/  BRA `(.L_x_392) ;  /* 0xffffffe400007947 */ /* 0x000fea000383ffff */
.L_x_342:
[----:B------:R-:W-:Y:S01]  /*4de0*/  BSSY B0, `(.L_x_393) ;  /* 0x0000006000007945 */ /* 0x000fe20003800000 */
[----:B------:R-:W-:Y:S01]  /*4df0*/  PLOP3.LUT P0, PT, P0, PT, PT, 0x8, 0x80 ;  /* 0x000000000080781c */ /* 0x000fe2000070e170 */
[----:B------:R-:W-:-:S12]  /*4e00*/  IMAD.MOV.U32 R8, RZ, RZ, -0x1 ;  /* 0xffffffffff087424 */ /* 0x000fd800078e00ff */
[----:B------:R-:W-:Y:S05]  /*4e10*/  WARPSYNC.COLLECTIVE R8, `(.L_x_394) ;  /* 0x0000000008087348 */ /* 0x000fea0003c00000 */
[----:B------:R-:W-:Y:S01]  /*4e20*/  VOTE.ANY P0, P0 ;  /* 0x0000000000ff7806 */ /* 0x000fe20000000100 */
[----:B------:R-:W-:-:S12]  /*4e30*/  ENDCOLLECTIVE ;  /* 0x000000000000791b */ /* 0x000fd80003800000 */
.L_x_394:
[----:B------:R-:W-:Y:S05]  /*4e40*/  BSYNC B0 ;  /* 0x0000000000007941 */ /* 0x000fea0003800000 */
.L_x_393:
[----:B------:R-:W-:Y:S05]  /*4e50*/  BRA `(.L_x_395) ;  /* 0xffffffe400107947 */ /* 0x000fea000383ffff */
.L_x_344:
[----:B------:R-:W-:Y:S01]  /*4e60*/  BSSY B0, `(.L_x_396) ;  /* 0x0000006000007945 */ /* 0x000fe20003800000 */
[----:B------:R-:W-:Y:S01]  /*4e70*/  PLOP3.LUT P0, PT, P0, PT, PT, 0x8, 0x80 ;  /* 0x000000000080781c */ /* 0x000fe2000070e170 */
[----:B------:R-:W-:-:S12]  /*4e80*/  IMAD.MOV.U32 R8, RZ, RZ, -0x1 ;  /* 0xffffffffff087424 */ /* 0x000fd800078e00ff */
[----:B------:R-:W-:Y:S05]  /*4e90*/  WARPSYNC.COLLECTIVE R8, `(.L_x_397) ;  /* 0x0000000008087348 */ /* 0x000fea0003c00000 */
[----:B------:R-:W-:Y:S01]  /*4ea0*/  VOTE.ANY P0, P0 ;  /* 0x0000000000ff7806 */ /* 0x000fe20000000100 */
[----:B------:R-:W-:-:S12]  /*4eb0*/  ENDCOLLECTIVE ;  /* 0x000000000000791b */ /* 0x000fd80003800000 */
.L_x_397:
[----:B------:R-:W-:Y:S05]  /*4ec0*/  BSYNC B0 ;  /* 0x0000000000007941 */ /* 0x000fea0003800000 */
.L_x_396:
[----:B------:R-:W-:Y:S05]  /*4ed0*/  BRA `(.L_x_398) ;  /* 0xffffffe400147947 */ /* 0x000fea000383ffff */
.L_x_346:
[----:B------:R-:W-:Y:S01]  /*4ee0*/  BSSY B0, `(.L_x_399) ;  /* 0x0000006000007945 */ /* 0x000fe20003800000 */
[----:B------:R-:W-:Y:S01]  /*4ef0*/  PLOP3.LUT P2, PT, P0, PT, PT, 0x8, 0x80 ;  /* 0x000000000080781c */ /* 0x000fe2000074e170 */
[----:B------:R-:W-:-:S12]  /*4f00*/  IMAD.MOV.U32 R8, RZ, RZ, -0x1 ;  /* 0xffffffffff087424 */ /* 0x000fd800078e00ff */
[----:B------:R-:W-:Y:S05]  /*4f10*/  WARPSYNC.COLLECTIVE R8, `(.L_x_400) ;  /* 0x0000000008087348 */ /* 0x000fea0003c00000 */
[----:B------:R-:W-:Y:S01]  /*4f20*/  VOTE.ANY R8, PT, P2 ;  /* 0x0000000000087806 */ /* 0x000fe200010e0100 */
[----:B------:R-:W-:Y:S06]  /*4f30*/  ENDCOLLECTIVE ;  /* 0x000000000000791b */ /* 0x000fec0003800000 */
.L_x_400:
[----:B------:R-:W-:Y:S05]  /*4f40*/  BSYNC B0 ;  /* 0x0000000000007941 */ /* 0x000fea0003800000 */
.L_x_399:
        /* <DEDUP_REMOVED lines=10> */
.L_x_401:
[----:B------:R-:W-:Y:S01]  /*4ff0*/  ISETP.GE.AND P0, PT, R33, R9, PT ;  /* 0x000000092100720c */ /* 0x000fe20003f06270 */
[----:B------:R-:W-:-:S03]  /*5000*/  IMAD.MOV.U32 R10, RZ, RZ, 0x2 ;  /* 0x00000002ff0a7424 */ /* 0x000fc600078e00ff */
[----:B------:R-:W-:-:S05]  /*5010*/  SEL R16, R16, RZ, !P0 ;  /* 0x000000ff10107207 */ /* 0x000fca0004000000 */
[----:B------:R-:W-:Y:S02]  /*5020*/  IMAD.IADD R44, R16, 0x1, R15 ;  /* 0x00000001102c7824 */ /* 0x000fe400078e020f */
[----:B------:R-:W-:Y:S02]  /*5030*/  VIADD R16, R33, 0x2 ;  /* 0x0000000221107836 */ /* 0x000fe40000000000 */
[----:B------:R-:W-:-:S03]  /*5040*/  IMAD.MOV.U32 R15, RZ, RZ, R44 ;  /* 0x000000ffff0f7224 */ /* 0x000fc600078e002c */
[----:B------:R-:W-:-:S13]  /*5050*/  ISETP.GT.AND P0, PT, R16, R9, PT ;  /* 0x000000091000720c */ /* 0x000fda0003f04270 */
[----:B------:R-:W-:Y:S05]  /*5060*/  WARPSYNC.COLLECTIVE R8, `(.L_x_402) ;  /* 0x0000000008087348 */ /* 0x000fea0003c00000 */
[----:B------:R0:W1:Y:S02]  /*5070*/  SHFL.DOWN P2, R16, R15, R10, R9 ;  /* 0x0800000a0f107389 */ /* 0x0000640000040009 */
[----:B01----:R-:W-:Y:S05]  /*5080*/  ENDCOLLECTIVE ;  /* 0x000000000000791b */ /* 0x003fea0003800000 */
.L_x_402:
[----:B------:R-:W-:Y:S01]  /*5090*/  IMAD.MOV.U32 R10, RZ, RZ, 0x4 ;  /* 0x00000004ff0a7424 */ /* 0x000fe200078e00ff */
[----:B------:R-:W-:Y:S01]  /*50a0*/  SEL R17, R16, RZ, !P0 ;  /* 0x000000ff10117207 */ /* 0x000fe20004000000 */
[----:B------:R-:W-:-:S04]  /*50b0*/  VIADD R16, R33, 0x4 ;  /* 0x0000000421107836 */ /* 0x000fc80000000000 */
[----:B------:R-:W-:Y:S01]  /*50c0*/  IMAD.IADD R17, R44, 0x1, R17 ;  /* 0x000000012c117824 */ /* 0x000fe200078e0211 */
[----:B------:R-:W-:-:S03]  /*50d0*/  ISETP.GT.AND P0, PT, R16, R9, PT ;  /* 0x000000091000720c */ /* 0x000fc60003f04270 */
[----:B------:R-:W-:-:S10]  /*50e0*/  IMAD.MOV.U32 R15, RZ, RZ, R17 ;  /* 0x000000ffff0f7224 */ /* 0x000fd400078e0011 */
[----:B------:R-:W-:Y:S05]  /*50f0*/  WARPSYNC.COLLECTIVE R8, `(.L_x_403) ;  /* 0x0000000008087348 */ /* 0x000fea0003c00000 */
[----:B------:R0:W1:Y:S02]  /*5100*/  SHFL.DOWN P2, R16, R15, R10, R9 ;  /* 0x0800000a0f107389 */ /* 0x0000640000040009 */
[----:B01----:R-:W-:Y:S05]  /*5110*/  ENDCOLLECTIVE ;  /* 0x000000000000791b */ /* 0x003fea0003800000 */
.L_x_403:
[----:B------:R-:W-:Y:S01]  /*5120*/  IMAD.MOV.U32 R10, RZ, RZ, 0x8 ;  /* 0x00000008ff0a7424 */ /* 0x000fe200078e00ff */
[----:B------:R-:W-:-:S05]  /*5130*/  SEL R16, R16, RZ, !P0 ;  /* 0x000000ff10107207 */ /* 0x000fca0004000000 */
[----:B------:R-:W-:Y:S02]  /*5140*/  IMAD.IADD R45, R17, 0x1, R16 ;  /* 0x00000001112d7824 */ /* 0x000fe400078e0210 */
[C---:B------:R-:W-:Y:S02]  /*5150*/  VIADD R16, R33.reuse, 0x8 ;  /* 0x0000000821107836 */ /* 0x040fe40000000000 */
[----:B------:R-:W-:Y:S02]  /*5160*/  IMAD.MOV.U32 R15, RZ, RZ, R45 ;  /* 0x000000ffff0f7224 */ /* 0x000fe400078e002d */
[----:B------:R-:W-:Y:S01]  /*5170*/  VIADD R17, R33, 0x10 ;  /* 0x0000001021117836 */ /* 0x000fe20000000000 */
[----:B------:R-:W-:-:S13]  /*5180*/  ISETP.GT.AND P0, PT, R16, R9, PT ;  /* 0x000000091000720c */ /* 0x000fda0003f04270 */
[----:B------:R-:W-:Y:S05]  /*5190*/  WARPSYNC.COLLECTIVE R8, `(.L_x_404) ;  /* 0x0000000008087348 */ /* 0x000fea0003c00000 */
[----:B------:R0:W1:Y:S02]  /*51a0*/  SHFL.DOWN P2, R16, R15, R10, R9 ;  /* 0x0800000a0f107389 */ /* 0x0000640000040009 */
[----:B01----:R-:W-:Y:S05]  /*51b0*/  ENDCOLLECTIVE ;  /* 0x000000000000791b */ /* 0x003fea0003800000 */
.L_x_404:
[----:B------:R-:W-:Y:S01]  /*51c0*/  IMAD.MOV.U32 R10, RZ, RZ, 0x10 ;  /* 0x00000010ff0a7424 */ /* 0x000fe200078e00ff */
[----:B------:R-:W-:Y:S02]  /*51d0*/  SEL R16, R16, RZ, !P0 ;  /* 0x000000ff10107207 */ /* 0x000fe40004000000 */
[----:B------:R-:W-:-:S03]  /*51e0*/  ISETP.GT.AND P0, PT, R17, R9, PT ;  /* 0x000000091100720c */ /* 0x000fc60003f04270 */
[----:B------:R-:W-:-:S04]  /*51f0*/  IMAD.IADD R44, R45, 0x1, R16 ;  /* 0x000000012d2c7824 */ /* 0x000fc800078e0210 */
[----:B------:R-:W-:-:S07]  /*5200*/  IMAD.MOV.U32 R15, RZ, RZ, R44 ;  /* 0x000000ffff0f7224 */ /* 0x000fce00078e002c */
[----:B------:R-:W-:Y:S05]  /*5210*/  WARPSYNC.COLLECTIVE R8, `(.L_x_405) ;  /* 0x0000000008087348 */ /* 0x000fea0003c00000 */
[----:B------:R0:W1:Y:S02]  /*5220*/  SHFL.DOWN P2, R16, R15, R10, R9 ;  /* 0x0800000a0f107389 */ /* 0x0000640000040009 */
[----:B01----:R-:W-:Y:S05]  /*5230*/  ENDCOLLECTIVE ;  /* 0x000000000000791b */ /* 0x003fea0003800000 */
.L_x_405:
[----:B------:R-:W-:Y:S02]  /*5240*/  SEL R16, R16, RZ, !P0 ;  /* 0x000000ff10107207 */ /* 0x000fe40004000000 */
[----:B------:R-:W-:Y:S02]  /*5250*/  ISETP.NE.AND P0, PT, R14, 0x65, PT ;  /* 0x000000650e00780c */ /* 0x000fe40003f05270 */
[----:B------:R-:W-:-:S11]  /*5260*/  IADD3 R19, PT, PT, R44, R16, R19 ;  /* 0x000000102c137210 */ /* 0x000fd60007ffe013 */
[----:B------:R-:W-:Y:S05]  /*5270*/  WARPSYNC.COLLECTIVE R8, `(.L_x_406) ;  /* 0x0000000008087348 */ /* 0x000fea0003c00000 */
[----:B------:R-:W-:Y:S01]  /*5280*/  VOTE.ALL P0, P0 ;  /* 0x0000000000ff7806 */ /* 0x000fe20000000000 */
[----:B------:R-:W-:-:S12]  /*5290*/  ENDCOLLECTIVE ;  /* 0x000000000000791b */ /* 0x000fd80003800000 */
.L_x_406:
[----:B------:R-:W-:Y:S05]  /*52a0*/  BRA `(.L_x_407) ;  /* 0xffffffe000b07947 */ /* 0x000fea000383ffff */
.L_x_408:
        /* <DEDUP_REMOVED lines=13> */
.L_x_538:


//--------------------- .text._ZN3cub18CUB_300001_SM_10006detail4scan16DeviceScanKernelINS2_10policy_hubIiiijN4cuda3std3__44plusIvEEE10Policy1000EPiSC_NS0_13ScanTileStateIiLb1EEES9_NS0_8NullTypeEjiLb0ESF_EEvT0_T1_T2_iT3_T4_T5_ --------------------------
	.section	.text._ZN3cub18CUB_300001_SM_10006detail4scan16DeviceScanKernelINS2_10policy_hubIiiijN4cuda3std3__44plusIvEEE10Policy1000EPiSC_NS0_13ScanTileStateIiLb1EEES9_NS0_8NullTypeEjiLb0ESF_EEvT0_T1_T2_iT3_T4_T5_,"ax",@progbits
	.align	128
        .global         _ZN3cub18CUB_300001_SM_10006detail4scan16DeviceScanKernelINS2_10policy_hubIiiijN4cuda3std3__44plusIvEEE10Policy1000EPiSC_NS0_13ScanTileStateIiLb1EEES9_NS0_8NullTypeEjiLb0ESF_EEvT0_T1_T2_iT3_T4_T5_
        .type           _ZN3cub18CUB_300001_SM_10006detail4scan16DeviceScanKernelINS2_10policy_hubIiiijN4cuda3std3__44plusIvEEE10Policy1000EPiSC_NS0_13ScanTileStateIiLb1EEES9_NS0_8NullTypeEjiLb0ESF_EEvT0_T1_T2_iT3_T4_T5_,@function
        .size           _ZN3cub18CUB_300001_SM_10006detail4scan16DeviceScanKernelINS2_10policy_hubIiiijN4cuda3std3__44plusIvEEE10Policy1000EPiSC_NS0_13ScanTileStateIiLb1EEES9_NS0_8NullTypeEjiLb0ESF_EEvT0_T1_T2_iT3_T4_T5_,(.L_x_539 - _ZN3cub18CUB_300001_SM_10006detail4scan16DeviceScanKernelINS2_10policy_hubIiiijN4cuda3std3__44plusIvEEE10Policy1000EPiSC_NS0_13ScanTileStateIiLb1EEES9_NS0_8NullTypeEjiLb0ESF_EEvT0_T1_T2_iT3_T4_T5_)
        .other          _ZN3cub18CUB_300001_SM_10006detail4scan16DeviceScanKernelINS2_10policy_hubIiiijN4cuda3std3__44plusIvEEE10Policy1000EPiSC_NS0_13ScanTileStateIiLb1EEES9_NS0_8NullTypeEjiLb0ESF_EEvT0_T1_T2_iT3_T4_T5_,@"STO_CUDA_ENTRY STV_DEFAULT"
_ZN3cub18CUB_300001_SM_10006detail4scan16DeviceScanKernelINS2_10policy_hubIiiijN4cuda3std3__44plusIvEEE10Policy1000EPiSC_NS0_13ScanTileStateIiLb1EEES9_NS0_8NullTypeEjiLb0ESF_EEvT0_T1_T2_iT3_T4_T5_:
.text._ZN3cub18CUB_300001_SM_10006detail4scan16DeviceScanKernelINS2_10policy_hubIiiijN4cuda3std3__44plusIvEEE10Policy1000EPiSC_NS0_13ScanTileStateIiLb1EEES9_NS0_8NullTypeEjiLb0ESF_EEvT0_T1_T2_iT3_T4_T5_:
[----:B------:R-:W-:Y:S08]  /*0000*/  LDC R1, c[0x0][0x37c] ;  /* 0x0000df00ff017b82 */ /* 0x000ff00000000800 */
[----:B------:R-:W0:Y:S01]  /*0010*/  S2UR UR4, SR_CTAID.X ;  /* 0x00000000000479c3 */ /* 0x000e220000002500 */
[----:B------:R-:W1:Y:S01]  /*0020*/  LDCU UR5, c[0x0][0x3a0] ;  /* 0x00007400ff0577ac */ /* 0x000e620008000800 */
[----:B------:R-:W2:Y:S06]  /*0030*/  LDCU.64 UR8, c[0x0][0x358] ;  /* 0x00006b00ff0877ac */ /* 0x000eac0008000a00 */
[----:B------:R-:W0:Y:S02]  /*0040*/  LDC R39, c[0x0][0x398] ;  /* 0x0000e600ff277b82 */ /* 0x000e240000000800 */
[----:B0-----:R-:W-:-:S04]  /*0050*/  VIADD R39, R39, UR4 ;  /* 0x0000000427277c36 */ /* 0x001fc80008000000 */
[----:B------:R-:W-:-:S05]  /*0060*/  IMAD R5, R39, 0x2100, RZ ;  /* 0x0000210027057824 */ /* 0x000fca00078e02ff */
[----:B-1----:R-:W-:-:S04]  /*0070*/  IADD3 R0, PT, PT, -R5, UR5, RZ ;  /* 0x0000000505007c10 */ /* 0x002fc8000fffe1ff */
[----:B------:R-:W-:-:S13]  /*0080*/  ISETP.GE.U32.AND P0, PT, R0, 0x2101, PT ;  /* 0x000021010000780c */ /* 0x000fda0003f06070 */
[----:B--2---:R-:W-:Y:S05]  /*0090*/  @!P0 BRA `(.L_x_409) ;  /* 0x0000001c00888947 */ /* 0x004fea0003800000 */
[----:B------:R-:W0:Y:S01]  /*00a0*/  S2R R50, SR_TID.X ;  /* 0x0000000000327919 */ /* 0x000e220000002100 */
[----:B------:R-:W1:Y:S01]  /*00b0*/  LDCU.64 UR4, c[0x0][0x380] ;  /* 0x00007000ff0477ac */ /* 0x000e620008000a00 */
[C---:B0-----:R-:W-:Y:S02]  /*00c0*/  LOP3.LUT R0, R50.reuse, 0x1f, RZ, 0xc0, !PT ;  /* 0x0000001f32007812 */ /* 0x041fe400078ec0ff */
[----:B------:R-:W-:-:S05]  /*00d0*/  LOP3.LUT R3, R50, 0x3e0, RZ, 0xc0, !PT ;  /* 0x000003e032037812 */ /* 0x000fca00078ec0ff */
[----:B------:R-:W-:-:S05]  /*00e0*/  IMAD R0, R3, 0x16, R0 ;  /* 0x0000001603007824 */ /* 0x000fca00078e0200 */
[----:B------:R-:W-:-:S05]  /*00f0*/  IADD3 R0, P0, PT, R5, R0, RZ ;  /* 0x0000000005007210 */ /* 0x000fca0007f1e0ff */
[----:B------:R-:W-:Y:S02]  /*0100*/  IMAD.X R45, RZ, RZ, RZ, P0 ;  /* 0x000000ffff2d7224 */ /* 0x000fe400000e06ff */
[----:B------:R-:W-:-:S03]  /*0110*/  IMAD.SHL.U32 R46, R0, 0x4, RZ ;  /* 0x00000004002e7824 */ /* 0x000fc600078e00ff */
[----:B------:R-:W-:Y:S02]  /*0120*/  SHF.L.U64.HI R45, R0, 0x2, R45 ;  /* 0x00000002002d7819 */ /* 0x000fe4000001022d */
[----:B-1----:R-:W-:-:S04]  /*0130*/  IADD3 R2, P0, PT, R46, UR4, RZ ;  /* 0x000000042e027c10 */ /* 0x002fc8000ff1e0ff */
[----:B------:R-:W-:-:S05]  /*0140*/  IADD3.X R3, PT, PT, R45, UR5, RZ, P0, !PT ;  /* 0x000000052d037c10 */ /* 0x000fca00087fe4ff */
[----:B------:R-:W2:Y:S04]  /*0150*/  LDG.E R5, desc[UR8][R2.64] ;  /* 0x0000000802057981 */ /* 0x000ea8000c1e1900 */
[----:B------:R-:W3:Y:S04]  /*0160*/  LDG.E R7, desc[UR8][R2.64+0x80] ;  /* 0x0000800802077981 */ /* 0x000ee8000c1e1900 */
[----:B------:R-:W4:Y:S04]  /*0170*/  LDG.E R9, desc[UR8][R2.64+0x100] ;  /* 0x0001000802097981 */ /* 0x000f28000c1e1900 */
[----:B------:R-:W5:Y:S04]  /*0180*/  LDG.E R11, desc[UR8][R2.64+0x180] ;  /* 0x00018008020b7981 */ /* 0x000f68000c1e1900 */
        /* <DEDUP_REMOVED lines=17> */
[----:B------:R-:W5:Y:S01]  /*02a0*/  LDG.E R4, desc[UR8][R2.64+0xa80] ;  /* 0x000a800802047981 */ /* 0x000f62000c1e1900 */
[----:B------:R-:W0:Y:S01]  /*02b0*/  S2UR UR5, SR_CgaCtaId ;  /* 0x00000000000579c3 */ /* 0x000e220000008800 */
[----:B------:R-:W-:Y:S01]  /*02c0*/  SHF.R.U32.HI R16, RZ, 0x5, R50 ;  /* 0x00000005ff107819 */ /* 0x000fe20000011632 */
[----:B------:R-:W-:Y:S01]  /*02d0*/  UMOV UR4, 0x400 ;  /* 0x0000040000047882 */ /* 0x000fe20000000000 */
[----:B------:R-:W1:Y:S01]  /*02e0*/  S2R R48, SR_LANEID ;  /* 0x0000000000307919 */ /* 0x000e620000000000 */
[----:B------:R-:W-:Y:S01]  /*02f0*/  ISETP.NE.AND P0, PT, R39, RZ, PT ;  /* 0x000000ff2700720c */ /* 0x000fe20003f05270 */
        /* <DEDUP_REMOVED lines=28> */
[----:B------:R0:W1:Y:S04]  /*04c0*/  LDS.64 R36, [R0] ;  /* 0x0000000000247984 */ /* 0x0000680000000a00 */
[----:B------:R0:W2:Y:S04]  /*04d0*/  LDS.64 R34, [R0+0x8] ;  /* 0x0000080000227984 */ /* 0x0000a80000000a00 */
[----:B------:R0:W3:Y:S04]  /*04e0*/  LDS.64 R32, [R0+0x10] ;  /* 0x0000100000207984 */ /* 0x0000e80000000a00 */
[----:B------:R0:W4:Y:S04]  /*04f0*/  LDS.64 R18, [R0+0x18] ;  /* 0x0000180000127984 */ /* 0x0001280000000a00 */
[----:B------:R0:W0:Y:S04]  /*0500*/  LDS.64 R14, [R0+0x20] ;  /* 0x00002000000e7984 */ /* 0x0000280000000a00 */
[----:B------:R0:W0:Y:S04]  /*0510*/  LDS.64 R12, [R0+0x28] ;  /* 0x00002800000c7984 */ /* 0x0000280000000a00 */
[----:B------:R0:W0:Y:S04]  /*0520*/  LDS.64 R10, [R0+0x30] ;  /* 0x00003000000a7984 */ /* 0x0000280000000a00 */
[----:B------:R0:W0:Y:S04]  /*0530*/  LDS.64 R8, [R0+0x38] ;  /* 0x0000380000087984 */ /* 0x0000280000000a00 */
[----:B------:R0:W0:Y:S04]  /*0540*/  LDS.64 R6, [R0+0x40] ;  /* 0x0000400000067984 */ /* 0x0000280000000a00 */
[----:B------:R0:W0:Y:S04]  /*0550*/  LDS.64 R4, [R0+0x48] ;  /* 0x0000480000047984 */ /* 0x0000280000000a00 */
[----:B------:R0:W0:Y:S01]  /*0560*/  LDS.64 R2, [R0+0x50] ;  /* 0x0000500000027984 */ /* 0x0000220000000a00 */
[----:B------:R-:W-:Y:S06]  /*0570*/  BAR.SYNC.DEFER_BLOCKING 0x0 ;  /* 0x0000000000007b1d */ /* 0x000fec0000010000 */
[----:B-1----:R-:W-:Y:S05]  /*0580*/  @P0 BRA `(.L_x_411) ;  /* 0x00000004001c0947 */ /* 0x002fea0003800000 */
[----:B0-2---:R-:W-:Y:S02]  /*0590*/  IADD3 R17, PT, PT, R34, R37, R36 ;  /* 0x0000002522117210 */ /* 0x005fe40007ffe024 */
[----:B------:R-:W-:Y:S02]  /*05a0*/  ISETP.NE.AND P1, PT, R48, 0x1f, PT ;  /* 0x0000001f3000780c */ /* 0x000fe40003f25270 */
[----:B---3--:R-:W-:Y:S02]  /*05b0*/  IADD3 R17, PT, PT, R32, R35, R17 ;  /* 0x0000002320117210 */ /* 0x008fe40007ffe011 */
[----:B------:R-:W-:Y:S02]  /*05c0*/  ISETP.GE.U32.AND P2, PT, R50, 0x20, PT ;  /* 0x000000203200780c */ /* 0x000fe40003f46070 */
[----:B----4-:R-:W-:Y:S02]  /*05d0*/  IADD3 R17, PT, PT, R18, R33, R17 ;  /* 0x0000002112117210 */ /* 0x010fe40007ffe011 */
[----:B------:R-:W-:-:S02]  /*05e0*/  ISETP.NE.AND P3, PT, R48, RZ, PT ;  /* 0x000000ff3000720c */ /* 0x000fc40003f65270 */
[----:B------:R-:W-:-:S03]  /*05f0*/  IADD3 R17, PT, PT, R14, R19, R17 ;  /* 0x000000130e117210 */ /* 0x000fc60007ffe011 */
[----:B------:R-:W-:Y:S02]  /*0600*/  @!P1 LEA R41, R16, UR4, 0x2 ;  /* 0x0000000410299c11 */ /* 0x000fe4000f8e10ff */
[----:B------:R-:W-:-:S04]  /*0610*/  IADD3 R17, PT, PT, R12, R15, R17 ;  /* 0x0000000f0c117210 */ /* 0x000fc80007ffe011 */
[----:B------:R-:W-:-:S04]  /*0620*/  IADD3 R17, PT, PT, R10, R13, R17 ;  /* 0x0000000d0a117210 */ /* 0x000fc80007ffe011 */
[----:B------:R-:W-:-:S04]  /*0630*/  IADD3 R17, PT, PT, R8, R11, R17 ;  /* 0x0000000b08117210 */ /* 0x000fc80007ffe011 */
[----:B------:R-:W-:-:S04]  /*0640*/  IADD3 R17, PT, PT, R6, R9, R17 ;  /* 0x0000000906117210 */ /* 0x000fc80007ffe011 */
[----:B------:R-:W-:-:S04]  /*0650*/  IADD3 R17, PT, PT, R4, R7, R17 ;  /* 0x0000000704117210 */ /* 0x000fc80007ffe011 */
[----:B------:R-:W-:-:S05]  /*0660*/  IADD3 R20, PT, PT, R2, R5, R17 ;  /* 0x0000000502147210 */ /* 0x000fca0007ffe011 */
[----:B------:R-:W-:-:S05]  /*0670*/  IMAD.IADD R17, R3, 0x1, R20 ;  /* 0x0000000103117824 */ /* 0x000fca00078e0214 */
        /* <DEDUP_REMOVED lines=19> */
[----:B------:R-:W-:Y:S01]  /*07b0*/  SEL R20, R21, R20, !P0 ;  /* 0x0000001415147207 */ /* 0x000fe20004000000 */
[----:B------:R-:W-:Y:S01]  /*07c0*/  IMAD.IADD R21, R40, 0x1, -R17 ;  /* 0x0000000128157824 */ /* 0x000fe200078e0a11 */
[----:B------:R-:W-:Y:S01]  /*07d0*/  ISETP.NE.AND P0, PT, R16, 0x3, PT ;  /* 0x000000031000780c */ /* 0x000fe20003f05270 */
[----:B------:R-:W-:-:S03]  /*07e0*/  IMAD.IADD R23, R23, 0x1, R22 ;  /* 0x0000000117177824 */ /* 0x000fc600078e0216 */
[----:B------:R-:W-:Y:S01]  /*07f0*/  SEL R20, R22, R20, !P0 ;  /* 0x0000001416147207 */ /* 0x000fe20004000000 */
[----:B-1----:R-:W-:Y:S01]  /*0800*/  IMAD.IADD R24, R23, 0x1, R24 ;  /* 0x0000000117187824 */ /* 0x002fe200078e0218 */
[C---:B------:R-:W-:Y:S02]  /*0810*/  ISETP.NE.AND P0, PT, R16.reuse, 0x4, PT ;  /* 0x000000041000780c */ /* 0x040fe40003f05270 */
[----:B------:R-:W-:Y:S01]  /*0820*/  SEL R17, R21, RZ, P3 ;  /* 0x000000ff15117207 */ /* 0x000fe20001800000 */
        /* <DEDUP_REMOVED lines=18> */
[----:B------:R-:W-:Y:S02]  /*0950*/  ISETP.NE.AND P1, PT, R16, 0xb, PT ;  /* 0x0000000b1000780c */ /* 0x000fe40003f25270 */
[----:B------:R-:W-:Y:S02]  /*0960*/  SEL R20, R29, R20, !P0 ;  /* 0x000000141d147207 */ /* 0x000fe40004000000 */
[----:B------:R-:W-:-:S02]  /*0970*/  ISETP.NE.AND P0, PT, R50, RZ, PT ;  /* 0x000000ff3200720c */ /* 0x000fc40003f05270 */
[----:B------:R-:W-:-:S05]  /*0980*/  SEL R20, R30, R20, !P1 ;  /* 0x000000141e147207 */ /* 0x000fca0004800000 */
[----:B------:R-:W-:-:S06]  /*0990*/  @P2 IMAD.IADD R21, R20, 0x1, R17 ;  /* 0x0000000114152824 */ /* 0x000fcc00078e0211 */
[----:B------:R-:W-:Y:S05]  /*09a0*/  @P0 BRA `(.L_x_412) ;  /* 0x0000000c00f40947 */ /* 0x000fea0003800000 */
[----:B------:R-:W0:Y:S01]  /*09b0*/  LDC.64 R16, c[0x0][0x390] ;  /* 0x0000e400ff107b82 */ /* 0x000e220000000a00 */
[----:B------:R-:W-:Y:S02]  /*09c0*/  IMAD.MOV.U32 R30, RZ, RZ, 0x65 ;  /* 0x00000065ff1e7424 */ /* 0x000fe400078e00ff */
[----:B------:R-:W-:-:S03]  /*09d0*/  IMAD.MOV.U32 R21, RZ, RZ, RZ ;  /* 0x000000ffff157224 */ /* 0x000fc600078e00ff */
[----:B0-----:R0:W-:Y:S01]  /*09e0*/  ST.E.64.STRONG.GPU desc[UR8][R16.64+0x100], R30 ;  /* 0x0001001e10007985 */ /* 0x0011e2000c10fb08 */
[----:B------:R-:W-:Y:S05]  /*09f0*/  BRA `(.L_x_412) ;  /* 0x0000000c00e07947 */ /* 0x000fea0003800000 */
.L_x_411:
[----:B0-2---:R-:W-:Y:S02]  /*0a00*/  IADD3 R17, PT, PT, R34, R37, R36 ;  /* 0x0000002522117210 */ /* 0x005fe40007ffe024 */
[----:B------:R-:W-:Y:S02]  /*0a10*/  ISETP.NE.AND P1, PT, R48, 0x1f, PT ;  /* 0x0000001f3000780c */ /* 0x000fe40003f25270 */
[----:B---3--:R-:W-:Y:S02]  /*0a20*/  IADD3 R17, PT, PT, R32, R35, R17 ;  /* 0x0000002320117210 */ /* 0x008fe40007ffe011 */
[----:B------:R-:W-:Y:S02]  /*0a30*/  ISETP.NE.AND P2, PT, R48, RZ, PT ;  /* 0x000000ff3000720c */ /* 0x000fe40003f45270 */
[----:B----4-:R-:W-:-:S04]  /*0a40*/  IADD3 R17, PT, PT, R18, R33, R17 ;  /* 0x0000002112117210 */ /* 0x010fc80007ffe011 */
        /* <DEDUP_REMOVED lines=56> */
[----:B------:R-:W-:-:S02]  /*0dd0*/  ISETP.GT.U32.AND P0, PT, R50, 0x1f, PT ;  /* 0x0000001f3200780c */ /* 0x000fc40003f04070 */
[----:B------:R-:W-:Y:S02]  /*0de0*/  SEL R20, R30, R20, !P1 ;  /* 0x000000141e147207 */ /* 0x000fe40004800000 */
[----:B------:R-:W-:-:S03]  /*0df0*/  ISETP.GE.U32.AND P1, PT, R50, 0x20, PT ;  /* 0x000000203200780c */ /* 0x000fc60003f26070 */
[----:B------:R-:W-:-:S05]  /*0e00*/  IMAD.IADD R20, R20, 0x1, R21 ;  /* 0x0000000114147824 */ /* 0x000fca00078e0215 */
[----:B------:R-:W-:Y:S01]  /*0e10*/  SEL R47, R17, R20, !P1 ;  /* 0x00000014112f7207 */ /* 0x000fe20004800000 */
[----:B------:R-:W-:Y:S06]  /*0e20*/  @P0 BRA `(.L_x_413) ;  /* 0x0000000800b00947 */ /* 0x000fec0003800000 */
[----:B------:R-:W0:Y:S01]  /*0e30*/  LDC.64 R16, c[0x0][0x390] ;  /* 0x0000e400ff107b82 */ /* 0x000e220000000a00 */
[----:B------:R-:W-:Y:S02]  /*0e40*/  ISETP.NE.AND P1, PT, R50, RZ, PT ;  /* 0x000000ff3200720c */ /* 0x000fe40003f25270 */
[----:B------:R-:W-:-:S05]  /*0e50*/  LOP3.LUT R20, RZ, R50, RZ, 0x33, !PT ;  /* 0x00000032ff147212 */ /* 0x000fca00078e33ff */
[----:B------:R-:W-:-:S06]  /*0e60*/  IMAD.IADD R23, R39, 0x1, R20 ;  /* 0x0000000127177824 */ /* 0x000fcc00078e0214 */
        /* <DEDUP_REMOVED lines=11> */
.L_x_443:
[----:B------:R-:W-:Y:S05]  /*0f20*/  @!P0 BRA `(.L_x_415) ;  /* 0x0000000000748947 */ /* 0x000fea0003800000 */
[----:B------:R-:W-:-:S07]  /*0f30*/  IMAD.MOV.U32 R22, RZ, RZ, 0x3b8 ;  /* 0x000003b8ff167424 */ /* 0x000fce00078e00ff */
.L_x_417:
[----:B------:R-:W-:Y:S02]  /*0f40*/  VIADD R24, R22, 0x1 ;  /* 0x0000000116187836 */ /* 0x000fe40000000000 */
[----:B------:R-:W-:Y:S02]  /*0f50*/  IMAD R39, R39, 0x41a7, RZ ;  /* 0x000041a727277824 */ /* 0x000fe400078e02ff */
[----:B------:R-:W0:Y:S01]  /*0f60*/  I2F.U32.RP R25, R24 ;  /* 0x0000001800197306 */ /* 0x000e220000209000 */
[----:B------:R-:W-:Y:S01]  /*0f70*/  IMAD.MOV R29, RZ, RZ, -R24 ;  /* 0x000000ffff1d7224 */ /* 0x000fe200078e0a18 */
[----:B------:R-:W-:Y:S02]  /*0f80*/  ISETP.NE.U32.AND P2, PT, R24, RZ, PT ;  /* 0x000000ff1800720c */ /* 0x000fe40003f45070 */
[----:B------:R-:W-:-:S04]  /*0f90*/  LOP3.LUT R39, R39, 0x7fffffff, RZ, 0xc0, !PT ;  /* 0x7fffffff27277812 */ /* 0x000fc800078ec0ff */
[----:B0-----:R-:W0:Y:S02]  /*0fa0*/  MUFU.RCP R25, R25 ;  /* 0x0000001900197308 */ /* 0x001e240000001000 */
[----:B0-----:R-:W-:-:S06]  /*0fb0*/  VIADD R20, R25, 0xffffffe ;  /* 0x0ffffffe19147836 */ /* 0x001fcc0000000000 */
[----:B------:R0:W1:Y:S02]  /*0fc0*/  F2I.FTZ.U32.TRUNC.NTZ R21, R20 ;  /* 0x0000001400157305 */ /* 0x000064000021f000 */
[----:B0-----:R-:W-:Y:S02]  /*0fd0*/  IMAD.MOV.U32 R20, RZ, RZ, RZ ;  /* 0x000000ffff147224 */ /* 0x001fe400078e00ff */
[----:B-1----:R-:W-:-:S04]  /*0fe0*/  IMAD R29, R29, R21, RZ ;  /* 0x000000151d1d7224 */ /* 0x002fc800078e02ff */
[----:B------:R-:W-:-:S06]  /*0ff0*/  IMAD.HI.U32 R28, R21, R29, R20 ;  /* 0x0000001d151c7227 */ /* 0x000fcc00078e0014 */
[----:B------:R-:W-:-:S04]  /*1000*/  IMAD.HI.U32 R28, R28, R39, RZ ;  /* 0x000000271c1c7227 */ /* 0x000fc800078e00ff */
[----:B------:R-:W-:-:S04]  /*1010*/  IMAD.MOV R28, RZ, RZ, -R28 ;  /* 0x000000ffff1c7224 */ /* 0x000fc800078e0a1c */
[----:B------:R-:W-:-:S05]  /*1020*/  IMAD R21, R24, R28, R39 ;  /* 0x0000001c18157224 */ /* 0x000fca00078e0227 */
[----:B------:R-:W-:-:S13]  /*1030*/  ISETP.GE.U32.AND P0, PT, R21, R24, PT ;  /* 0x000000181500720c */ /* 0x000fda0003f06070 */
[----:B------:R-:W-:-:S05]  /*1040*/  @P0 IMAD.IADD R21, R21, 0x1, -R24 ;  /* 0x0000000115150824 */ /* 0x000fca00078e0a18 */
[----:B------:R-:W-:-:S13]  /*1050*/  ISETP.GE.U32.AND P0, PT, R21, R24, PT ;  /* 0x000000181500720c */ /* 0x000fda0003f06070 */
[----:B------:R-:W-:Y:S01]  /*1060*/  @P0 IMAD.IADD R21, R21, 0x1, -R24 ;  /* 0x0000000115150824 */ /* 0x000fe200078e0a18 */
[----:B------:R-:W-:-:S04]  /*1070*/  @!P2 LOP3.LUT R21, RZ, R24, RZ, 0x33, !PT ;  /* 0x00000018ff15a212 */ /* 0x000fc800078e33ff */
[----:B------:R-:W-:Y:S05]  /*1080*/  NANOSLEEP R21 ;  /* 0x000000150000735d */ /* 0x000fea0003800000 */
[----:B------:R-:W2:Y:S01]  /*1090*/  LD.E.64.STRONG.GPU R28, desc[UR8][R16.64+0x100] ;  /* 0x00010008101c7980 */ /* 0x000ea2000c10fb00 */
[----:B------:R-:W-:Y:S01]  /*10a0*/  UMOV UR5, 0xffffffff ;  /* 0xffffffff00057882 */ /* 0x000fe20000000000 */
[----:B------:R-:W-:Y:S02]  /*10b0*/  SHF.R.U32.HI R22, RZ, 0x1, R22 ;  /* 0x00000001ff167819 */ /* 0x000fe40000011616 */
[----:B--2---:R-:W-:Y:S01]  /*10c0*/  ISETP.NE.AND P0, PT, R28, 0x63, PT ;  /* 0x000000631c00780c */ /* 0x004fe20003f05270 */
[----:B------:R-:W-:-:S12]  /*10d0*/  BRA.DIV UR5, `(.L_x_416) ;  /* 0x0000003205f47947 */ /* 0x000fd8000b800000 */
[----:B------:R-:W-:-:S13]  /*10e0*/  VOTE.ANY P0, !P0 ;  /* 0x0000000000ff7806 */ /* 0x000fda0004000100 */
.L_x_446:
[----:B------:R-:W-:Y:S05]  /*10f0*/  @P0 BRA `(.L_x_417) ;  /* 0xfffffffc00900947 */ /* 0x000fea000383ffff */
.L_x_415:
        /* <DEDUP_REMOVED lines=22> */
[----:B------:R-:W-:Y:S02]  /*1260*/  IMAD.IADD R43, R41, 0x1, R22 ;  /* 0x00000001292b7824 */ /* 0x000fe400078e0216 */
[----:B------:R-:W0:Y:S03]  /*1270*/  LDC.64 R40, c[0x0][0x390] ;  /* 0x0000e400ff287b82 */ /* 0x000e260000000a00 */
[----:B------:R-:W1:Y:S01]  /*1280*/  SHFL.DOWN PT, R22, R43, 0x4, R16 ;  /* 0x088000002b167989 */ /* 0x000e6200000e0010 */
[----:B0-----:R-:W-:Y:S02]  /*1290*/  IADD3 R40, P3, PT, R40, 0x100, RZ ;  /* 0x0000010028287810 */ /* 0x001fe40007f7e0ff */
[----:B-1----:R-:W-:Y:S02]  /*12a0*/  SEL R22, R22, RZ, !P0 ;  /* 0x000000ff16167207 */ /* 0x002fe40004000000 */
[----:B------:R-:W-:Y:S01]  /*12b0*/  ISETP.GT.AND P0, PT, R24, R16, PT ;  /* 0x000000101800720c */ /* 0x000fe20003f04270 */
[----:B------:R-:W-:-:S02]  /*12c0*/  IMAD.X R41, RZ, RZ, R41, P3 ;  /* 0x000000ffff297224 */ /* 0x000fc400018e0629 */
[----:B------:R-:W-:-:S05]  /*12d0*/  IMAD.IADD R51, R43, 0x1, R22 ;  /* 0x000000012b337824 */ /* 0x000fca00078e0216 */
[----:B------:R-:W0:Y:S02]  /*12e0*/  SHFL.DOWN PT, R22, R51, 0x8, R16 ;  /* 0x0900000033167989 */ /* 0x000e2400000e0010 */
[----:B0-----:R-:W-:Y:S02]  /*12f0*/  SEL R22, R22, RZ, !P0 ;  /* 0x000000ff16167207 */ /* 0x001fe40004000000 */
[----:B------:R-:W-:-:S03]  /*1300*/  ISETP.NE.AND P0, PT, R28, 0x65, PT ;  /* 0x000000651c00780c */ /* 0x000fc60003f05270 */
[----:B------:R-:W-:-:S05]  /*1310*/  IMAD.IADD R29, R51, 0x1, R22 ;  /* 0x00000001331d7824 */ /* 0x000fca00078e0216 */
[----:B------:R-:W0:Y:S05]  /*1320*/  SHFL.DOWN PT, R22, R29, 0x10, R16 ;  /* 0x0a0000001d167989 */ /* 0x000e2a00000e0010 */
[----:B------:R-:W-:Y:S02]  /*1330*/  VOTE.ALL P0, P0 ;  /* 0x0000000000ff7806 */ /* 0x000fe40000000000 */
[----:B0-----:R-:W-:-:S05]  /*1340*/  SEL R22, R22, RZ, !P2 ;  /* 0x000000ff16167207 */ /* 0x001fca0005000000 */
[----:B------:R-:W-:-:S07]  /*1350*/  IMAD.IADD R43, R29, 0x1, R22 ;  /* 0x000000011d2b7824 */ /* 0x000fce00078e0216 */
.L_x_455:
[----:B------:R-:W-:Y:S05]  /*1360*/  @!P0 BRA `(.L_x_419) ;  /* 0x0000000400248947 */ /* 0x000fea0003800000 */
[----:B------:R-:W-:-:S07]  /*1370*/  IMAD.MOV.U32 R44, RZ, RZ, 0x3b8 ;  /* 0x000003b8ff2c7424 */ /* 0x000fce00078e00ff */
.L_x_425:
        /* <DEDUP_REMOVED lines=10> */
.L_x_458:
[----:B------:R-:W-:Y:S05]  /*1420*/  @!P0 BRA `(.L_x_421) ;  /* 0x0000000000748947 */ /* 0x000fea0003800000 */
[----:B------:R-:W-:-:S07]  /*1430*/  IMAD.MOV.U32 R22, RZ, RZ, R44 ;  /* 0x000000ffff167224 */ /* 0x000fce00078e002c */
.L_x_423:
[----:B------:R-:W-:Y:S02]  /*1440*/  VIADD R28, R22, 0x1 ;  /* 0x00000001161c7836 */ /* 0x000fe40000000000 */
[----:B------:R-:W-:Y:S02]  /*1450*/  IMAD R51, R39, 0x41a7, RZ ;  /* 0x000041a727337824 */ /* 0x000fe400078e02ff */
[----:B------:R-:W0:Y:S01]  /*1460*/  I2F.U32.RP R29, R28 ;  /* 0x0000001c001d7306 */ /* 0x000e220000209000 */
[----:B------:R-:W-:Y:S01]  /*1470*/  IMAD.MOV R53, RZ, RZ, -R28 ;  /* 0x000000ffff357224 */ /* 0x000fe200078e0a1c */
[----:B------:R-:W-:-:S06]  /*1480*/  ISETP.NE.U32.AND P2, PT, R28, RZ, PT ;  /* 0x000000ff1c00720c */ /* 0x000fcc0003f45070 */
[----:B0-----:R-:W0:Y:S02]  /*1490*/  MUFU.RCP R29, R29 ;  /* 0x0000001d001d7308 */ /* 0x001e240000001000 */
[----:B0-----:R-:W-:-:S06]  /*14a0*/  VIADD R20, R29, 0xffffffe ;  /* 0x0ffffffe1d147836 */ /* 0x001fcc0000000000 */
[----:B------:R0:W1:Y:S02]  /*14b0*/  F2I.FTZ.U32.TRUNC.NTZ R21, R20 ;  /* 0x0000001400157305 */ /* 0x000064000021f000 */
[----:B0-----:R-:W-:Y:S02]  /*14c0*/  IMAD.MOV.U32 R20, RZ, RZ, RZ ;  /* 0x000000ffff147224 */ /* 0x001fe400078e00ff */
[----:B-1----:R-:W-:-:S04]  /*14d0*/  IMAD R39, R53, R21, RZ ;  /* 0x0000001535277224 */ /* 0x002fc800078e02ff */
[----:B------:R-:W-:Y:S01]  /*14e0*/  IMAD.HI.U32 R52, R21, R39, R20 ;  /* 0x0000002715347227 */ /* 0x000fe200078e0014 */
[----:B------:R-:W-:-:S05]  /*14f0*/  LOP3.LUT R39, R51, 0x7fffffff, RZ, 0xc0, !PT ;  /* 0x7fffffff33277812 */ /* 0x000fca00078ec0ff */
        /* <DEDUP_REMOVED lines=15> */
.L_x_461:
[----:B------:R-:W-:Y:S05]  /*15f0*/  @P0 BRA `(.L_x_423) ;  /* 0xfffffffc00900947 */ /* 0x000fea000383ffff */
.L_x_421:
        /* <DEDUP_REMOVED lines=31> */
.L_x_470:
[----:B------:R-:W-:Y:S05]  /*17f0*/  @P0 BRA `(.L_x_425) ;  /* 0xfffffff800e00947 */ /* 0x000fea000383ffff */
.L_x_419:
        /* <DEDUP_REMOVED lines=8> */
[----:B0-----:R-:W-:-:S05]  /*1880*/  @!P1 LEA R16, R17, R16, 0x18 ;  /* 0x0000001011109211 */ /* 0x001fca00078ec0ff */
[----:B------:R1:W-:Y:S04]  /*1890*/  @!P1 STS [R16+0x8], R31 ;  /* 0x0000081f10009388 */ /* 0x0003e80000000800 */
[----:B------:R1:W-:Y:S01]  /*18a0*/  @!P1 STS [R16+0x4], R43 ;  /* 0x0000042b10009388 */ /* 0x0003e20000000800 */
[----:B--2---:R-:W-:Y:S01]  /*18b0*/  @!P0 LEA R22, R21, R20, 0x18 ;  /* 0x0000001415168211 */ /* 0x004fe200078ec0ff */
[----:B------:R-:W-:Y:S02]  /*18c0*/  IMAD.MOV.U32 R20, RZ, RZ, R47 ;  /* 0x000000ffff147224 */ /* 0x000fe400078e002f */
[----:B------:R-:W-:Y:S02]  /*18d0*/  @!P0 IMAD.MOV.U32 R20, RZ, RZ, R43 ;  /* 0x000000ffff148224 */ /* 0x000fe400078e002b */
[----:B------:R1:W-:Y:S05]  /*18e0*/  @!P0 STS [R22+0x4c], R43 ;  /* 0x00004c2b16008388 */ /* 0x0003ea0000000800 */
.L_x_413:
[----:B------:R-:W-:Y:S05]  /*18f0*/  WARPSYNC.ALL ;  /* 0x0000000000007948 */ /* 0x000fea0003800000 */
[----:B------:R-:W0:Y:S08]  /*1900*/  S2UR UR6, SR_CgaCtaId ;  /* 0x00000000000679c3 */ /* 0x000e300000008800 */
[----:B------:R-:W-:Y:S01]  /*1910*/  BAR.SYNC.DEFER_BLOCKING 0x0 ;  /* 0x0000000000007b1d */ /* 0x000fe20000010000 */
[----:B------:R-:W-:-:S05]  /*1920*/  ISETP.NE.AND P0, PT, R50, RZ, PT ;  /* 0x000000ff3200720c */ /* 0x000fca0003f05270 */
[----:B------:R-:W-:Y:S02]  /*1930*/  UMOV UR5, 0x400 ;  /* 0x0000040000057882 */ /* 0x000fe40000000000 */
[----:B0-----:R-:W-:-:S09]  /*1940*/  ULEA UR5, UR6, UR5, 0x18 ;  /* 0x0000000506057291 */ /* 0x001fd2000f8ec0ff */
[----:B-1----:R-:W0:Y:S02]  /*1950*/  LDS R16, [UR5+0x4c] ;  /* 0x00004c05ff107984 */ /* 0x002e240008000800 */
[----:B0-----:R-:W-:-:S05]  /*1960*/  SEL R21, R16, RZ, P0 ;  /* 0x000000ff10157207 */ /* 0x001fca0000000000 */
[----:B------:R-:W-:-:S07]  /*1970*/  IMAD.IADD R21, R21, 0x1, R20 ;  /* 0x0000000115157824 */ /* 0x000fce00078e0214 */
.L_x_412:
[----:B------:R-:W-:Y:S05]  /*1980*/  BSYNC.RECONVERGENT B0 ;  /* 0x0000000000007941 */ /* 0x000fea0003800200 */
.L_x_410:
[----:B------:R-:W-:Y:S01]  /*1990*/  IMAD.IADD R36, R36, 0x1, R21 ;  /* 0x0000000124247824 */ /* 0x000fe200078e0215 */
[----:B------:R-:W-:Y:S03]  /*19a0*/  BAR.SYNC.DEFER_BLOCKING 0x0 ;  /* 0x0000000000007b1d */ /* 0x000fe60000010000 */
[----:B------:R-:W-:-:S03]  /*19b0*/  IMAD.IADD R37, R37, 0x1, R36 ;  /* 0x0000000125257824 */ /* 0x000fc600078e0224 */
[----:B------:R-:W1:Y:S01]  /*19c0*/  LDCU.64 UR6, c[0x0][0x388] ;  /* 0x00007100ff0677ac */ /* 0x000e620008000a00 */
[----:B------:R-:W-:-:S04]  /*19d0*/  IMAD.IADD R34, R34, 0x1, R37 ;  /* 0x0000000122227824 */ /* 0x000fc800078e0225 */
[----:B------:R-:W-:-:S04]  /*19e0*/  IMAD.IADD R35, R35, 0x1, R34 ;  /* 0x0000000123237824 */ /* 0x000fc800078e0222 */
[----:B------:R-:W-:-:S04]  /*19f0*/  IMAD.IADD R32, R32, 0x1, R35 ;  /* 0x0000000120207824 */ /* 0x000fc800078e0223 */
[----:B------:R-:W-:-:S04]  /*1a00*/  IMAD.IADD R33, R33, 0x1, R32 ;  /* 0x0000000121217824 */ /* 0x000fc800078e0220 */
[----:B------:R-:W-:Y:S01]  /*1a10*/  IMAD.IADD R18, R18, 0x1, R33 ;  /* 0x0000000112127824 */ /* 0x000fe200078e0221 */
[----:B------:R-:W-:Y:S01]  /*1a20*/  STS.64 [R0], R36 ;  /* 0x0000002400007388 */ /* 0x000fe20000000a00 */
[----:B-1----:R-:W-:Y:S02]  /*1a30*/  IADD3 R46, P0, PT, R46, UR6, RZ ;  /* 0x000000062e2e7c10 */ /* 0x002fe4000ff1e0ff */
[----:B------:R-:W-:Y:S01]  /*1a40*/  IMAD.IADD R19, R19, 0x1, R18 ;  /* 0x0000000113137824 */ /* 0x000fe200078e0212 */
[----:B------:R-:W-:Y:S01]  /*1a50*/  STS.64 [R0+0x8], R34 ;  /* 0x0000082200007388 */ /* 0x000fe20000000a00 */
[----:B------:R-:W-:Y:S02]  /*1a60*/  IADD3.X R47, PT, PT, R45, UR7, RZ, P0, !PT ;  /* 0x000000072d2f7c10 */ /* 0x000fe400087fe4ff */
[----:B------:R-:W-:Y:S01]  /*1a70*/  IMAD.IADD R14, R14, 0x1, R19 ;  /* 0x000000010e0e7824 */ /* 0x000fe200078e0213 */
[----:B------:R-:W-:Y:S03]  /*1a80*/  STS.64 [R0+0x10], R32 ;  /* 0x0000102000007388 */ /* 0x000fe60000000a00 */
[----:B------:R-:W-:Y:S01]  /*1a90*/  IMAD.IADD R15, R15, 0x1, R14 ;  /* 0x000000010f0f7824 */ /* 0x000fe200078e020e */
[----:B------:R-:W-:Y:S03]  /*1aa0*/  STS.64 [R0+0x18], R18 ;  /* 0x0000181200007388 */ /* 0x000fe60000000a00 */
[----:B------:R-:W-:Y:S01]  /*1ab0*/  IMAD.IADD R12, R12, 0x1, R15 ;  /* 0x000000010c0c7824 */ /* 0x000fe200078e020f */
[----:B------:R-:W-:Y:S03]  /*1ac0*/  STS.64 [R0+0x20], R14 ;  /* 0x0000200e00007388 */ /* 0x000fe60000000a00 */
[----:B------:R-:W-:-:S04]  /*1ad0*/  IMAD.IADD R13, R13, 0x1, R12 ;  /* 0x000000010d0d7824 */ /* 0x000fc800078e020c */
        /* <DEDUP_REMOVED lines=14> */
[----:B------:R-:W-:-:S05]  /*1bc0*/  IMAD.IADD R3, R3, 0x1, R2 ;  /* 0x0000000103037824 */ /* 0x000fca00078e0202 */
[----:B------:R-:W-:Y:S01]  /*1bd0*/  STS.64 [R0+0x50], R2 ;  /* 0x0000500200007388 */ /* 0x000fe20000000a00 */
[----:B------:R-:W-:-:S03]  /*1be0*/  NOP ;  /* 0x0000000000007918 */ /* 0x000fc60000000000 */
[----:B0-----:R-:W0:Y:S04]  /*1bf0*/  LDS R17, [R38] ;  /* 0x0000000026117984 */ /* 0x001e280000000800 */
        /* <DEDUP_REMOVED lines=44> */
.L_x_409:
[----:B------:R-:W-:-:S13]  /*1ec0*/  ISETP.NE.AND P0, PT, R0, RZ, PT ;  /* 0x000000ff0000720c */ /* 0x000fda0003f05270 */
[----:B------:R-:W-:Y:S05]  /*1ed0*/  @!P0 EXIT ;  /* 0x000000000000894d */ /* 0x000fea0003800000 */
[----:B------:R-:W0:Y:S02]  /*1ee0*/  LDC.64 R2, c[0x0][0x380] ;  /* 0x0000e000ff027b82 */ /* 0x000e240000000a00 */
[----:B0-----:R-:W-:-:S05]  /*1ef0*/  IMAD.WIDE.U32 R2, R5, 0x4, R2 ;  /* 0x0000000405027825 */ /* 0x001fca00078e0002 */
[----:B------:R0:W2:Y:S01]  /*1f00*/  LDG.E R7, desc[UR8][R2.64] ;  /* 0x0000000802077981 */ /* 0x0000a2000c1e1900 */
[----:B------:R-:W1:Y:S02]  /*1f10*/  S2R R52, SR_TID.X ;  /* 0x0000000000347919 */ /* 0x000e640000002100 */
[C---:B-1----:R-:W-:Y:S02]  /*1f20*/  LOP3.LUT R4, R52.reuse, 0x1f, RZ, 0xc0, !PT ;  /* 0x0000001f34047812 */ /* 0x042fe400078ec0ff */
[----:B------:R-:W-:-:S05]  /*1f30*/  LOP3.LUT R5, R52, 0x3e0, RZ, 0xc0, !PT ;  /* 0x000003e034057812 */ /* 0x000fca00078ec0ff */
[----:B------:R-:W-:-:S04]  /*1f40*/  IMAD R15, R5, 0x16, R4 ;  /* 0x00000016050f7824 */ /* 0x000fc800078e0204 */
[C---:B------:R-:W-:Y:S01]  /*1f50*/  VIADD R5, R15.reuse, 0x20 ;  /* 0x000000200f057836 */ /* 0x040fe20000000000 */
[C---:B------:R-:W-:Y:S01]  /*1f60*/  ISETP.GE.U32.AND P6, PT, R15.reuse, R0, PT ;  /* 0x000000000f00720c */ /* 0x040fe20003fc6070 */
[C---:B------:R-:W-:Y:S01]  /*1f70*/  VIADD R9, R15.reuse, 0x40 ;  /* 0x000000400f097836 */ /* 0x040fe20000000000 */
[C---:B------:R-:W-:Y:S01]  /*1f80*/  LEA R4, P1, R15.reuse, R2, 0x2 ;  /* 0x000000020f047211 */ /* 0x040fe200078210ff */
[----:B------:R-:W-:Y:S01]  /*1f90*/  VIADD R11, R15, 0xa0 ;  /* 0x000000a00f0b7836 */ /* 0x000fe20000000000 */
[-C--:B------:R-:W-:Y:S01]  /*1fa0*/  ISETP.GE.U32.AND P5, PT, R5, R0.reuse, PT ;  /* 0x000000000500720c */ /* 0x080fe20003fa6070 */
[----:B------:R-:W-:Y:S01]  /*1fb0*/  VIADD R5, R15, 0xc0 ;  /* 0x000000c00f057836 */ /* 0x000fe20000000000 */
[-C--:B------:R-:W-:Y:S01]  /*1fc0*/  ISETP.GE.U32.AND P0, PT, R9, R0.reuse, PT ;  /* 0x000000000900720c */ /* 0x080fe20003f06070 */
[----:B------:R-:W-:Y:S01]  /*1fd0*/  VIADD R9, R15, 0x100 ;  /* 0x000001000f097836 */ /* 0x000fe20000000000 */
[-C--:B------:R-:W-:Y:S01]  /*1fe0*/  ISETP.GE.U32.AND P4, PT, R11, R0.reuse, PT ;  /* 0x000000000b00720c */ /* 0x080fe20003f86070 */
[----:B------:R-:W-:Y:S01]  /*1ff0*/  VIADD R11, R15, 0x120 ;  /* 0x000001200f0b7836 */ /* 0x000fe20000000000 */
[-C--:B------:R-:W-:Y:S01]  /*2000*/  ISETP.GE.U32.AND P3, PT, R5, R0.reuse, PT ;  /* 0x000000000500720c */ /* 0x080fe20003f66070 */
[----:B------:R-:W-:Y:S01]  /*2010*/  IMAD.X R5, RZ, RZ, R3, P1 ;  /* 0x000000ffff057224 */ /* 0x000fe200008e0603 */
[-C--:B------:R-:W-:Y:S01]  /*2020*/  ISETP.GE.U32.AND P2, PT, R9, R0.reuse, PT ;  /* 0x000000000900720c */ /* 0x080fe20003f46070 */
[----:B0-----:R-:W-:Y:S01]  /*2030*/  VIADD R3, R15, 0x140 ;  /* 0x000001400f037836 */ /* 0x001fe20000000000 */
[----:B------:R-:W-:Y:S01]  /*2040*/  ISETP.GE.U32.AND P1, PT, R11, R0, PT ;  /* 0x000000000b00720c */ /* 0x000fe20003f26070 */
[----:B------:R-:W-:-:S02]  /*2050*/  VIADD R11, R15, 0x1e0 ;  /* 0x000001e00f0b7836 */ /* 0x000fc40000000000 */
[C---:B------:R-:W-:Y:S02]  /*2060*/  VIADD R13, R15.reuse, 0x240 ;  /* 0x000002400f0d7836 */ /* 0x040fe40000000000 */
[C---:B------:R-:W-:Y:S02]  /*2070*/  VIADD R51, R15.reuse, 0x60 ;  /* 0x000000600f337836 */ /* 0x040fe40000000000 */
[C---:B------:R-:W-:Y:S02]  /*2080*/  VIADD R50, R15.reuse, 0x80 ;  /* 0x000000800f327836 */ /* 0x040fe40000000000 */
[C---:B------:R-:W-:Y:S02]  /*2090*/  VIADD R49, R15.reuse, 0xe0 ;  /* 0x000000e00f317836 */ /* 0x040fe40000000000 */
[C---:B------:R-:W-:Y:S02]  /*20a0*/  VIADD R48, R15.reuse, 0x160 ;  /* 0x000001600f307836 */ /* 0x040fe40000000000 */
[----:B------:R-:W-:-:S02]  /*20b0*/  VIADD R47, R15, 0x180 ;  /* 0x000001800f2f7836 */ /* 0x000fc40000000000 */
[C---:B------:R-:W-:Y:S02]  /*20c0*/  VIADD R46, R15.reuse, 0x1a0 ;  /* 0x000001a00f2e7836 */ /* 0x040fe40000000000 */
[C---:B------:R-:W-:Y:S02]  /*20d0*/  VIADD R45, R15.reuse, 0x1c0 ;  /* 0x000001c00f2d7836 */ /* 0x040fe40000000000 */
[C---:B------:R-:W-:Y:S02]  /*20e0*/  VIADD R41, R15.reuse, 0x200 ;  /* 0x000002000f297836 */ /* 0x040fe40000000000 */
[C---:B------:R-:W-:Y:S02]  /*20f0*/  VIADD R40, R15.reuse, 0x260 ;  /* 0x000002600f287836 */ /* 0x040fe40000000000 */
[----:B------:R-:W-:Y:S02]  /*2100*/  VIADD R2, R15, 0x2a0 ;  /* 0x000002a00f027836 */ /* 0x000fe40000000000 */
[----:B--2---:R-:W-:-:S02]  /*2110*/  IMAD.MOV.U32 R17, RZ, RZ, R7 ;  /* 0x000000ffff117224 */ /* 0x004fc400078e0007 */
[----:B------:R-:W2:Y:S02]  /*2120*/  @!P6 LDG.E R7, desc[UR8][R4.64] ;  /* 0x000000080407e981 */ /* 0x000ea4000c1e1900 */
[----:B------:R-:W-:Y:S01]  /*2130*/  IMAD.MOV.U32 R9, RZ, RZ, R17 ;  /* 0x000000ffff097224 */ /* 0x000fe200078e0011 */
[----:B------:R-:W-:Y:S01]  /*2140*/  ISETP.GE.U32.AND P6, PT, R3, R0, PT ;  /* 0x000000000300720c */ /* 0x000fe20003fc6070 */
[----:B------:R-:W-:-:S04]  /*2150*/  VIADD R3, R15, 0x220 ;  /* 0x000002200f037836 */ /* 0x000fc80000000000 */
[----:B------:R-:W3:Y:S01]  /*2160*/  @!P5 LDG.E R9, desc[UR8][R4.64+0x80] ;  /* 0x000080080409d981 */ /* 0x000ee2000c1e1900 */
[-C--:B------:R-:W-:Y:S01]  /*2170*/  ISETP.GE.U32.AND P5, PT, R11, R0.reuse, PT ;  /* 0x000000000b00720c */ /* 0x080fe20003fa6070 */
[--C-:B------:R-:W-:Y:S02]  /*2180*/  IMAD.MOV.U32 R11, RZ, RZ, R17.reuse ;  /* 0x000000ffff0b7224 */ /* 0x100fe400078e0011 */
[--C-:B------:R-:W-:Y:S02]  /*2190*/  IMAD.MOV.U32 R19, RZ, RZ, R17.reuse ;  /* 0x000000ffff137224 */ /* 0x100fe400078e0011 */
[--C-:B------:R-:W-:Y:S02]  /*21a0*/  IMAD.MOV.U32 R21, RZ, RZ, R17.reuse ;  /* 0x000000ffff157224 */ /* 0x100fe400078e0011 */
[----:B------:R-:W4:Y:S01]  /*21b0*/  @!P0 LDG.E R11, desc[UR8][R4.64+0x100] ;  /* 0x00010008040b8981 */ /* 0x000f22000c1e1900 */
[--C-:B------:R-:W-:Y:S01]  /*21c0*/  IMAD.MOV.U32 R25, RZ, RZ, R17.reuse ;  /* 0x000000ffff197224 */ /* 0x100fe200078e0011 */
[----:B------:R-:W-:Y:S01]  /*21d0*/  ISETP.GE.U32.AND P0, PT, R3, R0, PT ;  /* 0x000000000300720c */ /* 0x000fe20003f06070 */
[--C-:B------:R-:W-:Y:S01]  /*21e0*/  IMAD.MOV.U32 R27, RZ, RZ, R17.reuse ;  /* 0x000000ffff1b7224 */ /* 0x100fe200078e0011 */
[----:B------:R-:W5:Y:S01]  /*21f0*/  @!P4 LDG.E R19, desc[UR8][R4.64+0x280] ;  /* 0x000280080413c981 */ /* 0x000f62000c1e1900 */
[----:B------:R-:W-:-:S02]  /*2200*/  IMAD.MOV.U32 R29, RZ, RZ, R17 ;  /* 0x000000ffff1d7224 */ /* 0x000fc400078e0011 */
[----:B------:R-:W-:Y:S01]  /*2210*/  VIADD R3, R15, 0x280 ;  /* 0x000002800f037836 */ /* 0x000fe20000000000 */
[----:B------:R-:W5:Y:S01]  /*2220*/  @!P3 LDG.E R21, desc[UR8][R4.64+0x300] ;  /* 0x000300080415b981 */ /* 0x000f62000c1e1900 */
[----:B------:R-:W-:-:S03]  /*2230*/  ISETP.GE.U32.AND P4, PT, R13, R0, PT ;  /* 0x000000000d00720c */ /* 0x000fc60003f86070 */
[----:B------:R-:W5:Y:S01]  /*2240*/  @!P2 LDG.E R25, desc[UR8][R4.64+0x400] ;  /* 0x000400080419a981 */ /* 0x000f62000c1e1900 */
[-C--:B------:R-:W-:Y:S02]  /*2250*/  ISETP.GE.U32.AND P3, PT, R3, R0.reuse, PT ;  /* 0x000000000300720c */ /* 0x080fe40003f66070 */
[-C--:B------:R-:W-:Y:S01]  /*2260*/  ISETP.GE.U32.AND P2, PT, R51, R0.reuse, PT ;  /* 0x000000003300720c */ /* 0x080fe20003f46070 */
[----:B------:R-:W5:Y:S01]  /*2270*/  @!P1 LDG.E R27, desc[UR8][R4.64+0x480] ;  /* 0x00048008041b9981 */ /* 0x000f62000c1e1900 */
[----:B------:R-:W-:-:S03]  /*2280*/  ISETP.GE.U32.AND P1, PT, R50, R0, PT ;  /* 0x000000003200720c */ /* 0x000fc60003f26070 */
[----:B------:R-:W5:Y:S01]  /*2290*/  @!P6 LDG.E R29, desc[UR8][R4.64+0x500] ;  /* 0x00050008041de981 */ /* 0x000f62000c1e1900 */
[----:B------:R-:W-:Y:S01]  /*22a0*/  ISETP.GE.U32.AND P6, PT, R49, R0, PT ;  /* 0x000000003100720c */ /* 0x000fe20003fc6070 */
[--C-:B------:R-:W-:Y:S02]  /*22b0*/  IMAD.MOV.U32 R43, RZ, RZ, R17.reuse ;  /* 0x000000ffff2b7224 */ /* 0x100fe400078e0011 */
[--C-:B------:R-:W-:Y:S02]  /*22c0*/  IMAD.MOV.U32 R6, RZ, RZ, R17.reuse ;  /* 0x000000ffff067224 */ /* 0x100fe400078e0011 */
[--C-:B------:R-:W-:Y:S02]  /*22d0*/  IMAD.MOV.U32 R8, RZ, RZ, R17.reuse ;  /* 0x000000ffff087224 */ /* 0x100fe400078e0011 */
[--C-:B------:R-:W-:Y:S01]  /*22e0*/  IMAD.MOV.U32 R10, RZ, RZ, R17.reuse ;  /* 0x000000ffff0a7224 */ /* 0x100fe200078e0011 */
[----:B------:R-:W5:Y:S01]  /*22f0*/  @!P5 LDG.E R43, desc[UR8][R4.64+0x780] ;  /* 0x00078008042bd981 */ /* 0x000f62000c1e1900 */
[----:B------:R-:W-:-:S02]  /*2300*/  IMAD.MOV.U32 R13, RZ, RZ, R17 ;  /* 0x000000ffff0d7224 */ /* 0x000fc400078e0011 */
[--C-:B------:R-:W-:Y:S01]  /*2310*/  IMAD.MOV.U32 R15, RZ, RZ, R17.reuse ;  /* 0x000000ffff0f7224 */ /* 0x100fe200078e0011 */
[----:B------:R-:W5:Y:S01]  /*2320*/  @!P0 LDG.E R6, desc[UR8][R4.64+0x880] ;  /* 0x0008800804068981 */ /* 0x000f62000c1e1900 */
[----:B------:R-:W-:Y:S01]  /*2330*/  IMAD.MOV.U32 R23, RZ, RZ, R17 ;  /* 0x000000ffff177224 */ /* 0x000fe200078e0011 */
[-C--:B------:R-:W-:Y:S02]  /*2340*/  ISETP.GE.U32.AND P5, PT, R48, R0.reuse, PT ;  /* 0x000000003000720c */ /* 0x080fe40003fa6070 */
[----:B------:R-:W5:Y:S01]  /*2350*/  @!P4 LDG.E R8, desc[UR8][R4.64+0x900] ;  /* 0x000900080408c981 */ /* 0x000f62000c1e1900 */
[-C--:B------:R-:W-:Y:S02]  /*2360*/  ISETP.GE.U32.AND P0, PT, R47, R0.reuse, PT ;  /* 0x000000002f00720c */ /* 0x080fe40003f06070 */
[-C--:B------:R-:W-:Y:S01]  /*2370*/  ISETP.GE.U32.AND P4, PT, R46, R0.reuse, PT ;  /* 0x000000002e00720c */ /* 0x080fe20003f86070 */
[----:B------:R-:W5:Y:S01]  /*2380*/  @!P3 LDG.E R10, desc[UR8][R4.64+0xa00] ;  /* 0x000a0008040ab981 */ /* 0x000f62000c1e1900 */
[----:B------:R-:W-:-:S03]  /*2390*/  ISETP.GE.U32.AND P3, PT, R45, R0, PT ;  /* 0x000000002d00720c */ /* 0x000fc60003f66070 */
[----:B------:R-:W5:Y:S01]  /*23a0*/  @!P2 LDG.E R13, desc[UR8][R4.64+0x180] ;  /* 0x00018008040da981 */ /* 0x000f62000c1e1900 */
[----:B------:R-:W-:-:S03]  /*23b0*/  ISETP.GE.U32.AND P2, PT, R41, R0, PT ;  /* 0x000000002900720c */ /* 0x000fc60003f46070 */
        /* <DEDUP_REMOVED lines=10> */
[----:B------:R-:W-:Y:S01]  /*2460*/  IMAD.MOV.U32 R16, RZ, RZ, R17 ;  /* 0x000000ffff107224 */ /* 0x000fe200078e0011 */
[----:B------:R-:W5:Y:S04]  /*2470*/  @!P0 LDG.E R33, desc[UR8][R4.64+0x600] ;  /* 0x0006000804218981 */ /* 0x000f68000c1e1900 */
[----:B------:R-:W5:Y:S04]  /*2480*/  @!P4 LDG.E R35, desc[UR8][R4.64+0x680] ;  /* 0x000680080423c981 */ /* 0x000f68000c1e1900 */
[----:B------:R-:W5:Y:S04]  /*2490*/  @!P3 LDG.E R37, desc[UR8][R4.64+0x700] ;  /* 0x000700080425b981 */ /* 0x000f68000c1e1900 */
[----:B------:R-:W5:Y:S04]  /*24a0*/  @!P2 LDG.E R53, desc[UR8][R4.64+0x800] ;  /* 0x000800080435a981 */ /* 0x000f68000c1e1900 */
[----:B------:R-:W5:Y:S04]  /*24b0*/  @!P1 LDG.E R16, desc[UR8][R4.64+0x980] ;  /* 0x0009800804109981 */ /* 0x000f68000c1e1900 */
[----:B------:R-:W5:Y:S01]  /*24c0*/  @!P6 LDG.E R17, desc[UR8][R4.64+0xa80] ;  /* 0x000a80080411e981 */ /* 0x000f62000c1e1900 */
[----:B------:R-:W0:Y:S01]  /*24d0*/  S2R R3, SR_LANEID ;  /* 0x0000000000037919 */ /* 0x000e220000000000 */
[----:B------:R-:W1:Y:S01]  /*24e0*/  S2UR UR5, SR_CgaCtaId ;  /* 0x00000000000579c3 */ /* 0x000e620000008800 */
[----:B------:R-:W-:Y:S01]  /*24f0*/  SHF.R.U32.HI R42, RZ, 0x5, R52 ;  /* 0x00000005ff2a7819 */ /* 0x000fe20000011634 */
[----:B------:R-:W-:Y:S01]  /*2500*/  UMOV UR4, 0x400 ;  /* 0x0000040000047882 */ /* 0x000fe20000000000 */
[----:B------:R-:W-:Y:S01]  /*2510*/  ISETP.NE.AND P0, PT, R39, RZ, PT ;  /* 0x000000ff2700720c */ /* 0x000fe20003f05270 */
[----:B-1----:R-:W-:-:S02]  /*2520*/  ULEA UR4, UR5, UR4, 0x18 ;  /* 0x0000000405047291 */ /* 0x002fc4000f8ec0ff */
[----:B0-----:R-:W-:-:S05]  /*2530*/  IMAD R38, R42, 0x2c0, R3 ;  /* 0x000002c02a267824 */ /* 0x001fca00078e0203 */
        /* <DEDUP_REMOVED lines=41> */
[----:B------:R-:W-:Y:S02]  /*27d0*/  ISETP.NE.AND P2, PT, R42, 0xb, PT ;  /* 0x0000000b2a00780c */ /* 0x000fe40003f45270 */
[----:B----4-:R-:W-:Y:S02]  /*27e0*/  IADD3 R16, PT, PT, R10, R9, R16 ;  /* 0x000000090a107210 */ /* 0x010fe40007ffe010 */
[----:B------:R-:W-:-:S02]  /*27f0*/  ISETP.GE.U32.AND P3, PT, R52, 0x20, PT ;  /* 0x000000203400780c */ /* 0x000fc40003f66070 */
        /* <DEDUP_REMOVED lines=46> */
[----:B------:R-:W-:Y:S02]  /*2ae0*/  SEL R16, R22, R16, !P0 ;  /* 0x0000001016107207 */ /* 0x000fe40004000000 */
[----:B------:R-:W-:-:S04]  /*2af0*/  ISETP.NE.AND P0, PT, R42, 0x8, PT ;  /* 0x000000082a00780c */ /* 0x000fc80003f05270 */
[----:B------:R-:W-:Y:S02]  /*2b00*/  SEL R16, R23, R16, !P0 ;  /* 0x0000001017107207 */ /* 0x000fe40004000000 */
[----:B------:R-:W-:Y:S02]  /*2b10*/  ISETP.NE.AND P0, PT, R42, 0xa, PT ;  /* 0x0000000a2a00780c */ /* 0x000fe40003f05270 */
[----:B------:R-:W-:Y:S02]  /*2b20*/  SEL R16, R24, R16, !P1 ;  /* 0x0000001018107207 */ /* 0x000fe40004800000 */
[----:B------:R-:W-:Y:S02]  /*2b30*/  ISETP.NE.AND P1, PT, R3, RZ, PT ;  /* 0x000000ff0300720c */ /* 0x000fe40003f25270 */
[----:B------:R-:W-:Y:S01]  /*2b40*/  SEL R16, R25, R16, !P0 ;  /* 0x0000001019107207 */ /* 0x000fe20004000000 */
[----:B------:R-:W-:Y:S01]  /*2b50*/  @!P2 IMAD.IADD R16, R26, 0x1, R25 ;  /* 0x000000011a10a824 */ /* 0x000fe200078e0219 */
[----:B------:R-:W-:-:S02]  /*2b60*/  SEL R3, R39, RZ, P1 ;  /* 0x000000ff27037207 */ /* 0x000fc40000800000 */
[----:B------:R-:W-:-:S03]  /*2b70*/  ISETP.NE.AND P0, PT, R52, RZ, PT ;  /* 0x000000ff3400720c */ /* 0x000fc60003f05270 */
[----:B------:R-:W-:-:S05]  /*2b80*/  @P3 IMAD.IADD R39, R16, 0x1, R3 ;  /* 0x0000000110273824 */ /* 0x000fca00078e0203 */
[----:B------:R-:W-:Y:S01]  /*2b90*/  SEL R39, R39, RZ, P0 ;  /* 0x000000ff27277207 */ /* 0x000fe20000000000 */
[----:B------:R-:W-:Y:S06]  /*2ba0*/  BRA `(.L_x_427) ;  /* 0x0000000c00f87947 */ /* 0x000fec0003800000 */
.L_x_426:
[----:B0-2---:R-:W-:Y:S02]  /*2bb0*/  IADD3 R16, PT, PT, R6, R5, R4 ;  /* 0x0000000506107210 */ /* 0x005fe40007ffe004 */
[C---:B------:R-:W-:Y:S02]  /*2bc0*/  ISETP.NE.AND P1, PT, R3.reuse, 0x1f, PT ;  /* 0x0000001f0300780c */ /* 0x040fe40003f25270 */
        /* <DEDUP_REMOVED lines=22> */
[----:B------:R-:W-:Y:S01]  /*2d30*/  ISETP.NE.AND P0, PT, R42, 0x2, PT ;  /* 0x000000022a00780c */ /* 0x000fe20003f05270 */
[----:B------:R-:W0:Y:S02]  /*2d40*/  S2R R53, SR_TID.X ;  /* 0x0000000000357919 */ /* 0x000e240000002100 */
[----:B------:R-:W-:Y:S01]  /*2d50*/  IMAD.IADD R43, R44, 0x1, -R43 ;  /* 0x000000012c2b7824 */ /* 0x000fe200078e0a2b */
[----:B------:R-:W-:Y:S01]  /*2d60*/  @!P1 STS [R52+0x10], R44 ;  /* 0x0000102c34009388 */ /* 0x000fe20000000800 */
[----:B------:R-:W-:Y:S01]  /*2d70*/  BAR.SYNC.DEFER_BLOCKING 0x0 ;  /* 0x0000000000007b1d */ /* 0x000fe20000010000 */
[----:B------:R-:W-:-:S05]  /*2d80*/  ISETP.NE.AND P1, PT, R42, 0x9, PT ;  /* 0x000000092a00780c */ /* 0x000fca0003f25270 */
[----:B------:R-:W1:Y:S04]  /*2d90*/  LDS.128 R16, [UR4+0x10] ;  /* 0x00001004ff107984 */ /* 0x000e680008000c00 */
[----:B------:R-:W2:Y:S04]  /*2da0*/  LDS.128 R20, [UR4+0x20] ;  /* 0x00002004ff147984 */ /* 0x000ea80008000c00 */
[----:B------:R-:W3:Y:S01]  /*2db0*/  LDS.128 R24, [UR4+0x30] ;  /* 0x00003004ff187984 */ /* 0x000ee20008000c00 */
[----:B-1----:R-:W-:-:S04]  /*2dc0*/  IMAD.IADD R17, R16, 0x1, R17 ;  /* 0x0000000110117824 */ /* 0x002fc800078e0211 */
[----:B------:R-:W-:Y:S01]  /*2dd0*/  IMAD.IADD R18, R18, 0x1, R17 ;  /* 0x0000000112127824 */ /* 0x000fe200078e0211 */
[----:B------:R-:W-:Y:S02]  /*2de0*/  SEL R16, R17, R16, !P0 ;  /* 0x0000001011107207 */ /* 0x000fe40004000000 */
[----:B------:R-:W-:Y:S01]  /*2df0*/  ISETP.NE.AND P0, PT, R42, 0x3, PT ;  /* 0x000000032a00780c */ /* 0x000fe20003f05270 */
[----:B------:R-:W-:Y:S01]  /*2e00*/  IMAD.IADD R19, R19, 0x1, R18 ;  /* 0x0000000113137824 */ /* 0x000fe200078e0212 */
[----:B------:R-:W-:Y:S02]  /*2e10*/  SEL R17, R43, RZ, P2 ;  /* 0x000000ff2b117207 */ /* 0x000fe40001000000 */
[----:B------:R-:W-:Y:S01]  /*2e20*/  SEL R16, R18, R16, !P0 ;  /* 0x0000001012107207 */ /* 0x000fe20004000000 */
[----:B--2---:R-:W-:Y:S01]  /*2e30*/  IMAD.IADD R20, R19, 0x1, R20 ;  /* 0x0000000113147824 */ /* 0x004fe200078e0214 */
        /* <DEDUP_REMOVED lines=8> */
[----:B---3--:R-:W-:Y:S01]  /*2ec0*/  IMAD.IADD R24, R23, 0x1, R24 ;  /* 0x0000000117187824 */ /* 0x008fe200078e0218 */
        /* <DEDUP_REMOVED lines=12> */
[----:B0-----:R-:W-:-:S02]  /*2f90*/  ISETP.GT.U32.AND P0, PT, R53, 0x1f, PT ;  /* 0x0000001f3500780c */ /* 0x001fc40003f04070 */
        /* <DEDUP_REMOVED lines=20> */
.L_x_473:
[----:B------:R-:W-:Y:S05]  /*30e0*/  @!P0 BRA `(.L_x_430) ;  /* 0x0000000000748947 */ /* 0x000fea0003800000 */
[----:B------:R-:W-:-:S07]  /*30f0*/  IMAD.MOV.U32 R22, RZ, RZ, 0x3b8 ;  /* 0x000003b8ff167424 */ /* 0x000fce00078e00ff */
.L_x_432:
        /* <DEDUP_REMOVED lines=27> */
.L_x_476:
[----:B------:R-:W-:Y:S05]  /*32b0*/  @P0 BRA `(.L_x_432) ;  /* 0xfffffffc00900947 */ /* 0x000fea000383ffff */
.L_x_430:
        /* <DEDUP_REMOVED lines=8> */
[----:B------:R-:W-:-:S06]  /*3340*/  LOP3.LUT R16, R21, R16, RZ, 0xc, !PT ;  /* 0x0000001015107212 */ /* 0x000fcc00078e0cff */
        /* <DEDUP_REMOVED lines=11> */
[----:B------:R-:W-:Y:S02]  /*3400*/  IMAD.IADD R26, R43, 0x1, R22 ;  /* 0x000000012b1a7824 */ /* 0x000fe400078e0216 */
[----:B------:R-:W0:Y:S03]  /*3410*/  LDC.64 R42, c[0x0][0x390] ;  /* 0x0000e400ff2a7b82 */ /* 0x000e260000000a00 */
[----:B------:R-:W1:Y:S02]  /*3420*/  SHFL.DOWN PT, R22, R26, 0x4, R16 ;  /* 0x088000001a167989 */ /* 0x000e6400000e0010 */
[----:B-1----:R-:W-:-:S02]  /*3430*/  SEL R25, R22, RZ, !P0 ;  /* 0x000000ff16197207 */ /* 0x002fc40004000000 */
[-C--:B------:R-:W-:Y:S01]  /*3440*/  ISETP.GT.AND P0, PT, R17, R16.reuse, PT ;  /* 0x000000101100720c */ /* 0x080fe20003f04270 */
[----:B------:R-:W-:Y:S02]  /*3450*/  VIADD R17, R3, 0x10 ;  /* 0x0000001003117836 */ /* 0x000fe40000000000 */
[----:B------:R-:W-:Y:S01]  /*3460*/  IMAD.IADD R25, R26, 0x1, R25 ;  /* 0x000000011a197824 */ /* 0x000fe200078e0219 */
[----:B0-----:R-:W-:Y:S02]  /*3470*/  IADD3 R26, P3, PT, R42, 0x100, RZ ;  /* 0x000001002a1a7810 */ /* 0x001fe40007f7e0ff */
[----:B------:R-:W-:Y:S02]  /*3480*/  ISETP.GT.AND P2, PT, R17, R16, PT ;  /* 0x000000101100720c */ /* 0x000fe40003f44270 */
[----:B------:R-:W0:Y:S01]  /*3490*/  SHFL.DOWN PT, R22, R25, 0x8, R16 ;  /* 0x0900000019167989 */ /* 0x000e2200000e0010 */
[----:B------:R-:W-:Y:S01]  /*34a0*/  IMAD.X R43, RZ, RZ, R43, P3 ;  /* 0x000000ffff2b7224 */ /* 0x000fe200018e062b */
[----:B0-----:R-:W-:-:S02]  /*34b0*/  SEL R20, R22, RZ, !P0 ;  /* 0x000000ff16147207 */ /* 0x001fc40004000000 */
[----:B------:R-:W-:-:S03]  /*34c0*/  ISETP.NE.AND P0, PT, R24, 0x65, PT ;  /* 0x000000651800780c */ /* 0x000fc60003f05270 */
[----:B------:R-:W-:-:S05]  /*34d0*/  IMAD.IADD R20, R25, 0x1, R20 ;  /* 0x0000000119147824 */ /* 0x000fca00078e0214 */
[----:B------:R-:W0:Y:S05]  /*34e0*/  SHFL.DOWN PT, R22, R20, 0x10, R16 ;  /* 0x0a00000014167989 */ /* 0x000e2a00000e0010 */
[----:B------:R-:W-:Y:S02]  /*34f0*/  VOTE.ALL P0, P0 ;  /* 0x0000000000ff7806 */ /* 0x000fe40000000000 */
[----:B0-----:R-:W-:-:S05]  /*3500*/  SEL R17, R22, RZ, !P2 ;  /* 0x000000ff16117207 */ /* 0x001fca0005000000 */
[----:B------:R-:W-:-:S07]  /*3510*/  IMAD.IADD R42, R20, 0x1, R17 ;  /* 0x00000001142a7824 */ /* 0x000fce00078e0211 */
.L_x_485:
[----:B------:R-:W-:Y:S05]  /*3520*/  @!P0 BRA `(.L_x_434) ;  /* 0x0000000400348947 */ /* 0x000fea0003800000 */
[----:B------:R-:W-:-:S07]  /*3530*/  IMAD.MOV.U32 R44, RZ, RZ, 0x3b8 ;  /* 0x000003b8ff2c7424 */ /* 0x000fce00078e00ff */
.L_x_440:
        /* <DEDUP_REMOVED lines=10> */
.L_x_488:
[----:B------:R-:W-:Y:S05]  /*35e0*/  @!P0 BRA `(.L_x_436) ;  /* 0x0000000000748947 */ /* 0x000fea0003800000 */
[----:B------:R-:W-:-:S07]  /*35f0*/  IMAD.MOV.U32 R22, RZ, RZ, R44 ;  /* 0x000000ffff167224 */ /* 0x000fce00078e002c */
.L_x_438:
        /* <DEDUP_REMOVED lines=8> */
[----:B------:R-:W0:Y:S02]  /*3680*/  F2I.FTZ.U32.TRUNC.NTZ R21, R21 ;  /* 0x0000001500157305 */ /* 0x000e24000021f000 */
[----:B0-----:R-:W-:Y:S02]  /*3690*/  IMAD R25, R20, R21, RZ ;  /* 0x0000001514197224 */ /* 0x001fe400078e02ff */
[----:B------:R-:W-:-:S04]  /*36a0*/  IMAD.MOV.U32 R20, RZ, RZ, RZ ;  /* 0x000000ffff147224 */ /* 0x000fc800078e00ff */
        /* <DEDUP_REMOVED lines=16> */
.L_x_491:
[----:B------:R-:W-:Y:S05]  /*37b0*/  @P0 BRA `(.L_x_438) ;  /* 0xfffffffc00900947 */ /* 0x000fea000383ffff */
.L_x_436:
[----:B------:R-:W-:Y:S01]  /*37c0*/  UMOV UR5, 0xffffffff ;  /* 0xffffffff00057882 */ /* 0x000fe20000000000 */
[----:B------:R-:W-:Y:S02]  /*37d0*/  ISETP.NE.AND P0, PT, R24, 0x65, PT ;  /* 0x000000651800780c */ /* 0x000fe40003f05270 */
[----:B------:R-:W-:Y:S11]  /*37e0*/  BRA.DIV UR5, `(.L_x_439) ;  /* 0x0000001a05fc7947 */ /* 0x000ff6000b800000 */
[----:B------:R-:W-:Y:S01]  /*37f0*/  VOTE.ANY R21, PT, !P0 ;  /* 0x0000000000157806 */ /* 0x000fe200040e0100 */
[----:B------:R-:W-:Y:S02]  /*3800*/  VIADD R17, R3, 0x2 ;  /* 0x0000000203117836 */ /* 0x000fe40000000000 */
[----:B------:R-:W-:Y:S01]  /*3810*/  VIADD R23, R23, 0xffffffe0 ;  /* 0xffffffe017177836 */ /* 0x000fe20000000000 */
[----:B------:R-:W-:-:S05]  /*3820*/  LOP3.LUT R21, R21, 0x80000000, R53, 0xec, !PT ;  /* 0x8000000015157812 */ /* 0x000fca00078eec35 */
        /* <DEDUP_REMOVED lines=28> */
.L_x_500:
[----:B------:R-:W-:Y:S05]  /*39f0*/  @P0 BRA `(.L_x_440) ;  /* 0xfffffff800d00947 */ /* 0x000fea000383ffff */
.L_x_434:
        /* <DEDUP_REMOVED lines=15> */
.L_x_428:
        /* <DEDUP_REMOVED lines=10> */
.L_x_427:
[----:B------:R-:W-:Y:S01]  /*3b90*/  IMAD.IADD R4, R4, 0x1, R39 ;  /* 0x0000000104047824 */ /* 0x000fe200078e0227 */
[----:B------:R-:W0:Y:S01]  /*3ba0*/  S2R R16, SR_TID.X ;  /* 0x0000000000107919 */ /* 0x000e220000002100 */
[----:B------:R-:W1:Y:S01]  /*3bb0*/  S2UR UR5, SR_CTAID.X ;  /* 0x00000000000579c3 */ /* 0x000e620000002500 */
[----:B------:R-:W2:Y:S01]  /*3bc0*/  LDCU.64 UR6, c[0x0][0x388] ;  /* 0x00007100ff0677ac */ /* 0x000ea20008000a00 */
[----:B------:R-:W-:Y:S01]  /*3bd0*/  IMAD.IADD R5, R5, 0x1, R4 ;  /* 0x0000000105057824 */ /* 0x000fe200078e0204 */
[----:B------:R-:W3:Y:S03]  /*3be0*/  S2R R3, SR_LANEID ;  /* 0x0000000000037919 */ /* 0x000ee60000000000 */
[----:B------:R-:W-:Y:S02]  /*3bf0*/  IMAD.IADD R6, R6, 0x1, R5 ;  /* 0x0000000106067824 */ /* 0x000fe400078e0205 */
[----:B------:R-:W-:Y:S02]  /*3c00*/  BAR.SYNC.DEFER_BLOCKING 0x0 ;  /* 0x0000000000007b1d */ /* 0x000fe40000010000 */
[----:B------:R-:W-:-:S04]  /*3c10*/  IMAD.IADD R7, R7, 0x1, R6 ;  /* 0x0000000107077824 */ /* 0x000fc800078e0206 */
[----:B------:R-:W-:Y:S01]  /*3c20*/  IMAD.IADD R8, R8, 0x1, R7 ;  /* 0x0000000108087824 */ /* 0x000fe200078e0207 */
[----:B------:R-:W4:Y:S03]  /*3c30*/  S2R R18, SR_TID.X ;  /* 0x0000000000127919 */ /* 0x000f260000002100 */
[----:B------:R-:W-:-:S04]  /*3c40*/  IMAD.IADD R9, R9, 0x1, R8 ;  /* 0x0000000109097824 */ /* 0x000fc800078e0208 */
[----:B------:R-:W-:-:S04]  /*3c50*/  IMAD.IADD R10, R10, 0x1, R9 ;  /* 0x000000010a0a7824 */ /* 0x000fc800078e0209 */
[----:B------:R-:W-:-:S04]  /*3c60*/  IMAD.IADD R11, R11, 0x1, R10 ;  /* 0x000000010b0b7824 */ /* 0x000fc800078e020a */
[----:B------:R-:W-:Y:S01]  /*3c70*/  IMAD.IADD R12, R12, 0x1, R11 ;  /* 0x000000010c0c7824 */ /* 0x000fe200078e020b */
[----:B0-----:R-:W-:-:S03]  /*3c80*/  ISETP.NE.AND P0, PT, R16, RZ, PT ;  /* 0x000000ff1000720c */ /* 0x001fc60003f05270 */
[----:B------:R-:W-:Y:S02]  /*3c90*/  IMAD.IADD R13, R13, 0x1, R12 ;  /* 0x000000010d0d7824 */ /* 0x000fe400078e020c */
[----:B---3--:R-:W-:Y:S02]  /*3ca0*/  IMAD R3, R3, 0x54, R38 ;  /* 0x0000005403037824 */ /* 0x008fe400078e0226 */
[----:B------:R-:W-:-:S03]  /*3cb0*/  IMAD.IADD R14, R14, 0x1, R13 ;  /* 0x000000010e0e7824 */ /* 0x000fc600078e020d */
[----:B------:R0:W-:Y:S01]  /*3cc0*/  STS.64 [R3], R4 ;  /* 0x0000000403007388 */ /* 0x0001e20000000a00 */
[----:B------:R-:W-:-:S03]  /*3cd0*/  IMAD.IADD R15, R15, 0x1, R14 ;  /* 0x000000010f0f7824 */ /* 0x000fc600078e020e */
[----:B------:R-:W-:Y:S01]  /*3ce0*/  STS.64 [R3+0x8], R6 ;  /* 0x0000080603007388 */ /* 0x000fe20000000a00 */
[----:B------:R-:W-:-:S03]  /*3cf0*/  IMAD.IADD R28, R28, 0x1, R15 ;  /* 0x000000011c1c7824 */ /* 0x000fc600078e020f */
[----:B------:R-:W-:Y:S01]  /*3d00*/  STS.64 [R3+0x10], R8 ;  /* 0x0000100803007388 */ /* 0x000fe20000000a00 */
[----:B------:R-:W-:-:S03]  /*3d10*/  IMAD.IADD R29, R29, 0x1, R28 ;  /* 0x000000011d1d7824 */ /* 0x000fc600078e021c */
[----:B------:R-:W-:Y:S01]  /*3d20*/  STS.64 [R3+0x18], R10 ;  /* 0x0000180a03007388 */ /* 0x000fe20000000a00 */
[----:B------:R-:W-:Y:S01]  /*3d30*/  IMAD.IADD R30, R30, 0x1, R29 ;  /* 0x000000011e1e7824 */ /* 0x000fe200078e021d */
[----:B0-----:R-:W1:Y:S02]  /*3d40*/  LDC R4, c[0x0][0x398] ;  /* 0x0000e600ff047b82 */ /* 0x001e640000000800 */
[----:B------:R4:W-:Y:S01]  /*3d50*/  STS.64 [R3+0x20], R12 ;  /* 0x0000200c03007388 */ /* 0x0009e20000000a00 */
[----:B------:R-:W-:-:S03]  /*3d60*/  IMAD.IADD R31, R31, 0x1, R30 ;  /* 0x000000011f1f7824 */ /* 0x000fc600078e021e */
[----:B------:R0:W-:Y:S01]  /*3d70*/  STS.64 [R3+0x28], R14 ;  /* 0x0000280e03007388 */ /* 0x0001e20000000a00 */
[----:B------:R-:W-:-:S03]  /*3d80*/  IMAD.IADD R32, R32, 0x1, R31 ;  /* 0x0000000120207824 */ /* 0x000fc600078e021f */
[----:B------:R-:W-:Y:S01]  /*3d90*/  STS.64 [R3+0x30], R28 ;  /* 0x0000301c03007388 */ /* 0x000fe20000000a00 */
[----:B------:R-:W-:-:S03]  /*3da0*/  IMAD.IADD R33, R33, 0x1, R32 ;  /* 0x0000000121217824 */ /* 0x000fc600078e0220 */
[----:B------:R-:W-:Y:S01]  /*3db0*/  STS.64 [R3+0x38], R30 ;  /* 0x0000381e03007388 */ /* 0x000fe20000000a00 */
[----:B------:R-:W-:Y:S01]  /*3dc0*/  IMAD.IADD R34, R34, 0x1, R33 ;  /* 0x0000000122227824 */ /* 0x000fe200078e0221 */
[C---:B----4-:R-:W-:Y:S02]  /*3dd0*/  LOP3.LUT R12, R18.reuse, 0x1f, RZ, 0xc0, !PT ;  /* 0x0000001f120c7812 */ /* 0x050fe400078ec0ff */
[----:B------:R-:W-:Y:S01]  /*3de0*/  STS.64 [R3+0x40], R32 ;  /* 0x0000402003007388 */ /* 0x000fe20000000a00 */
[----:B------:R-:W-:Y:S01]  /*3df0*/  IMAD.IADD R35, R35, 0x1, R34 ;  /* 0x0000000123237824 */ /* 0x000fe200078e0222 */
[----:B------:R-:W-:Y:S01]  /*3e00*/  LOP3.LUT R18, R18, 0x3e0, RZ, 0xc0, !PT ;  /* 0x000003e012127812 */ /* 0x000fe200078ec0ff */
[----:B------:R-:W3:Y:S02]  /*3e10*/  S2R R5, SR_TID.X ;  /* 0x0000000000057919 */ /* 0x000ee40000002100 */
[----:B------:R-:W-:Y:S02]  /*3e20*/  IMAD.IADD R16, R36, 0x1, R35 ;  /* 0x0000000124107824 */ /* 0x000fe400078e0223 */
[----:B-1----:R-:W-:Y:S01]  /*3e30*/  VIADD R4, R4, UR5 ;  /* 0x0000000504047c36 */ /* 0x002fe20008000000 */
[----:B------:R-:W-:Y:S01]  /*3e40*/  STS.64 [R3+0x48], R34 ;  /* 0x0000482203007388 */ /* 0x000fe20000000a00 */
[----:B------:R-:W-:-:S02]  /*3e50*/  IMAD.IADD R17, R37, 0x1, R16 ;  /* 0x0000000125117824 */ /* 0x000fc400078e0210 */
[----:B------:R-:W-:Y:S02]  /*3e60*/  IMAD R18, R18, 0x16, R12 ;  /* 0x0000001612127824 */ /* 0x000fe400078e020c */
[----:B------:R-:W-:Y:S01]  /*3e70*/  IMAD R12, R4, 0x2100, RZ ;  /* 0x00002100040c7824 */ /* 0x000fe200078e02ff */
[----:B------:R-:W-:Y:S01]  /*3e80*/  STS.64 [R3+0x50], R16 ;  /* 0x0000501003007388 */ /* 0x000fe20000000a00 */
[----:B------:R-:W-:-:S03]  /*3e90*/  NOP ;  /* 0x0000000000007918 */ /* 0x000fc60000000000 */
[----:B------:R-:W-:Y:S01]  /*3ea0*/  LDS R10, [R38] ;  /* 0x00000000260a7984 */ /* 0x000fe20000000800 */
[----:B0-----:R-:W-:-:S03]  /*3eb0*/  VIADD R14, R18, 0x40 ;  /* 0x00000040120e7836 */ /* 0x001fc60000000000 */
[----:B------:R-:W-:Y:S04]  /*3ec0*/  LDS R39, [R38+0x80] ;  /* 0x0000800026277984 */ /* 0x000fe80000000800 */
[----:B------:R-:W-:Y:S04]  /*3ed0*/  LDS R8, [R38+0x100] ;  /* 0x0001000026087984 */ /* 0x000fe80000000800 */
[----:B------:R-:W-:Y:S01]  /*3ee0*/  LDS R43, [R38+0x180] ;  /* 0x00018000262b7984 */ /* 0x000fe20000000800 */
[----:B---3--:R-:W-:-:S03]  /*3ef0*/  LOP3.LUT R4, R5, 0x3e0, RZ, 0xc0, !PT ;  /* 0x000003e005047812 */ /* 0x008fc600078ec0ff */
[----:B------:R-:W-:Y:S01]  /*3f00*/  LDS R53, [R38+0x200] ;  /* 0x0002000026357984 */ /* 0x000fe20000000800 */
[----:B------:R-:W-:-:S03]  /*3f10*/  LOP3.LUT R5, R5, 0x1f, RZ, 0xc0, !PT ;  /* 0x0000001f05057812 */ /* 0x000fc600078ec0ff */
        /* <DEDUP_REMOVED lines=17> */
[----:B------:R0:W-:Y:S01]  /*4030*/  @!P0 STS [UR4+0x8400], R0 ;  /* 0x00840000ff008988 */ /* 0x0001e20008000804 */
[----:B------:R-:W-:Y:S01]  /*4040*/  BAR.SYNC.DEFER_BLOCKING 0x0 ;  /* 0x0000000000007b1d */ /* 0x000fe20000010000 */
[----:B0-----:R-:W-:Y:S01]  /*4050*/  IADD3 R0, P0, PT, R12, R18, RZ ;  /* 0x000000120c007210 */ /* 0x001fe20007f1e0ff */
[----:B------:R-:W-:-:S04]  /*4060*/  IMAD R12, R4, 0x16, R5 ;  /* 0x00000016040c7824 */ /* 0x000fc800078e0205 */
[----:B------:R-:W-:Y:S01]  /*4070*/  IMAD.X R5, RZ, RZ, RZ, P0 ;  /* 0x000000ffff057224 */ /* 0x000fe200000e06ff */
[----:B--2---:R-:W-:-:S04]  /*4080*/  LEA R4, P0, R0, UR6, 0x2 ;  /* 0x0000000600047c11 */ /* 0x004fc8000f8010ff */
[----:B------:R-:W-:Y:S01]  /*4090*/  LEA.HI.X R5, R0, UR7, R5, 0x2, P0 ;  /* 0x0000000700057c11 */ /* 0x000fe200080f1405 */
[----:B------:R-:W-:Y:S01]  /*40a0*/  VIADD R0, R12, 0xa0 ;  /* 0x000000a00c007836 */ /* 0x000fe20000000000 */
[----:B------:R-:W0:Y:S02]  /*40b0*/  LDS R6, [UR4+0x8400] ;  /* 0x00840004ff067984 */ /* 0x000e240008000800 */
[-C--:B0-----:R-:W-:Y:S02]  /*40c0*/  ISETP.GE.AND P6, PT, R18, R6.reuse, PT ;  /* 0x000000061200720c */ /* 0x081fe40003fc6270 */
[-C--:B------:R-:W-:Y:S01]  /*40d0*/  ISETP.GE.AND P5, PT, R14, R6.reuse, PT ;  /* 0x000000060e00720c */ /* 0x080fe20003fa6270 */
[C---:B------:R-:W-:Y:S01]  /*40e0*/  VIADD R14, R12.reuse, 0xc0 ;  /* 0x000000c00c0e7836 */ /* 0x040fe20000000000 */
[-C--:B------:R-:W-:Y:S01]  /*40f0*/  ISETP.GE.AND P0, PT, R51, R6.reuse, PT ;  /* 0x000000063300720c */ /* 0x080fe20003f06270 */
[----:B------:R-:W-:Y:S01]  /*4100*/  VIADD R51, R12, 0x20 ;  /* 0x000000200c337836 */ /* 0x000fe20000000000 */
[----:B------:R-:W-:-:S02]  /*4110*/  ISETP.GE.AND P4, PT, R50, R6, PT ;  /* 0x000000063200720c */ /* 0x000fc40003f86270 */
[-C--:B------:R-:W-:Y:S02]  /*4120*/  ISETP.GE.AND P2, PT, R0, R6.reuse, PT ;  /* 0x000000060000720c */ /* 0x080fe40003f46270 */
[-C--:B------:R-:W-:Y:S01]  /*4130*/  ISETP.GE.AND P3, PT, R51, R6.reuse, PT ;  /* 0x000000063300720c */ /* 0x080fe20003f66270 */
[----:B------:R-:W-:Y:S01]  /*4140*/  VIADD R51, R12, 0x100 ;  /* 0x000001000c337836 */ /* 0x000fe20000000000 */
[-C--:B------:R-:W-:Y:S01]  /*4150*/  ISETP.GE.AND P1, PT, R14, R6.reuse, PT ;  /* 0x000000060e00720c */ /* 0x080fe20003f26270 */
[----:B------:R-:W-:Y:S01]  /*4160*/  @!P6 STG.E desc[UR8][R4.64], R10 ;  /* 0x0000000a0400e986 */ /* 0x000fe2000c101908 */
[-C--:B------:R-:W-:Y:S01]  /*4170*/  ISETP.GE.AND P6, PT, R49, R6.reuse, PT ;  /* 0x000000063100720c */ /* 0x080fe20003fc6270 */
[C---:B------:R-:W-:Y:S02]  /*4180*/  VIADD R49, R12.reuse, 0x120 ;  /* 0x000001200c317836 */ /* 0x040fe40000000000 */
[----:B------:R-:W-:Y:S01]  /*4190*/  @!P5 STG.E desc[UR8][R4.64+0x100], R8 ;  /* 0x000100080400d986 */ /* 0x000fe2000c101908 */
[----:B------:R-:W-:Y:S01]  /*41a0*/  ISETP.GE.AND P5, PT, R51, R6, PT ;  /* 0x000000063300720c */ /* 0x000fe20003fa6270 */
[----:B------:R-:W-:-:S02]  /*41b0*/  VIADD R51, R12, 0x140 ;  /* 0x000001400c337836 */ /* 0x000fc40000000000 */
[----:B------:R-:W-:Y:S01]  /*41c0*/  @!P0 STG.E desc[UR8][R4.64+0x180], R43 ;  /* 0x0001802b04008986 */ /* 0x000fe2000c101908 */
[----:B------:R-:W-:-:S03]  /*41d0*/  ISETP.GE.AND P0, PT, R49, R6, PT ;  /* 0x000000063100720c */ /* 0x000fc60003f06270 */
[----:B------:R-:W-:Y:S01]  /*41e0*/  @!P4 STG.E desc[UR8][R4.64+0x200], R53 ;  /* 0x000200350400c986 */ /* 0x000fe2000c101908 */
[----:B------:R-:W-:-:S03]  /*41f0*/  ISETP.GE.AND P4, PT, R51, R6, PT ;  /* 0x000000063300720c */ /* 0x000fc60003f86270 */
[----:B------:R0:W-:Y:S01]  /*4200*/  @!P3 STG.E desc[UR8][R4.64+0x80], R39 ;  /* 0x000080270400b986 */ /* 0x0001e2000c101908 */
[----:B------:R-:W-:-:S03]  /*4210*/  ISETP.GE.AND P3, PT, R48, R6, PT ;  /* 0x000000063000720c */ /* 0x000fc60003f66270 */
[----:B------:R1:W-:Y:S01]  /*4220*/  @!P2 STG.E desc[UR8][R4.64+0x280], R37 ;  /* 0x000280250400a986 */ /* 0x0003e2000c101908 */
[-C--:B------:R-:W-:Y:S01]  /*4230*/  ISETP.GE.AND P2, PT, R47, R6.reuse, PT ;  /* 0x000000062f00720c */ /* 0x080fe20003f46270 */
[----:B------:R-:W-:Y:S02]  /*4240*/  VIADD R47, R12, 0x1e0 ;  /* 0x000001e00c2f7836 */ /* 0x000fe40000000000 */
[----:B------:R-:W-:Y:S01]  /*4250*/  @!P1 STG.E desc[UR8][R4.64+0x300], R35 ;  /* 0x0003002304009986 */ /* 0x000fe2000c101908 */
[----:B------:R-:W-:-:S03]  /*4260*/  ISETP.GE.AND P1, PT, R46, R6, PT ;  /* 0x000000062e00720c */ /* 0x000fc60003f26270 */
[----:B------:R2:W-:Y:S01]  /*4270*/  @!P6 STG.E desc[UR8][R4.64+0x380], R31 ;  /* 0x0003801f0400e986 */ /* 0x0005e2000c101908 */
[-C--:B------:R-:W-:Y:S01]  /*4280*/  ISETP.GE.AND P6, PT, R45, R6.reuse, PT ;  /* 0x000000062d00720c */ /* 0x080fe20003fc6270 */
[C---:B0-----:R-:W-:Y:S02]  /*4290*/  VIADD R39, R12.reuse, 0x220 ;  /* 0x000002200c277836 */ /* 0x041fe40000000000 */
[----:B-1----:R-:W-:Y:S01]  /*42a0*/  VIADD R37, R12, 0x240 ;  /* 0x000002400c257836 */ /* 0x002fe20000000000 */
[----:B------:R0:W-:Y:S01]  /*42b0*/  @!P5 STG.E desc[UR8][R4.64+0x400], R33 ;  /* 0x000400210400d986 */ /* 0x0001e2000c101908 */
[----:B------:R-:W-:-:S03]  /*42c0*/  ISETP.GE.AND P5, PT, R47, R6, PT ;  /* 0x000000062f00720c */ /* 0x000fc60003fa6270 */
[----:B------:R0:W-:Y:S01]  /*42d0*/  @!P0 STG.E desc[UR8][R4.64+0x480], R29 ;  /* 0x0004801d04008986 */ /* 0x0001e2000c101908 */
[-C--:B------:R-:W-:Y:S01]  /*42e0*/  ISETP.GE.AND P0, PT, R41, R6.reuse, PT ;  /* 0x000000062900720c */ /* 0x080fe20003f06270 */
[----:B--2---:R-:W-:Y:S02]  /*42f0*/  VIADD R31, R12, 0x280 ;  /* 0x000002800c1f7836 */ /* 0x004fe40000000000 */
        /* <DEDUP_REMOVED lines=19> */
.L_x_414:
[----:B------:R-:W-:Y:S01]  /*4430*/  BSSY B1, `(.L_x_441) ;  /* 0x0000006000017945 */ /* 0x000fe20003800000 */
[----:B------:R-:W-:Y:S01]  /*4440*/  PLOP3.LUT P0, PT, P0, PT, PT, 0x8, 0x80 ;  /* 0x000000000080781c */ /* 0x000fe2000070e170 */
[----:B------:R-:W-:-:S12]  /*4450*/  IMAD.MOV.U32 R21, RZ, RZ, -0x1 ;  /* 0xffffffffff157424 */ /* 0x000fd800078e00ff */
[----:B------:R-:W-:Y:S05]  /*4460*/  WARPSYNC.COLLECTIVE R21, `(.L_x_442) ;  /* 0x0000000015087348 */ /* 0x000fea0003c00000 */
[----:B------:R-:W-:Y:S01]  /*4470*/  VOTE.ANY P0, P0 ;  /* 0x0000000000ff7806 */ /* 0x000fe20000000100 */
[----:B------:R-:W-:-:S12]  /*4480*/  ENDCOLLECTIVE ;  /* 0x000000000000791b */ /* 0x000fd80003800000 */
.L_x_442:
[----:B------:R-:W-:Y:S05]  /*4490*/  BSYNC B1 ;  /* 0x0000000000017941 */ /* 0x000fea0003800000 */
.L_x_441:
[----:B------:R-:W-:Y:S05]  /*44a0*/  BRA `(.L_x_443) ;  /* 0xffffffc8009c7947 */ /* 0x000fea000383ffff */
.L_x_416:
[----:B------:R-:W-:Y:S01]  /*44b0*/  BSSY B1, `(.L_x_444) ;  /* 0x0000006000017945 */ /* 0x000fe20003800000 */
[----:B------:R-:W-:Y:S01]  /*44c0*/  PLOP3.LUT P0, PT, P0, PT, PT, 0x8, 0x80 ;  /* 0x000000000080781c */ /* 0x000fe2000070e170 */
[----:B------:R-:W-:-:S12]  /*44d0*/  IMAD.MOV.U32 R21, RZ, RZ, -0x1 ;  /* 0xffffffffff157424 */ /* 0x000fd800078e00ff */
[----:B------:R-:W-:Y:S05]  /*44e0*/  WARPSYNC.COLLECTIVE R21, `(.L_x_445) ;  /* 0x0000000015087348 */ /* 0x000fea0003c00000 */
[----:B------:R-:W-:Y:S01]  /*44f0*/  VOTE.ANY P0, P0 ;  /* 0x0000000000ff7806 */ /* 0x000fe20000000100 */
[----:B------:R-:W-:-:S12]  /*4500*/  ENDCOLLECTIVE ;  /* 0x000000000000791b */ /* 0x000fd80003800000 */
.L_x_445:
[----:B------:R-:W-:Y:S05]  /*4510*/  BSYNC B1 ;  /* 0x0000000000017941 */ /* 0x000fea0003800000 */
.L_x_444:
[----:B------:R-:W-:Y:S05]  /*4520*/  BRA `(.L_x_446) ;  /* 0xffffffc800f07947 */ /* 0x000fea000383ffff */
.L_x_418:
[----:B------:R-:W0:Y:S01]  /*4530*/  S2R R49, SR_GEMASK ;  /* 0x0000000000317919 */ /* 0x000e220000003c00 */
[----:B------:R-:W-:Y:S01]  /*4540*/  BSSY B1, `(.L_x_447) ;  /* 0x0000006000017945 */ /* 0x000fe20003800000 */
[----:B------:R-:W-:Y:S01]  /*4550*/  PLOP3.LUT P0, PT, P0, PT, PT, 0x8, 0x80 ;  /* 0x000000000080781c */ /* 0x000fe2000070e170 */
[----:B------:R-:W-:-:S12]  /*4560*/  IMAD.MOV.U32 R21, RZ, RZ, -0x1 ;  /* 0xffffffffff157424 */ /* 0x000fd800078e00ff */
[----:B0-----:R-:W-:Y:S05]  /*4570*/  WARPSYNC.COLLECTIVE R21, `(.L_x_448) ;  /* 0x0000000015087348 */ /* 0x001fea0003c00000 */
[----:B------:R-:W-:Y:S01]  /*4580*/  VOTE.ANY R21, PT, P0 ;  /* 0x0000000000157806 */ /* 0x000fe200000e0100 */
[----:B0-----:R-:W-:Y:S06]  /*4590*/  ENDCOLLECTIVE ;  /* 0x000000000000791b */ /* 0x001fec0003800000 */
.L_x_448:
[----:B------:R-:W-:Y:S05]  /*45a0*/  BSYNC B1 ;  /* 0x0000000000017941 */ /* 0x000fea0003800000 */
.L_x_447:
[----:B------:R-:W-:Y:S01]  /*45b0*/  LOP3.LUT R21, R21, 0x80000000, R49, 0xec, !PT ;  /* 0x8000000015157812 */ /* 0x000fe200078eec31 */
[----:B------:R-:W-:Y:S02]  /*45c0*/  IMAD.MOV.U32 R20, RZ, RZ, R29 ;  /* 0x000000ffff147224 */ /* 0x000fe400078e001d */
[----:B------:R-:W-:Y:S02]  /*45d0*/  IMAD.MOV.U32 R17, RZ, RZ, 0x1 ;  /* 0x00000001ff117424 */ /* 0x000fe400078e00ff */
[C---:B------:R-:W-:Y:S02]  /*45e0*/  VIADD R16, R21.reuse, 0xffffffff ;  /* 0xffffffff15107836 */ /* 0x040fe40000000000 */
[C---:B------:R-:W-:Y:S02]  /*45f0*/  VIADD R30, R48.reuse, 0x2 ;  /* 0x00000002301e7836 */ /* 0x040fe40000000000 */
[----:B------:R-:W-:Y:S01]  /*4600*/  VIADD R25, R48, 0x4 ;  /* 0x0000000430197836 */ /* 0x000fe20000000000 */
[----:B------:R-:W-:Y:S01]  /*4610*/  LOP3.LUT R24, R21, R16, RZ, 0xc, !PT ;  /* 0x0000001015187212 */ /* 0x000fe200078e0cff */
[----:B------:R-:W-:-:S02]  /*4620*/  IMAD.MOV.U32 R21, RZ, RZ, -0x1 ;  /* 0xffffffffff157424 */ /* 0x000fc400078e00ff */
[C---:B------:R-:W-:Y:S01]  /*4630*/  VIADD R42, R48.reuse, 0x10 ;  /* 0x00000010302a7836 */ /* 0x040fe20000000000 */
[----:B------:R0:W1:Y:S02]  /*4640*/  POPC R16, R24 ;  /* 0x0000001800107309 */ /* 0x0000640000000000 */
[----:B0-----:R-:W-:-:S07]  /*4650*/  VIADD R24, R48, 0x8 ;  /* 0x0000000830187836 */ /* 0x001fce0000000000 */
[----:B-1----:R-:W-:Y:S05]  /*4660*/  WARPSYNC.COLLECTIVE R21, `(.L_x_449) ;  /* 0x0000000015087348 */ /* 0x002fea0003c00000 */
[----:B-1----:R0:W1:Y:S02]  /*4670*/  SHFL.DOWN P2, R22, R20, R17, R16 ;  /* 0x0800001114167389 */ /* 0x0020640000040010 */
[----:B01----:R-:W-:Y:S05]  /*4680*/  ENDCOLLECTIVE ;  /* 0x000000000000791b */ /* 0x003fea0003800000 */
.L_x_449:
[----:B------:R-:W-:Y:S01]  /*4690*/  ISETP.GE.AND P0, PT, R48, R16, PT ;  /* 0x000000103000720c */ /* 0x000fe20003f06270 */
[----:B------:R-:W-:-:S03]  /*46a0*/  IMAD.MOV.U32 R17, RZ, RZ, 0x2 ;  /* 0x00000002ff117424 */ /* 0x000fc600078e00ff */
[----:B------:R-:W-:Y:S02]  /*46b0*/  SEL R22, R22, RZ, !P0 ;  /* 0x000000ff16167207 */ /* 0x000fe40004000000 */
[----:B------:R-:W-:-:S03]  /*46c0*/  ISETP.GT.AND P0, PT, R30, R16, PT ;  /* 0x000000101e00720c */ /* 0x000fc60003f04270 */
[----:B------:R-:W-:-:S04]  /*46d0*/  IMAD.IADD R41, R22, 0x1, R29 ;  /* 0x0000000116297824 */ /* 0x000fc800078e021d */
[----:B------:R-:W-:-:S07]  /*46e0*/  IMAD.MOV.U32 R20, RZ, RZ, R41 ;  /* 0x000000ffff147224 */ /* 0x000fce00078e0029 */
[----:B------:R-:W-:Y:S05]  /*46f0*/  WARPSYNC.COLLECTIVE R21, `(.L_x_450) ;  /* 0x0000000015087348 */ /* 0x000fea0003c00000 */
[----:B------:R0:W1:Y:S02]  /*4700*/  SHFL.DOWN P2, R22, R20, R17, R16 ;  /* 0x0800001114167389 */ /* 0x0000640000040010 */
[----:B01----:R-:W-:Y:S05]  /*4710*/  ENDCOLLECTIVE ;  /* 0x000000000000791b */ /* 0x003fea0003800000 */
.L_x_450:
[----:B------:R-:W-:Y:S01]  /*4720*/  IMAD.MOV.U32 R17, RZ, RZ, 0x4 ;  /* 0x00000004ff117424 */ /* 0x000fe200078e00ff */
[----:B------:R-:W-:Y:S02]  /*4730*/  SEL R22, R22, RZ, !P0 ;  /* 0x000000ff16167207 */ /* 0x000fe40004000000 */
[----:B------:R-:W-:-:S03]  /*4740*/  ISETP.GT.AND P0, PT, R25, R16, PT ;  /* 0x000000101900720c */ /* 0x000fc60003f04270 */
[----:B------:R-:W-:Y:S02]  /*4750*/  IMAD.IADD R43, R41, 0x1, R22 ;  /* 0x00000001292b7824 */ /* 0x000fe400078e0216 */
[----:B------:R-:W0:Y:S02]  /*4760*/  LDC.64 R40, c[0x0][0x390] ;  /* 0x0000e400ff287b82 */ /* 0x000e240000000a00 */
[----:B------:R-:W-:-:S07]  /*4770*/  IMAD.MOV.U32 R20, RZ, RZ, R43 ;  /* 0x000000ffff147224 */ /* 0x000fce00078e002b */
[----:B0-----:R-:W-:Y:S05]  /*4780*/  WARPSYNC.COLLECTIVE R21, `(.L_x_451) ;  /* 0x0000000015087348 */ /* 0x001fea0003c00000 */
[----:B------:R1:W2:Y:S02]  /*4790*/  SHFL.DOWN P2, R22, R20, R17, R16 ;  /* 0x0800001114167389 */ /* 0x0002a40000040010 */
[----:B012---:R-:W-:Y:S05]  /*47a0*/  ENDCOLLECTIVE ;  /* 0x000000000000791b */ /* 0x007fea0003800000 */
.L_x_451:
[----:B------:R-:W-:Y:S01]  /*47b0*/  IMAD.MOV.U32 R17, RZ, RZ, 0x8 ;  /* 0x00000008ff117424 */ /* 0x000fe200078e00ff */
[----:B------:R-:W-:-:S05]  /*47c0*/  IADD3 R40, P3, PT, R40, 0x100, RZ ;  /* 0x0000010028287810 */ /* 0x000fca0007f7e0ff */
[----:B------:R-:W-:Y:S01]  /*47d0*/  IMAD.X R41, RZ, RZ, R41, P3 ;  /* 0x000000ffff297224 */ /* 0x000fe200018e0629 */
[----:B------:R-:W-:Y:S02]  /*47e0*/  SEL R22, R22, RZ, !P0 ;  /* 0x000000ff16167207 */ /* 0x000fe40004000000 */
[----:B------:R-:W-:-:S03]  /*47f0*/  ISETP.GT.AND P0, PT, R24, R16, PT ;  /* 0x000000101800720c */ /* 0x000fc60003f04270 */
[----:B------:R-:W-:-:S04]  /*4800*/  IMAD.IADD R51, R43, 0x1, R22 ;  /* 0x000000012b337824 */ /* 0x000fc800078e0216 */
[----:B------:R-:W-:-:S07]  /*4810*/  IMAD.MOV.U32 R20, RZ, RZ, R51 ;  /* 0x000000ffff147224 */ /* 0x000fce00078e0033 */
[----:B------:R-:W-:Y:S05]  /*4820*/  WARPSYNC.COLLECTIVE R21, `(.L_x_452) ;  /* 0x0000000015087348 */ /* 0x000fea0003c00000 */
[----:B------:R0:W1:Y:S02]  /*4830*/  SHFL.DOWN P2, R22, R20, R17, R16 ;  /* 0x0800001114167389 */ /* 0x0000640000040010 */
[----:B01----:R-:W-:Y:S05]  /*4840*/  ENDCOLLECTIVE ;  /* 0x000000000000791b */ /* 0x003fea0003800000 */
.L_x_452:
[----:B------:R-:W-:Y:S01]  /*4850*/  IMAD.MOV.U32 R17, RZ, RZ, 0x10 ;  /* 0x00000010ff117424 */ /* 0x000fe200078e00ff */
[----:B------:R-:W-:Y:S02]  /*4860*/  SEL R22, R22, RZ, !P0 ;  /* 0x000000ff16167207 */ /* 0x000fe40004000000 */
[----:B------:R-:W-:-:S03]  /*4870*/  ISETP.NE.AND P0, PT, R28, 0x65, PT ;  /* 0x000000651c00780c */ /* 0x000fc60003f05270 */
[----:B------:R-:W-:-:S04]  /*4880*/  IMAD.IADD R29, R51, 0x1, R22 ;  /* 0x00000001331d7824 */ /* 0x000fc800078e0216 */
[----:B------:R-:W-:-:S07]  /*4890*/  IMAD.MOV.U32 R20, RZ, RZ, R29 ;  /* 0x000000ffff147224 */ /* 0x000fce00078e001d */
[----:B------:R-:W-:Y:S05]  /*48a0*/  WARPSYNC.COLLECTIVE R21, `(.L_x_453) ;  /* 0x0000000015087348 */ /* 0x000fea0003c00000 */
[----:B------:R0:W1:Y:S02]  /*48b0*/  SHFL.DOWN P2, R22, R20, R17, R16 ;  /* 0x0800001114167389 */ /* 0x0000640000040010 */
[----:B01----:R-:W-:Y:S05]  /*48c0*/  ENDCOLLECTIVE ;  /* 0x000000000000791b */ /* 0x003fea0003800000 */
.L_x_453:
[----:B------:R-:W-:Y:S05]  /*48d0*/  WARPSYNC.COLLECTIVE R21, `(.L_x_454) ;  /* 0x0000000015087348 */ /* 0x000fea0003c00000 */
[----:B------:R-:W-:Y:S01]  /*48e0*/  VOTE.ALL P0, P0 ;  /* 0x0000000000ff7806 */ /* 0x000fe20000000000 */
[----:B------:R-:W-:-:S12]  /*48f0*/  ENDCOLLECTIVE ;  /* 0x000000000000791b */ /* 0x000fd80003800000 */
.L_x_454:
[----:B------:R-:W-:-:S04]  /*4900*/  ISETP.GT.AND P2, PT, R42, R16, PT ;  /* 0x000000102a00720c */ /* 0x000fc80003f44270 */
[----:B------:R-:W-:-:S05]  /*4910*/  SEL R22, R22, RZ, !P2 ;  /* 0x000000ff16167207 */ /* 0x000fca0005000000 */
[----:B------:R-:W-:Y:S01]  /*4920*/  IMAD.IADD R43, R29, 0x1, R22 ;  /* 0x000000011d2b7824 */ /* 0x000fe200078e0216 */
[----:B------:R-:W-:Y:S06]  /*4930*/  BRA `(.L_x_455) ;  /* 0xffffffc800887947 */ /* 0x000fec000383ffff */
.L_x_420:
[----:B------:R-:W-:Y:S01]  /*4940*/  BSSY B1, `(.L_x_456) ;  /* 0x0000006000017945 */ /* 0x000fe20003800000 */
[----:B------:R-:W-:Y:S01]  /*4950*/  PLOP3.LUT P0, PT, P0, PT, PT, 0x8, 0x80 ;  /* 0x000000000080781c */ /* 0x000fe2000070e170 */
[----:B------:R-:W-:-:S12]  /*4960*/  IMAD.MOV.U32 R21, RZ, RZ, -0x1 ;  /* 0xffffffffff157424 */ /* 0x000fd800078e00ff */
[----:B------:R-:W-:Y:S05]  /*4970*/  WARPSYNC.COLLECTIVE R21, `(.L_x_457) ;  /* 0x0000000015087348 */ /* 0x000fea0003c00000 */
[----:B------:R-:W-:Y:S01]  /*4980*/  VOTE.ANY P0, P0 ;  /* 0x0000000000ff7806 */ /* 0x000fe20000000100 */
[----:B------:R-:W-:-:S12]  /*4990*/  ENDCOLLECTIVE ;  /* 0x000000000000791b */ /* 0x000fd80003800000 */
.L_x_457:
[----:B------:R-:W-:Y:S05]  /*49a0*/  BSYNC B1 ;  /* 0x0000000000017941 */ /* 0x000fea0003800000 */
.L_x_456:
[----:B------:R-:W-:Y:S05]  /*49b0*/  BRA `(.L_x_458) ;  /* 0xffffffc800987947 */ /* 0x000fea000383ffff */
.L_x_422:
[----:B------:R-:W-:Y:S01]  /*49c0*/  BSSY B1, `(.L_x_459) ;  /* 0x0000006000017945 */ /* 0x000fe20003800000 */
[----:B------:R-:W-:Y:S01]  /*49d0*/  PLOP3.LUT P0, PT, P0, PT, PT, 0x8, 0x80 ;  /* 0x000000000080781c */ /* 0x000fe2000070e170 */
[----:B------:R-:W-:-:S12]  /*49e0*/  IMAD.MOV.U32 R21, RZ, RZ, -0x1 ;  /* 0xffffffffff157424 */ /* 0x000fd800078e00ff */
[----:B------:R-:W-:Y:S05]  /*49f0*/  WARPSYNC.COLLECTIVE R21, `(.L_x_460) ;  /* 0x0000000015087348 */ /* 0x000fea0003c00000 */
[----:B------:R-:W-:Y:S01]  /*4a00*/  VOTE.ANY P0, P0 ;  /* 0x0000000000ff7806 */ /* 0x000fe20000000100 */
[----:B------:R-:W-:-:S12]  /*4a10*/  ENDCOLLECTIVE ;  /* 0x000000000000791b */ /* 0x000fd80003800000 */
.L_x_460:
[----:B------:R-:W-:Y:S05]  /*4a20*/  BSYNC B1 ;  /* 0x0000000000017941 */ /* 0x000fea0003800000 */
.L_x_459:
[----:B------:R-:W-:Y:S05]  /*4a30*/  BRA `(.L_x_461) ;  /* 0xffffffc800ec7947 */ /* 0x000fea000383ffff */
.L_x_424:
[----:B------:R-:W-:Y:S01]  /*4a40*/  BSSY B1, `(.L_x_462) ;  /* 0x0000006000017945 */ /* 0x000fe20003800000 */
[----:B------:R-:W-:Y:S01]  /*4a50*/  PLOP3.LUT P0, PT, P0, PT, PT, 0x8, 0x80 ;  /* 0x000000000080781c */ /* 0x000fe2000070e170 */
[----:B------:R-:W-:-:S12]  /*4a60*/  IMAD.MOV.U32 R21, RZ, RZ, -0x1 ;  /* 0xffffffffff157424 */ /* 0x000fd800078e00ff */
[----:B------:R-:W-:Y:S05]  /*4a70*/  WARPSYNC.COLLECTIVE R21, `(.L_x_463) ;  /* 0x0000000015087348 */ /* 0x000fea0003c00000 */
[----:B------:R-:W-:Y:S01]  /*4a80*/  VOTE.ANY R21, PT, P0 ;  /* 0x0000000000157806 */ /* 0x000fe200000e0100 */
[----:B------:R-:W-:Y:S06]  /*4a90*/  ENDCOLLECTIVE ;  /* 0x000000000000791b */ /* 0x000fec0003800000 */
.L_x_463:
[----:B------:R-:W-:Y:S05]  /*4aa0*/  BSYNC B1 ;  /* 0x0000000000017941 */ /* 0x000fea0003800000 */
.L_x_462:
[----:B------:R-:W-:Y:S01]  /*4ab0*/  LOP3.LUT R21, R21, 0x80000000, R49, 0xec, !PT ;  /* 0x8000000015157812 */ /* 0x000fe200078eec31 */
[----:B------:R-:W-:Y:S02]  /*4ac0*/  IMAD.MOV.U32 R20, RZ, RZ, R29 ;  /* 0x000000ffff147224 */ /* 0x000fe400078e001d */
[----:B------:R-:W-:Y:S02]  /*4ad0*/  IMAD.MOV.U32 R17, RZ, RZ, 0x1 ;  /* 0x00000001ff117424 */ /* 0x000fe400078e00ff */
[----:B------:R-:W-:Y:S02]  /*4ae0*/  VIADD R16, R21, 0xffffffff ;  /* 0xffffffff15107836 */ /* 0x000fe40000000000 */
[----:B------:R-:W-:-:S03]  /*4af0*/  VIADD R23, R23, 0xffffffe0 ;  /* 0xffffffe017177836 */ /* 0x000fc60000000000 */
[----:B------:R-:W-:Y:S01]  /*4b00*/  LOP3.LUT R52, R21, R16, RZ, 0xc, !PT ;  /* 0x0000001015347212 */ /* 0x000fe200078e0cff */
[----:B------:R-:W-:-:S03]  /*4b10*/  IMAD.MOV.U32 R21, RZ, RZ, -0x1 ;  /* 0xffffffffff157424 */ /* 0x000fc600078e00ff */
[----:B------:R0:W1:Y:S04]  /*4b20*/  POPC R16, R52 ;  /* 0x0000003400107309 */ /* 0x0000680000000000 */
[----:B01----:R-:W-:Y:S05]  /*4b30*/  WARPSYNC.COLLECTIVE R21, `(.L_x_464) ;  /* 0x0000000015087348 */ /* 0x003fea0003c00000 */
[----:B-1----:R1:W2:Y:S02]  /*4b40*/  SHFL.DOWN P2, R22, R20, R17, R16 ;  /* 0x0800001114167389 */ /* 0x0022a40000040010 */
[----:B012---:R-:W-:Y:S05]  /*4b50*/  ENDCOLLECTIVE ;  /* 0x000000000000791b */ /* 0x007fea0003800000 */
.L_x_464:
        /* <DEDUP_REMOVED lines=9> */
.L_x_465:
        /* <DEDUP_REMOVED lines=8> */
.L_x_466:
        /* <DEDUP_REMOVED lines=8> */
.L_x_467:
        /* <DEDUP_REMOVED lines=8> */
.L_x_468:
[----:B------:R-:W-:Y:S05]  /*4d70*/  WARPSYNC.COLLECTIVE R21, `(.L_x_469) ;  /* 0x0000000015087348 */ /* 0x000fea0003c00000 */
[----:B------:R-:W-:Y:S01]  /*4d80*/  VOTE.ALL P0, P0 ;  /* 0x0000000000ff7806 */ /* 0x000fe20000000000 */
[----:B------:R-:W-:-:S12]  /*4d90*/  ENDCOLLECTIVE ;  /* 0x000000000000791b */ /* 0x000fd80003800000 */
.L_x_469:
[----:B------:R-:W-:-:S04]  /*4da0*/  ISETP.GT.AND P2, PT, R42, R16, PT ;  /* 0x000000102a00720c */ /* 0x000fc80003f44270 */
[----:B------:R-:W-:-:S04]  /*4db0*/  SEL R22, R22, RZ, !P2 ;  /* 0x000000ff16167207 */ /* 0x000fc80005000000 */
[----:B------:R-:W-:Y:S01]  /*4dc0*/  IADD3 R43, PT, PT, R52, R22, R43 ;  /* 0x00000016342b7210 */ /* 0x000fe20007ffe02b */
[----:B------:R-:W-:Y:S06]  /*4dd0*/  BRA `(.L_x_470) ;  /* 0xffffffc800847947 */ /* 0x000fec000383ffff */
.L_x_429:
[----:B------:R-:W-:Y:S01]  /*4de0*/  BSSY B0, `(.L_x_471) ;  /* 0x0000006000007945 */ /* 0x000fe20003800000 */
[----:B------:R-:W-:Y:S01]  /*4df0*/  PLOP3.LUT P0, PT, P0, PT, PT, 0x8, 0x80 ;  /* 0x000000000080781c */ /* 0x000fe2000070e170 */
[----:B------:R-:W-:-:S12]  /*4e00*/  IMAD.MOV.U32 R21, RZ, RZ, -0x1 ;  /* 0xffffffffff157424 */ /* 0x000fd800078e00ff */
[----:B------:R-:W-:Y:S05]  /*4e10*/  WARPSYNC.COLLECTIVE R21, `(.L_x_472) ;  /* 0x0000000015087348 */ /* 0x000fea0003c00000 */
[----:B------:R-:W-:Y:S01]  /*4e20*/  VOTE.ANY P0, P0 ;  /* 0x0000000000ff7806 */ /* 0x000fe20000000100 */
[----:B------:R-:W-:-:S12]  /*4e30*/  ENDCOLLECTIVE ;  /* 0x000000000000791b */ /* 0x000fd80003800000 */
.L_x_472:
[----:B------:R-:W-:Y:S05]  /*4e40*/  BSYNC B0 ;  /* 0x0000000000007941 */ /* 0x000fea0003800000 */
.L_x_471:
[----:B------:R-:W-:Y:S05]  /*4e50*/  BRA `(.L_x_473) ;  /* 0xffffffe000a07947 */ /* 0x000fea000383ffff */
.L_x_431:
[----:B------:R-:W-:Y:S01]  /*4e60*/  BSSY B0, `(.L_x_474) ;  /* 0x0000006000007945 */ /* 0x000fe20003800000 */
[----:B------:R-:W-:Y:S01]  /*4e70*/  PLOP3.LUT P0, PT, P0, PT, PT, 0x8, 0x80 ;  /* 0x000000000080781c */ /* 0x000fe2000070e170 */
[----:B------:R-:W-:-:S12]  /*4e80*/  IMAD.MOV.U32 R21, RZ, RZ, -0x1 ;  /* 0xffffffffff157424 */ /* 0x000fd800078e00ff */
[----:B------:R-:W-:Y:S05]  /*4e90*/  WARPSYNC.COLLECTIVE R21, `(.L_x_475) ;  /* 0x0000000015087348 */ /* 0x000fea0003c00000 */
[----:B------:R-:W-:Y:S01]  /*4ea0*/  VOTE.ANY P0, P0 ;  /* 0x0000000000ff7806 */ /* 0x000fe20000000100 */
[----:B------:R-:W-:-:S12]  /*4eb0*/  ENDCOLLECTIVE ;  /* 0x000000000000791b */ /* 0x000fd80003800000 */
.L_x_475:
[----:B------:R-:W-:Y:S05]  /*4ec0*/  BSYNC B0 ;  /* 0x0000000000007941 */ /* 0x000fea0003800000 */
.L_x_474:
[----:B------:R-:W-:Y:S05]  /*4ed0*/  BRA `(.L_x_476) ;  /* 0xffffffe000f47947 */ /* 0x000fea000383ffff */
.L_x_433:
[----:B------:R-:W0:Y:S01]  /*4ee0*/  S2R R53, SR_GEMASK ;  /* 0x0000000000357919 */ /* 0x000e220000003c00 */
[----:B------:R-:W-:Y:S01]  /*4ef0*/  BSSY B0, `(.L_x_477) ;  /* 0x0000006000007945 */ /* 0x000fe20003800000 */
[----:B------:R-:W-:Y:S01]  /*4f00*/  PLOP3.LUT P0, PT, P0, PT, PT, 0x8, 0x80 ;  /* 0x000000000080781c */ /* 0x000fe2000070e170 */
[----:B------:R-:W-:-:S12]  /*4f10*/  IMAD.MOV.U32 R21, RZ, RZ, -0x1 ;  /* 0xffffffffff157424 */ /* 0x000fd800078e00ff */
[----:B0-----:R-:W-:Y:S05]  /*4f20*/  WARPSYNC.COLLECTIVE R21, `(.L_x_478) ;  /* 0x0000000015087348 */ /* 0x001fea0003c00000 */
[----:B------:R-:W-:Y:S01]  /*4f30*/  VOTE.ANY R21, PT, P0 ;  /* 0x0000000000157806 */ /* 0x000fe200000e0100 */
[----:B0-----:R-:W-:Y:S06]  /*4f40*/  ENDCOLLECTIVE ;  /* 0x000000000000791b */ /* 0x001fec0003800000 */
.L_x_478:
[----:B------:R-:W-:Y:S05]  /*4f50*/  BSYNC B0 ;  /* 0x0000000000007941 */ /* 0x000fea0003800000 */
.L_x_477:
[----:B------:R-:W-:Y:S01]  /*4f60*/  LOP3.LUT R21, R21, 0x80000000, R53, 0xec, !PT ;  /* 0x8000000015157812 */ /* 0x000fe200078eec35 */
[----:B------:R-:W-:Y:S02]  /*4f70*/  IMAD.MOV.U32 R20, RZ, RZ, R25 ;  /* 0x000000ffff147224 */ /* 0x000fe400078e0019 */
[----:B------:R-:W-:Y:S02]  /*4f80*/  IMAD.MOV.U32 R17, RZ, RZ, 0x1 ;  /* 0x00000001ff117424 */ /* 0x000fe400078e00ff */
[----:B------:R-:W-:-:S05]  /*4f90*/  VIADD R16, R21, 0xffffffff ;  /* 0xffffffff15107836 */ /* 0x000fca0000000000 */
[----:B------:R-:W-:Y:S01]  /*4fa0*/  LOP3.LUT R26, R21, R16, RZ, 0xc, !PT ;  /* 0x00000010151a7212 */ /* 0x000fe200078e0cff */
[----:B------:R-:W-:-:S03]  /*4fb0*/  IMAD.MOV.U32 R21, RZ, RZ, -0x1 ;  /* 0xffffffffff157424 */ /* 0x000fc600078e00ff */
[----:B------:R0:W1:Y:S04]  /*4fc0*/  POPC R16, R26 ;  /* 0x0000001a00107309 */ /* 0x0000680000000000 */
[----:B01----:R-:W-:Y:S05]  /*4fd0*/  WARPSYNC.COLLECTIVE R21, `(.L_x_479) ;  /* 0x0000000015087348 */ /* 0x003fea0003c00000 */
[----:B-1----:R1:W2:Y:S02]  /*4fe0*/  SHFL.DOWN P2, R22, R20, R17, R16 ;  /* 0x0800001114167389 */ /* 0x0022a40000040010 */
[----:B012---:R-:W-:Y:S05]  /*4ff0*/  ENDCOLLECTIVE ;  /* 0x000000000000791b */ /* 0x007fea0003800000 */
.L_x_479:
[----:B------:R-:W-:Y:S01]  /*5000*/  ISETP.GE.AND P0, PT, R3, R16, PT ;  /* 0x000000100300720c */ /* 0x000fe20003f06270 */
[----:B------:R-:W-:-:S03]  /*5010*/  IMAD.MOV.U32 R17, RZ, RZ, 0x2 ;  /* 0x00000002ff117424 */ /* 0x000fc600078e00ff */
        /* <DEDUP_REMOVED lines=9> */
.L_x_480:
        /* <DEDUP_REMOVED lines=9> */
.L_x_481:
[----:B------:R-:W-:Y:S01]  /*5140*/  IMAD.MOV.U32 R17, RZ, RZ, 0x8 ;  /* 0x00000008ff117424 */ /* 0x000fe200078e00ff */
[----:B------:R-:W-:Y:S02]  /*5150*/  SEL R25, R22, RZ, !P0 ;  /* 0x000000ff16197207 */ /* 0x000fe40004000000 */
[----:B------:R-:W-:Y:S02]  /*5160*/  ISETP.GT.AND P0, PT, R43, R16, PT ;  /* 0x000000102b00720c */ /* 0x000fe40003f04270 */
[----:B------:R-:W0:Y:S01]  /*5170*/  LDC.64 R42, c[0x0][0x390] ;  /* 0x0000e400ff2a7b82 */ /* 0x000e220000000a00 */
[----:B------:R-:W-:-:S04]  /*5180*/  IMAD.IADD R25, R26, 0x1, R25 ;  /* 0x000000011a197824 */ /* 0x000fc800078e0219 */
[----:B------:R-:W-:-:S07]  /*5190*/  IMAD.MOV.U32 R20, RZ, RZ, R25 ;  /* 0x000000ffff147224 */ /* 0x000fce00078e0019 */
[----:B0-----:R-:W-:Y:S05]  /*51a0*/  WARPSYNC.COLLECTIVE R21, `(.L_x_482) ;  /* 0x0000000015087348 */ /* 0x001fea0003c00000 */
[----:B------:R1:W2:Y:S02]  /*51b0*/  SHFL.DOWN P2, R22, R20, R17, R16 ;  /* 0x0800001114167389 */ /* 0x0002a40000040010 */
[----:B012---:R-:W-:Y:S05]  /*51c0*/  ENDCOLLECTIVE ;  /* 0x000000000000791b */ /* 0x007fea0003800000 */
.L_x_482:
[----:B------:R-:W-:Y:S01]  /*51d0*/  IMAD.MOV.U32 R17, RZ, RZ, 0x10 ;  /* 0x00000010ff117424 */ /* 0x000fe200078e00ff */
[----:B------:R-:W-:Y:S02]  /*51e0*/  SEL R22, R22, RZ, !P0 ;  /* 0x000000ff16167207 */ /* 0x000fe40004000000 */
[----:B------:R-:W-:-:S03]  /*51f0*/  ISETP.NE.AND P0, PT, R24, 0x65, PT ;  /* 0x000000651800780c */ /* 0x000fc60003f05270 */
[----:B------:R-:W-:Y:S02]  /*5200*/  IMAD.IADD R20, R25, 0x1, R22 ;  /* 0x0000000119147824 */ /* 0x000fe400078e0216 */
[----:B------:R-:W-:-:S08]  /*5210*/  VIADD R25, R3, 0x10 ;  /* 0x0000001003197836 */ /* 0x000fd00000000000 */
[----:B------:R-:W-:Y:S05]  /*5220*/  WARPSYNC.COLLECTIVE R21, `(.L_x_483) ;  /* 0x0000000015087348 */ /* 0x000fea0003c00000 */
[----:B------:R0:W1:Y:S02]  /*5230*/  SHFL.DOWN P2, R22, R20, R17, R16 ;  /* 0x0800001114167389 */ /* 0x0000640000040010 */
[----:B01----:R-:W-:Y:S05]  /*5240*/  ENDCOLLECTIVE ;  /* 0x000000000000791b */ /* 0x003fea0003800000 */
.L_x_483:
[----:B------:R-:W-:-:S13]  /*5250*/  ISETP.GT.AND P3, PT, R25, R16, PT ;  /* 0x000000101900720c */ /* 0x000fda0003f64270 */
[----:B------:R-:W-:Y:S05]  /*5260*/  WARPSYNC.COLLECTIVE R21, `(.L_x_484) ;  /* 0x0000000015087348 */ /* 0x000fea0003c00000 */
[----:B------:R-:W-:Y:S01]  /*5270*/  VOTE.ALL P0, P0 ;  /* 0x0000000000ff7806 */ /* 0x000fe20000000000 */
[----:B------:R-:W-:-:S12]  /*5280*/  ENDCOLLECTIVE ;  /* 0x000000000000791b */ /* 0x000fd80003800000 */
.L_x_484:
[----:B------:R-:W-:Y:S02]  /*5290*/  IADD3 R26, P2, PT, R42, 0x100, RZ ;  /* 0x000001002a1a7810 */ /* 0x000fe40007f5e0ff */
[----:B------:R-:W-:-:S03]  /*52a0*/  SEL R25, R22, RZ, !P3 ;  /* 0x000000ff16197207 */ /* 0x000fc60005800000 */
[----:B------:R-:W-:Y:S02]  /*52b0*/  IMAD.X R43, RZ, RZ, R43, P2 ;  /* 0x000000ffff2b7224 */ /* 0x000fe400010e062b */
[----:B------:R-:W-:Y:S01]  /*52c0*/  IMAD.IADD R42, R20, 0x1, R25 ;  /* 0x00000001142a7824 */ /* 0x000fe200078e0219 */
[----:B------:R-:W-:Y:S06]  /*52d0*/  BRA `(.L_x_485) ;  /* 0xffffffe000907947 */ /* 0x000fec000383ffff */
.L_x_435:
[----:B------:R-:W-:Y:S01]  /*52e0*/  BSSY B0, `(.L_x_486) ;  /* 0x0000006000007945 */ /* 0x000fe20003800000 */
[----:B------:R-:W-:Y:S01]  /*52f0*/  PLOP3.LUT P0, PT, P0, PT, PT, 0x8, 0x80 ;  /* 0x000000000080781c */ /* 0x000fe2000070e170 */
[----:B------:R-:W-:-:S12]  /*5300*/  IMAD.MOV.U32 R21, RZ, RZ, -0x1 ;  /* 0xffffffffff157424 */ /* 0x000fd800078e00ff */
[----:B------:R-:W-:Y:S05]  /*5310*/  WARPSYNC.COLLECTIVE R21, `(.L_x_487) ;  /* 0x0000000015087348 */ /* 0x000fea0003c00000 */
[----:B------:R-:W-:Y:S01]  /*5320*/  VOTE.ANY P0, P0 ;  /* 0x0000000000ff7806 */ /* 0x000fe20000000100 */
[----:B------:R-:W-:-:S12]  /*5330*/  ENDCOLLECTIVE ;  /* 0x000000000000791b */ /* 0x000fd80003800000 */
.L_x_487:
[----:B------:R-:W-:Y:S05]  /*5340*/  BSYNC B0 ;  /* 0x0000000000007941 */ /* 0x000fea0003800000 */
.L_x_486:
[----:B------:R-:W-:Y:S05]  /*5350*/  BRA `(.L_x_488) ;  /* 0xffffffe000a07947 */ /* 0x000fea000383ffff */
.L_x_437:
[----:B------:R-:W-:Y:S01]  /*5360*/  BSSY B0, `(.L_x_489) ;  /* 0x0000006000007945 */ /* 0x000fe20003800000 */
[----:B------:R-:W-:Y:S01]  /*5370*/  PLOP3.LUT P0, PT, P0, PT, PT, 0x8, 0x80 ;  /* 0x000000000080781c */ /* 0x000fe2000070e170 */
[----:B------:R-:W-:-:S12]  /*5380*/  IMAD.MOV.U32 R21, RZ, RZ, -0x1 ;  /* 0xffffffffff157424 */ /* 0x000fd800078e00ff */
[----:B------:R-:W-:Y:S05]  /*5390*/  WARPSYNC.COLLECTIVE R21, `(.L_x_490) ;  /* 0x0000000015087348 */ /* 0x000fea0003c00000 */
[----:B------:R-:W-:Y:S01]  /*53a0*/  VOTE.ANY P0, P0 ;  /* 0x0000000000ff7806 */ /* 0x000fe20000000100 */
[----:B------:R-:W-:-:S12]  /*53b0*/  ENDCOLLECTIVE ;  /* 0x000000000000791b */ /* 0x000fd80003800000 */
.L_x_490:
[----:B------:R-:W-:Y:S05]  /*53c0*/  BSYNC B0 ;  /* 0x0000000000007941 */ /* 0x000fea0003800000 */
.L_x_489:
[----:B------:R-:W-:Y:S05]  /*53d0*/  BRA `(.L_x_491) ;  /* 0xffffffe000f47947 */ /* 0x000fea000383ffff */
.L_x_439:
[----:B------:R-:W-:Y:S01]  /*53e0*/  BSSY B0, `(.L_x_492) ;  /* 0x0000006000007945 */ /* 0x000fe20003800000 */
[----:B------:R-:W-:Y:S01]  /*53f0*/  PLOP3.LUT P0, PT, P0, PT, PT, 0x8, 0x80 ;  /* 0x000000000080781c */ /* 0x000fe2000070e170 */
[----:B------:R-:W-:-:S12]  /*5400*/  IMAD.MOV.U32 R21, RZ, RZ, -0x1 ;  /* 0xffffffffff157424 */ /* 0x000fd800078e00ff */
[----:B------:R-:W-:Y:S05]  /*5410*/  WARPSYNC.COLLECTIVE R21, `(.L_x_493) ;  /* 0x0000000015087348 */ /* 0x000fea0003c00000 */
[----:B------:R-:W-:Y:S01]  /*5420*/  VOTE.ANY R21, PT, P0 ;  /* 0x0000000000157806 */ /* 0x000fe200000e0100 */
[----:B------:R-:W-:Y:S06]  /*5430*/  ENDCOLLECTIVE ;  /* 0x000000000000791b */ /* 0x000fec0003800000 */
.L_x_493:
[----:B------:R-:W-:Y:S05]  /*5440*/  BSYNC B0 ;  /* 0x0000000000007941 */ /* 0x000fea0003800000 */
.L_x_492:
[----:B------:R-:W-:Y:S01]  /*5450*/  LOP3.LUT R21, R21, 0x80000000, R53, 0xec, !PT ;  /* 0x8000000015157812 */ /* 0x000fe200078eec35 */
[----:B------:R-:W-:Y:S02]  /*5460*/  IMAD.MOV.U32 R20, RZ, RZ, R25 ;  /* 0x000000ffff147224 */ /* 0x000fe400078e0019 */
[----:B------:R-:W-:Y:S02]  /*5470*/  IMAD.MOV.U32 R17, RZ, RZ, 0x1 ;  /* 0x00000001ff117424 */ /* 0x000fe400078e00ff */
[----:B------:R-:W-:Y:S02]  /*5480*/  VIADD R16, R21, 0xffffffff ;  /* 0xffffffff15107836 */ /* 0x000fe40000000000 */
[----:B------:R-:W-:-:S03]  /*5490*/  VIADD R23, R23, 0xffffffe0 ;  /* 0xffffffe017177836 */ /* 0x000fc60000000000 */
[----:B------:R-:W-:Y:S01]  /*54a0*/  LOP3.LUT R16, R21, R16, RZ, 0xc, !PT ;  /* 0x0000001015107212 */ /* 0x000fe200078e0cff */
[----:B------:R-:W-:-:S05]  /*54b0*/  IMAD.MOV.U32 R21, RZ, RZ, -0x1 ;  /* 0xffffffffff157424 */ /* 0x000fca00078e00ff */
[----:B------:R-:W0:Y:S02]  /*54c0*/  POPC R16, R16 ;  /* 0x0000001000107309 */ /* 0x000e240000000000 */
[----:B0-----:R-:W-:Y:S05]  /*54d0*/  WARPSYNC.COLLECTIVE R21, `(.L_x_494) ;  /* 0x0000000015087348 */ /* 0x001fea0003c00000 */
[----:B0-----:R0:W1:Y:S02]  /*54e0*/  SHFL.DOWN P2, R22, R20, R17, R16 ;  /* 0x0800001114167389 */ /* 0x0010640000040010 */
[----:B01----:R-:W-:Y:S05]  /*54f0*/  ENDCOLLECTIVE ;  /* 0x000000000000791b */ /* 0x003fea0003800000 */
.L_x_494:
        /* <DEDUP_REMOVED lines=10> */
.L_x_495:
[----:B------:R-:W-:Y:S01]  /*55a0*/  IMAD.MOV.U32 R17, RZ, RZ, 0x4 ;  /* 0x00000004ff117424 */ /* 0x000fe200078e00ff */
        /* <DEDUP_REMOVED lines=8> */
.L_x_496:
        /* <DEDUP_REMOVED lines=9> */
.L_x_497:
[----:B------:R-:W-:Y:S01]  /*56c0*/  IMAD.MOV.U32 R17, RZ, RZ, 0x10 ;  /* 0x00000010ff117424 */ /* 0x000fe200078e00ff */
[----:B------:R-:W-:-:S05]  /*56d0*/  SEL R22, R22, RZ, !P0 ;  /* 0x000000ff16167207 */ /* 0x000fca0004000000 */
[----:B------:R-:W-:-:S04]  /*56e0*/  IMAD.IADD R25, R25, 0x1, R22 ;  /* 0x0000000119197824 */ /* 0x000fc800078e0216 */
[----:B------:R-:W-:-:S07]  /*56f0*/  IMAD.MOV.U32 R20, RZ, RZ, R25 ;  /* 0x000000ffff147224 */ /* 0x000fce00078e0019 */
[----:B------:R-:W-:Y:S05]  /*5700*/  WARPSYNC.COLLECTIVE R21, `(.L_x_498) ;  /* 0x0000000015087348 */ /* 0x000fea0003c00000 */
[----:B------:R0:W1:Y:S02]  /*5710*/  SHFL.DOWN P2, R22, R20, R17, R16 ;  /* 0x0800001114167389 */ /* 0x0000640000040010 */
[----:B01----:R-:W-:Y:S05]  /*5720*/  ENDCOLLECTIVE ;  /* 0x000000000000791b */ /* 0x003fea0003800000 */
.L_x_498:
[----:B------:R-:W-:-:S05]  /*5730*/  VIADD R17, R3, 0x10 ;  /* 0x0000001003117836 */ /* 0x000fca0000000000 */
[----:B------:R-:W-:-:S04]  /*5740*/  ISETP.GT.AND P0, PT, R17, R16, PT ;  /* 0x000000101100720c */ /* 0x000fc80003f04270 */
[----:B------:R-:W-:Y:S02]  /*5750*/  SEL R22, R22, RZ, !P0 ;  /* 0x000000ff16167207 */ /* 0x000fe40004000000 */
[----:B------:R-:W-:Y:S02]  /*5760*/  ISETP.NE.AND P0, PT, R24, 0x65, PT ;  /* 0x000000651800780c */ /* 0x000fe40003f05270 */
[----:B------:R-:W-:-:S11]  /*5770*/  IADD3 R42, PT, PT, R25, R22, R42 ;  /* 0x00000016192a7210 */ /* 0x000fd60007ffe02a */
[----:B------:R-:W-:Y:S05]  /*5780*/  WARPSYNC.COLLECTIVE R21, `(.L_x_499) ;  /* 0x0000000015087348 */ /* 0x000fea0003c00000 */
[----:B------:R-:W-:Y:S01]  /*5790*/  VOTE.ALL P0, P0 ;  /* 0x0000000000ff7806 */ /* 0x000fe20000000000 */
[----:B------:R-:W-:-:S12]  /*57a0*/  ENDCOLLECTIVE ;  /* 0x000000000000791b */ /* 0x000fd80003800000 */
.L_x_499:
[----:B------:R-:W-:Y:S05]  /*57b0*/  BRA `(.L_x_500) ;  /* 0xffffffe0008c7947 */ /* 0x000fea000383ffff */
.L_x_501:
        /* <DEDUP_REMOVED lines=12> */
.L_x_539:


//--------------------- .text._ZN3cub18CUB_300001_SM_10006detail4scan20DeviceScanInitKernelINS0_13ScanTileStateIiLb1EEEEEvT_i --------------------------
	.section	.text._ZN3cub18CUB_300001_SM_10006detail4scan20DeviceScanInitKernelINS0_13ScanTileStateIiLb1EEEEEvT_i,"ax",@progbits
	.align	128
        .global         _ZN3cub18CUB_300001_SM_10006detail4scan20DeviceScanInitKernelINS0_13ScanTileStateIiLb1EEEEEvT_i
        .type           _ZN3cub18CUB_300001_SM_10006detail4scan20DeviceScanInitKernelINS0_13ScanTileStateIiLb1EEEEEvT_i,@function
        .size           _ZN3cub18CUB_300001_SM_10006detail4scan20DeviceScanInitKernelINS0_13ScanTileStateIiLb1EEEEEvT_i,(.L_x_540 - _ZN3cub18CUB_300001_SM_10006detail4scan20DeviceScanInitKernelINS0_13ScanTileStateIiLb1EEEEEvT_i)
        .other          _ZN3cub18CUB_300001_SM_10006detail4scan20DeviceScanInitKernelINS0_13ScanTileStateIiLb1EEEEEvT_i,@"STO_CUDA_ENTRY STV_DEFAULT"
_ZN3cub18CUB_300001_SM_10006detail4scan20DeviceScanInitKernelINS0_13ScanTileStateIiLb1EEEEEvT_i:
.text._ZN3cub18CUB_300001_SM_10006detail4scan20DeviceScanInitKernelINS0_13ScanTileStateIiLb1EEEEEvT_i:
[----:B------:R-:W-:Y:S01]  /*0000*/  LDC R1, c[0x0][0x37c] ;  /* 0x0000df00ff017b82 */ /* 0x000fe20000000800 */
[----:B------:R-:W0:Y:S07]  /*0010*/  S2R R0, SR_TID.X ;  /* 0x0000000000007919 */ /* 0x000e2e0000002100 */
[----:B------:R-:W1:Y:S01]  /*0020*/  S2UR UR6, SR_CTAID.X ;  /* 0x00000000000679c3 */ /* 0x000e620000002500 */
[----:B------:R-:W2:Y:S07]  /*0030*/  LDCU UR4, c[0x0][0x388] ;  /* 0x00007100ff0477ac */ /* 0x000eae0008000800 */
[----:B------:R-:W1:Y:S01]  /*0040*/  LDC R5, c[0x0][0x360] ;  /* 0x0000d800ff057b82 */ /* 0x000e620000000800 */
[----:B0-----:R-:W-:Y:S01]  /*0050*/  ISETP.GT.U32.AND P0, PT, R0, 0x1f, PT ;  /* 0x0000001f0000780c */ /* 0x001fe20003f04070 */
[----:B-1----:R-:W-:-:S03]  /*0060*/  IMAD R5, R5, UR6, R0 ;  /* 0x0000000605057c24 */ /* 0x002fc6000f8e0200 */
[----:B------:R-:W-:Y:S02]  /*0070*/  ISETP.NE.OR P0, PT, RZ, UR6, P0 ;  /* 0x00000006ff007c0c */ /* 0x000fe40008705670 */
[----:B--2---:R-:W-:Y:S01]  /*0080*/  ISETP.GE.AND P1, PT, R5, UR4, PT ;  /* 0x0000000405007c0c */ /* 0x004fe2000bf26270 */
[----:B------:R-:W0:-:S12]  /*0090*/  LDCU.64 UR4, c[0x0][0x358] ;  /* 0x00006b00ff0477ac */ /* 0x000e180008000a00 */
[----:B------:R-:W1:Y:S01]  /*00a0*/  @!P1 LDC.64 R2, c[0x0][0x380] ;  /* 0x0000e000ff029b82 */ /* 0x000e620000000a00 */
[----:B------:R-:W-:Y:S01]  /*00b0*/  @!P1 MOV R4, 0x63 ;  /* 0x0000006300049802 */ /* 0x000fe20000000f00 */
[----:B-1----:R-:W-:-:S04]  /*00c0*/  @!P1 IMAD.WIDE R2, R5, 0x8, R2 ;  /* 0x0000000805029825 */ /* 0x002fc800078e0202 */
[----:B------:R-:W-:-:S05]  /*00d0*/  HFMA2 R5, -RZ, RZ, 0, 0 ;  /* 0x00000000ff057431 */ /* 0x000fca00000001ff */
[----:B0-----:R0:W-:Y:S01]  /*00e0*/  @!P1 STG.E.64 desc[UR4][R2.64+0x100], R4 ;  /* 0x0001000402009986 */ /* 0x0011e2000c101b04 */
[----:B------:R-:W-:Y:S05]  /*00f0*/  @P0 EXIT ;  /* 0x000000000000094d */ /* 0x000fea0003800000 */
[----:B0-----:R-:W0:Y:S02]  /*0100*/  LDC.64 R2, c[0x0][0x380] ;  /* 0x0000e000ff027b82 */ /* 0x001e240000000a00 */
[----:B0-----:R-:W-:-:S05]  /*0110*/  IMAD.WIDE.U32 R2, R0, 0x8, R2 ;  /* 0x0000000800027825 */ /* 0x001fca00078e0002 */
[----:B------:R-:W-:Y:S01]  /*0120*/  STG.E.64 desc[UR4][R2.64], RZ ;  /* 0x000000ff02007986 */ /* 0x000fe2000c101b04 */
[----:B------:R-:W-:Y:S05]  /*0130*/  EXIT ;  /* 0x000000000000794d */ /* 0x000fea0003800000 */
.L_x_502:
        /* <DEDUP_REMOVED lines=12> */
.L_x_540:


//--------------------- .text._ZN3cub18CUB_300001_SM_10006detail11EmptyKernelIvEEvv --------------------------
	.section	.text._ZN3cub18CUB_300001_SM_10006detail11EmptyKernelIvEEvv,"ax",@progbits
	.align	128
        .global         _ZN3cub18CUB_300001_SM_10006detail11EmptyKernelIvEEvv
        .type           _ZN3cub18CUB_300001_SM_10006detail11EmptyKernelIvEEvv,@function
        .size           _ZN3cub18CUB_300001_SM_10006detail11EmptyKernelIvEEvv,(.L_x_541 - _ZN3cub18CUB_300001_SM_10006detail11EmptyKernelIvEEvv)
        .other          _ZN3cub18CUB_300001_SM_10006detail11EmptyKernelIvEEvv,@"STO_CUDA_ENTRY STV_DEFAULT"
_ZN3cub18CUB_300001_SM_10006detail11EmptyKernelIvEEvv:
.text._ZN3cub18CUB_300001_SM_10006detail11EmptyKernelIvEEvv:
[----:B------:R-:W-:Y:S01]  /*0000*/  LDC R1, c[0x0][0x37c] ;  /* 0x0000df00ff017b82 */ /* 0x000fe20000000800 */
[----:B------:R-:W-:Y:S05]  /*0010*/  EXIT ;  /* 0x000000000000794d */ /* 0x000fea0003800000 */
.L_x_503:
        /* <DEDUP_REMOVED lines=14> */
.L_x_541:


//--------------------- .text._Z23update_AMR_face_in_cellPiS_PKiS1_S1_S1_PK4int3PK4int4PK7double3iiiii --------------------------
	.section	.text._Z23update_AMR_face_in_cellPiS_PKiS1_S1_S1_PK4int3PK4int4PK7double3iiiii,"ax",@progbits
	.align	128
        .global         _Z23update_AMR_face_in_cellPiS_PKiS1_S1_S1_PK4int3PK4int4PK7double3iiiii
        .type           _Z23update_AMR_face_in_cellPiS_PKiS1_S1_S1_PK4int3PK4int4PK7double3iiiii,@function
        .size           _Z23update_AMR_face_in_cellPiS_PKiS1_S1_S1_PK4int3PK4int4PK7double3iiiii,(.L_x_542 - _Z23update_AMR_face_in_cellPiS_PKiS1_S1_S1_PK4int3PK4int4PK7double3iiiii)
        .other          _Z23update_AMR_face_in_cellPiS_PKiS1_S1_S1_PK4int3PK4int4PK7double3iiiii,@"STO_CUDA_ENTRY STV_DEFAULT"
_Z23update_AMR_face_in_cellPiS_PKiS1_S1_S1_PK4int3PK4int4PK7double3iiiii:
.text._Z23update_AMR_face_in_cellPiS_PKiS1_S1_S1_PK4int3PK4int4PK7double3iiiii:
[----:B------:R-:W-:Y:S01]  /*0000*/  LDC R1, c[0x0][0x37c] ;  /* 0x0000df00ff017b82 */ /* 0x000fe20000000800 */
[----:B------:R-:W0:Y:S07]  /*0010*/  S2R R0, SR_TID.X ;  /* 0x0000000000007919 */ /* 0x000e2e0000002100 */
[----:B------:R-:W0:Y:S08]  /*0020*/  S2UR UR4, SR_CTAID.X ;  /* 0x00000000000479c3 */ /* 0x000e300000002500 */
[----:B------:R-:W0:Y:S08]  /*0030*/  LDC R7, c[0x0][0x360] ;  /* 0x0000d800ff077b82 */ /* 0x000e300000000800 */
[----:B------:R-:W1:Y:S01]  /*0040*/  LDC R6, c[0x0][0x3c8] ;  /* 0x0000f200ff067b82 */ /* 0x000e620000000800 */
[----:B0-----:R-:W-:-:S05]  /*0050*/  IMAD R7, R7, UR4, R0 ;  /* 0x0000000407077c24 */ /* 0x001fca000f8e0200 */
[----:B-1----:R-:W-:-:S13]  /*0060*/  ISETP.GE.AND P0, PT, R7, R6, PT ;  /* 0x000000060700720c */ /* 0x002fda0003f06270 */
[----:B------:R-:W-:Y:S05]  /*0070*/  @P0 EXIT ;  /* 0x000000000000094d */ /* 0x000fea0003800000 */
[----:B------:R-:W0:Y:S01]  /*0080*/  LDC.64 R2, c[0x0][0x3a0] ;  /* 0x0000e800ff027b82 */ /* 0x000e220000000a00 */
[----:B------:R-:W1:Y:S01]  /*0090*/  LDCU.64 UR4, c[0x0][0x358] ;  /* 0x00006b00ff0477ac */ /* 0x000e620008000a00 */
[----:B0-----:R-:W-:-:S06]  /*00a0*/  IMAD.WIDE R2, R7, 0x4, R2 ;  /* 0x0000000407027825 */ /* 0x001fcc00078e0202 */
[----:B-1----:R-:W2:Y:S02]  /*00b0*/  LDG.E R2, desc[UR4][R2.64] ;  /* 0x0000000402027981 */ /* 0x002ea4000c1e1900 */
[----:B--2---:R-:W-:-:S13]  /*00c0*/  ISETP.GE.AND P0, PT, R2, 0x1, PT ;  /* 0x000000010200780c */ /* 0x004fda0003f06270 */
[----:B------:R-:W-:Y:S05]  /*00d0*/  @!P0 EXIT ;  /* 0x000000000000894d */ /* 0x000fea0003800000 */
[----:B------:R-:W0:Y:S01]  /*00e0*/  LDC.64 R8, c[0x0][0x3d0] ;  /* 0x0000f400ff087b82 */ /* 0x000e220000000a00 */
[C---:B------:R-:W-:Y:S01]  /*00f0*/  IADD3 R11, PT, PT, R6.reuse, 0x4, RZ ;  /* 0x00000004060b7810 */ /* 0x040fe20007ffe0ff */
[C---:B------:R-:W-:Y:S01]  /*0100*/  VIADD R15, R6.reuse, 0x6 ;  /* 0x00000006060f7836 */ /* 0x040fe20000000000 */
[C---:B------:R-:W-:Y:S02]  /*0110*/  IADD3 R13, PT, PT, R6.reuse, 0x1, RZ ;  /* 0x00000001060d7810 */ /* 0x040fe40007ffe0ff */
[C---:B------:R-:W-:Y:S02]  /*0120*/  IADD3 R17, PT, PT, R6.reuse, 0x2, RZ ;  /* 0x0000000206117810 */ /* 0x040fe40007ffe0ff */
[----:B------:R-:W-:Y:S01]  /*0130*/  IADD3 R19, PT, PT, R6, 0x5, RZ ;  /* 0x0000000506137810 */ /* 0x000fe20007ffe0ff */
[----:B------:R-:W1:Y:S08]  /*0140*/  LDC.64 R2, c[0x0][0x380] ;  /* 0x0000e000ff027b82 */ /* 0x000e700000000a00 */
[----:B------:R-:W2:Y:S01]  /*0150*/  LDC.64 R4, c[0x0][0x388] ;  /* 0x0000e200ff047b82 */ /* 0x000ea20000000a00 */
[----:B0-----:R-:W-:-:S05]  /*0160*/  IADD3 R9, PT, PT, R9, R8, RZ ;  /* 0x0000000809097210 */ /* 0x001fca0007ffe0ff */
[----:B-1----:R-:W-:-:S05]  /*0170*/  IMAD.WIDE R2, R9, 0x4, R2 ;  /* 0x0000000409027825 */ /* 0x002fca00078e0202 */
[----:B------:R-:W-:Y:S01]  /*0180*/  STG.E desc[UR4][R2.64], R7 ;  /* 0x0000000702007986 */ /* 0x000fe2000c101904 */
[----:B--2---:R-:W-:-:S04]  /*0190*/  IMAD.WIDE R4, R9, 0x4, R4 ;  /* 0x0000000409047825 */ /* 0x004fc800078e0204 */
[----:B------:R-:W-:Y:S01]  /*01a0*/  VIADD R9, R6, 0x3 ;  /* 0x0000000306097836 */ /* 0x000fe20000000000 */
        /* <DEDUP_REMOVED lines=16> */
.L_x_504:
        /* <DEDUP_REMOVED lines=13> */
.L_x_542:


//--------------------- .text._Z23update_AMR_face_in_facePiS_PKiS1_S1_S1_PK4int3PK4int4PK7double3iiiii --------------------------
	.section	.text._Z23update_AMR_face_in_facePiS_PKiS1_S1_S1_PK4int3PK4int4PK7double3iiiii,"ax",@progbits
	.align	128
        .global         _Z23update_AMR_face_in_facePiS_PKiS1_S1_S1_PK4int3PK4int4PK7double3iiiii
        .type           _Z23update_AMR_face_in_facePiS_PKiS1_S1_S1_PK4int3PK4int4PK7double3iiiii,@function
        .size           _Z23update_AMR_face_in_facePiS_PKiS1_S1_S1_PK4int3PK4int4PK7double3iiiii,(.L_x_543 - _Z23update_AMR_face_in_facePiS_PKiS1_S1_S1_PK4int3PK4int4PK7double3iiiii)
        .other          _Z23update_AMR_face_in_facePiS_PKiS1_S1_S1_PK4int3PK4int4PK7double3iiiii,@"STO_CUDA_ENTRY STV_DEFAULT"
_Z23update_AMR_face_in_facePiS_PKiS1_S1_S1_PK4int3PK4int4PK7double3iiiii:
.text._Z23update_AMR_face_in_facePiS_PKiS1_S1_S1_PK4int3PK4int4PK7double3iiiii:
        /* <DEDUP_REMOVED lines=10> */
[C---:B------:R-:W-:Y:S01]  /*00a0*/  ISETP.NE.AND P0, PT, R12.reuse, RZ, PT ;  /* 0x000000ff0c00720c */ /* 0x040fe20003f05270 */
[----:B------:R-:W-:Y:S02]  /*00b0*/  IMAD.MOV.U32 R0, RZ, RZ, RZ ;  /* 0x000000ffff007224 */ /* 0x000fe400078e00ff */
[----:B0-----:R-:W-:-:S10]  /*00c0*/  IMAD.WIDE R16, R12, 0x4, R16 ;  /* 0x000000040c107825 */ /* 0x001fd400078e0210 */
[----:B-1----:R-:W2:Y:S04]  /*00d0*/  @P0 LDG.E R0, desc[UR4][R16.64+-0x4] ;  /* 0xfffffc0410000981 */ /* 0x002ea8000c1e1900 */
[----:B------:R-:W2:Y:S02]  /*00e0*/  LDG.E R3, desc[UR4][R16.64] ;  /* 0x0000000410037981 */ /* 0x000ea4000c1e1900 */
[----:B--2---:R-:W-:-:S13]  /*00f0*/  ISETP.GT.AND P1, PT, R3, R0, PT ;  /* 0x000000000300720c */ /* 0x004fda0003f24270 */
[----:B------:R-:W-:Y:S05]  /*0100*/  @!P1 EXIT ;  /* 0x000000000000994d */ /* 0x000fea0003800000 */
[----:B------:R-:W0:Y:S01]  /*0110*/  LDC.64 R4, c[0x0][0x390] ;  /* 0x0000e400ff047b82 */ /* 0x000e220000000a00 */
[----:B------:R-:W5:Y:S07]  /*0120*/  @P0 LDG.E R26, desc[UR4][R16.64+-0x4] ;  /* 0xfffffc04101a0981 */ /* 0x000f6e000c1e1900 */
[----:B------:R-:W1:Y:S08]  /*0130*/  LDC.64 R6, c[0x0][0x398] ;  /* 0x0000e600ff067b82 */ /* 0x000e700000000a00 */
[----:B------:R-:W2:Y:S01]  /*0140*/  LDC.64 R2, c[0x0][0x3b8] ;  /* 0x0000ee00ff027b82 */ /* 0x000ea20000000a00 */
[----:B0-----:R-:W-:-:S07]  /*0150*/  IMAD.WIDE R4, R12, 0x4, R4 ;  /* 0x000000040c047825 */ /* 0x001fce00078e0204 */
[----:B------:R-:W0:Y:S01]  /*0160*/  LDC.64 R24, c[0x0][0x3b0] ;  /* 0x0000ec00ff187b82 */ /* 0x000e220000000a00 */
[----:B------:R-:W2:Y:S01]  /*0170*/  LDG.E R13, desc[UR4][R4.64] ;  /* 0x00000004040d7981 */ /* 0x000ea2000c1e1900 */
[----:B-1----:R-:W-:-:S06]  /*0180*/  IMAD.WIDE R6, R12, 0x4, R6 ;  /* 0x000000040c067825 */ /* 0x002fcc00078e0206 */
[----:B------:R-:W1:Y:S01]  /*0190*/  LDC.64 R20, c[0x0][0x3a0] ;  /* 0x0000e800ff147b82 */ /* 0x000e620000000a00 */
[----:B------:R-:W3:Y:S01]  /*01a0*/  LDG.E R0, desc[UR4][R6.64] ;  /* 0x0000000406007981 */ /* 0x000ee2000c1e1900 */
[----:B0-----:R-:W-:-:S05]  /*01b0*/  IMAD.WIDE R24, R12, 0xc, R24 ;  /* 0x0000000c0c187825 */ /* 0x001fca00078e0218 */
[----:B------:R-:W4:Y:S04]  /*01c0*/  LDG.E R22, desc[UR4][R24.64] ;  /* 0x0000000418167981 */ /* 0x000f28000c1e1900 */
[----:B------:R-:W4:Y:S04]  /*01d0*/  LDG.E R27, desc[UR4][R24.64+0x4] ;  /* 0x00000404181b7981 */ /* 0x000f28000c1e1900 */
[----:B------:R-:W4:Y:S01]  /*01e0*/  LDG.E R28, desc[UR4][R24.64+0x8] ;  /* 0x00000804181c7981 */ /* 0x000f22000c1e1900 */
[----:B--2---:R-:W-:-:S05]  /*01f0*/  IMAD.WIDE R14, R13, 0x10, R2 ;  /* 0x000000100d0e7825 */ /* 0x004fca00078e0202 */
[----:B------:R-:W2:Y:S01]  /*0200*/  LDG.E.128 R4, desc[UR4][R14.64] ;  /* 0x000000040e047981 */ /* 0x000ea2000c1e1d00 */
[----:B---3--:R-:W-:-:S05]  /*0210*/  IMAD.WIDE R2, R0, 0x10, R2 ;  /* 0x0000001000027825 */ /* 0x008fca00078e0202 */
[----:B------:R-:W3:Y:S01]  /*0220*/  LDG.E.128 R8, desc[UR4][R2.64] ;  /* 0x0000000402087981 */ /* 0x000ee2000c1e1d00 */
[----:B-1----:R-:W-:-:S04]  /*0230*/  IMAD.WIDE R18, R13, 0x4, R20 ;  /* 0x000000040d127825 */ /* 0x002fc800078e0214 */
[----:B------:R-:W-:Y:S02]  /*0240*/  IMAD.WIDE R20, R0, 0x4, R20 ;  /* 0x0000000400147825 */ /* 0x000fe400078e0214 */
[----:B------:R0:W3:Y:S04]  /*0250*/  LDG.E R18, desc[UR4][R18.64] ;  /* 0x0000000412127981 */ /* 0x0000e8000c1e1900 */
[----:B------:R-:W3:Y:S01]  /*0260*/  LDG.E R21, desc[UR4][R20.64] ;  /* 0x0000000414157981 */ /* 0x000ee2000c1e1900 */
[----:B------:R-:W1:Y:S01]  /*0270*/  LDCU UR7, c[0x0][0x3d0] ;  /* 0x00007a00ff0777ac */ /* 0x000e620008000800 */
[----:B----4-:R-:W-:Y:S01]  /*0280*/  IADD3 R22, PT, PT, R28, R27, R22 ;  /* 0x0000001b1c167210 */ /* 0x010fe20007ffe016 */
[----:B------:R-:W4:Y:S01]  /*0290*/  LDCU UR6, c[0x0][0x3c8] ;  /* 0x00007900ff0677ac */ /* 0x000f220008000800 */
[----:B------:R-:W-:Y:S01]  /*02a0*/  BSSY.RECONVERGENT B0, `(.L_x_505) ;  /* 0x0000013000007945 */ /* 0x000fe20003800200 */
[----:B0-----:R-:W-:-:S02]  /*02b0*/  IMAD.MOV.U32 R19, RZ, RZ, RZ ;  /* 0x000000ffff137224 */ /* 0x001fc400078e00ff */
[----:B-1----:R-:W-:Y:S02]  /*02c0*/  IMAD.U32 R16, RZ, RZ, UR7 ;  /* 0x00000007ff107e24 */ /* 0x002fe4000f8e00ff */
[----:B--2---:R-:W-:Y:S01]  /*02d0*/  IMAD.IADD R5, R4, 0x1, R5 ;  /* 0x0000000104057824 */ /* 0x004fe200078e0205 */
[----:B---3--:R-:W-:-:S03]  /*02e0*/  IADD3 R27, PT, PT, R8, R9, RZ ;  /* 0x00000009081b7210 */ /* 0x008fc60007ffe0ff */
[----:B------:R-:W-:-:S05]  /*02f0*/  IMAD.IADD R9, R6, 0x1, R5 ;  /* 0x0000000106097824 */ /* 0x000fca00078e0205 */
[----:B------:R-:W-:Y:S01]  /*0300*/  ISETP.NE.AND P3, PT, R22, R9, PT ;  /* 0x000000091600720c */ /* 0x000fe20003f65270 */
[----:B------:R-:W-:Y:S01]  /*0310*/  IMAD.IADD R25, R10, 0x1, R27 ;  /* 0x000000010a197824 */ /* 0x000fe200078e021b */
[----:B------:R-:W-:-:S04]  /*0320*/  VIMNMX R24, PT, PT, R18, R21, PT ;  /* 0x0000001512187248 */ /* 0x000fc80003fe0100 */
[----:B------:R-:W-:Y:S02]  /*0330*/  ISETP.NE.AND P2, PT, R22, R25, PT ;  /* 0x000000191600720c */ /* 0x000fe40003f45270 */
[----:B------:R-:W-:Y:S02]  /*0340*/  ISETP.GE.AND P1, PT, R24, 0x1, PT ;  /* 0x000000011800780c */ /* 0x000fe40003f26270 */
[C---:B------:R-:W-:Y:S02]  /*0350*/  IADD3 R9, PT, PT, R7.reuse, R6, R4 ;  /* 0x0000000607097210 */ /* 0x040fe40007ffe004 */
[----:B------:R-:W-:Y:S01]  /*0360*/  IADD3 R5, PT, PT, R7, R5, RZ ;  /* 0x0000000507057210 */ /* 0x000fe20007ffe0ff */
[----:B----4-:R-:W-:Y:S08]  /*0370*/  @!P3 BRA `(.L_x_506) ;  /* 0x000000000014b947 */ /* 0x010ff00003800000 */
[----:B------:R-:W-:Y:S01]  /*0380*/  ISETP.NE.AND P3, PT, R22, R5, PT ;  /* 0x000000051600720c */ /* 0x000fe20003f65270 */
[----:B------:R-:W-:-:S12]  /*0390*/  HFMA2 R19, -RZ, RZ, 0, 5.9604644775390625e-08 ;  /* 0x00000001ff137431 */ /* 0x000fd800000001ff */
[----:B------:R-:W-:Y:S01]  /*03a0*/  @P3 IMAD.MOV.U32 R4, RZ, RZ, 0x2 ;  /* 0x00000002ff043424 */ /* 0x000fe200078e00ff */
[----:B------:R-:W-:-:S04]  /*03b0*/  @P3 ISETP.NE.AND P4, PT, R22, R9, PT ;  /* 0x000000091600320c */ /* 0x000fc80003f85270 */
[----:B------:R-:W-:-:S09]  /*03c0*/  @P3 SEL R19, R4, 0x3, !P4 ;  /* 0x0000000304133807 */ /* 0x000fd20006000000 */
.L_x_506:
[----:B------:R-:W-:Y:S05]  /*03d0*/  BSYNC.RECONVERGENT B0 ;  /* 0x0000000000007941 */ /* 0x000fea0003800200 */
.L_x_505:
[----:B------:R-:W-:Y:S01]  /*03e0*/  BSSY.RECONVERGENT B0, `(.L_x_507) ;  /* 0x000000a000007945 */ /* 0x000fe20003800200 */
[C---:B------:R-:W-:Y:S01]  /*03f0*/  IADD3 R5, PT, PT, R11.reuse, R10, R8 ;  /* 0x0000000a0b057210 */ /* 0x040fe20007ffe008 */
[----:B------:R-:W-:Y:S01]  /*0400*/  IMAD.IADD R11, R11, 0x1, R27 ;  /* 0x000000010b0b7824 */ /* 0x000fe200078e021b */
[----:B------:R-:W-:Y:S01]  /*0410*/  MOV R10, RZ ;  /* 0x000000ff000a7202 */ /* 0x000fe20000000f00 */
[----:B------:R-:W-:Y:S06]  /*0420*/  @!P2 BRA `(.L_x_508) ;  /* 0x000000000014a947 */ /* 0x000fec0003800000 */
[----:B------:R-:W-:Y:S01]  /*0430*/  ISETP.NE.AND P2, PT, R22, R11, PT ;  /* 0x0000000b1600720c */ /* 0x000fe20003f45270 */
[----:B------:R-:W-:-:S12]  /*0440*/  IMAD.MOV.U32 R10, RZ, RZ, 0x1 ;  /* 0x00000001ff0a7424 */ /* 0x000fd800078e00ff */
[----:B------:R-:W-:Y:S01]  /*0450*/  @P2 IMAD.MOV.U32 R4, RZ, RZ, 0x2 ;  /* 0x00000002ff042424 */ /* 0x000fe200078e00ff */
[----:B------:R-:W-:-:S04]  /*0460*/  @P2 ISETP.NE.AND P3, PT, R22, R5, PT ;  /* 0x000000051600220c */ /* 0x000fc80003f65270 */
[----:B------:R-:W-:-:S09]  /*0470*/  @P2 SEL R10, R4, 0x3, !P3 ;  /* 0x00000003040a2807 */ /* 0x000fd20005800000 */
.L_x_508:
[----:B------:R-:W-:Y:S05]  /*0480*/  BSYNC.RECONVERGENT B0 ;  /* 0x0000000000007941 */ /* 0x000fea0003800200 */
.L_x_507:
[----:B-----5:R-:W-:Y:S01]  /*0490*/  @P0 IMAD R16, R26, 0x3, R23 ;  /* 0x000000031a100824 */ /* 0x020fe200078e0217 */
[----:B------:R-:W-:Y:S01]  /*04a0*/  MOV R17, UR6 ;  /* 0x0000000600117c02 */ /* 0x000fe20008000f00 */
[----:B------:R-:W-:Y:S06]  /*04b0*/  @!P1 BRA `(.L_x_509) ;  /* 0x0000000400549947 */ /* 0x000fec0003800000 */
[----:B------:R-:W0:Y:S01]  /*04c0*/  LDC R20, c[0x0][0x3c8] ;  /* 0x0000f200ff147b82 */ /* 0x000e220000000800 */
[----:B------:R-:W-:Y:S01]  /*04d0*/  ISETP.GT.AND P0, PT, R19, 0x1, PT ;  /* 0x000000011300780c */ /* 0x000fe20003f04270 */
[----:B------:R-:W-:Y:S01]  /*04e0*/  BSSY.RECONVERGENT B0, `(.L_x_510) ;  /* 0x0000013000007945 */ /* 0x000fe20003800200 */
[----:B0-----:R-:W-:-:S11]  /*04f0*/  VIADD R8, R20, 0x1 ;  /* 0x0000000114087836 */ /* 0x001fd60000000000 */
[----:B------:R-:W-:Y:S05]  /*0500*/  @P0 BRA `(.L_x_511) ;  /* 0x0000000000240947 */ /* 0x000fea0003800000 */
[----:B------:R-:W-:Y:S01]  /*0510*/  ISETP.NE.AND P1, PT, R19, RZ, PT ;  /* 0x000000ff1300720c */ /* 0x000fe20003f25270 */
[----:B------:R-:W-:-:S12]  /*0520*/  VIADD R18, R20, 0x2 ;  /* 0x0000000214127836 */ /* 0x000fd80000000000 */
[C---:B------:R-:W-:Y:S01]  /*0530*/  @P1 IADD3 R11, PT, PT, R20.reuse, 0x4, RZ ;  /* 0x00000004140b1810 */ /* 0x040fe20007ffe0ff */
[----:B------:R-:W-:Y:S01]  /*0540*/  @P1 IMAD.MOV.U32 R9, RZ, RZ, R18 ;  /* 0x000000ffff091224 */ /* 0x000fe200078e0012 */
[----:B------:R-:W-:Y:S01]  /*0550*/  @!P1 IADD3 R11, PT, PT, R20, 0x3, RZ ;  /* 0x00000003140b9810 */ /* 0x000fe20007ffe0ff */
[----:B------:R-:W-:Y:S02]  /*0560*/  @P1 IMAD.U32 R21, RZ, RZ, UR6 ;  /* 0x00000006ff151e24 */ /* 0x000fe4000f8e00ff */
[----:B------:R-:W-:Y:S02]  /*0570*/  @!P1 IMAD.MOV.U32 R9, RZ, RZ, R8 ;  /* 0x000000ffff099224 */ /* 0x000fe400078e0008 */
[----:B------:R-:W-:Y:S01]  /*0580*/  @!P1 IMAD.U32 R21, RZ, RZ, UR6 ;  /* 0x00000006ff159e24 */ /* 0x000fe2000f8e00ff */
[----:B------:R-:W-:Y:S06]  /*0590*/  BRA `(.L_x_512) ;  /* 0x00000000001c7947 */ /* 0x000fec0003800000 */
.L_x_511:
[----:B------:R-:W-:Y:S01]  /*05a0*/  ISETP.NE.AND P1, PT, R19, 0x2, PT ;  /* 0x000000021300780c */ /* 0x000fe20003f25270 */
[----:B------:R-:W-:Y:S01]  /*05b0*/  IMAD.MOV.U32 R21, RZ, RZ, R8 ;  /* 0x000000ffff157224 */ /* 0x000fe200078e0008 */
[----:B------:R-:W-:-:S05]  /*05c0*/  IADD3 R18, PT, PT, R20, 0x2, RZ ;  /* 0x0000000214127810 */ /* 0x000fca0007ffe0ff */
[----:B------:R-:W-:-:S06]  /*05d0*/  IMAD.MOV.U32 R9, RZ, RZ, R18 ;  /* 0x000000ffff097224 */ /* 0x000fcc00078e0012 */
[C---:B------:R-:W-:Y:S01]  /*05e0*/  @P1 VIADD R11, R20.reuse, 0x6 ;  /* 0x00000006140b1836 */ /* 0x040fe20000000000 */
[----:B------:R-:W-:Y:S01]  /*05f0*/  @P1 MOV R13, UR6 ;  /* 0x00000006000d1c02 */ /* 0x000fe20008000f00 */
[----:B------:R-:W-:-:S07]  /*0600*/  @!P1 VIADD R11, R20, 0x5 ;  /* 0x00000005140b9836 */ /* 0x000fce0000000000 */
.L_x_512:
[----:B------:R-:W-:Y:S05]  /*0610*/  BSYNC.RECONVERGENT B0 ;  /* 0x0000000000007941 */ /* 0x000fea0003800200 */
.L_x_510:
[----:B------:R-:W0:Y:S01]  /*0620*/  LDC.64 R6, c[0x0][0x380] ;  /* 0x0000e000ff067b82 */ /* 0x000e220000000a00 */
[----:B------:R-:W-:Y:S01]  /*0630*/  ISETP.GT.AND P1, PT, R10, 0x1, PT ;  /* 0x000000010a00780c */ /* 0x000fe20003f24270 */
[----:B------:R-:W-:Y:S01]  /*0640*/  BSSY.RECONVERGENT B0, `(.L_x_513) ;  /* 0x0000013000007945 */ /* 0x000fe20003800200 */
[----:B0-----:R-:W-:-:S04]  /*0650*/  IMAD.WIDE R4, R16, 0x4, R6 ;  /* 0x0000000410047825 */ /* 0x001fc800078e0206 */
[----:B------:R-:W-:Y:S01]  /*0660*/  IMAD.WIDE R6, R12, 0x4, R6 ;  /* 0x000000040c067825 */ /* 0x000fe200078e0206 */
[----:B------:R0:W-:Y:S04]  /*0670*/  STG.E desc[UR4][R4.64], R21 ;  /* 0x0000001504007986 */ /* 0x0001e8000c101904 */
[----:B------:R0:W-:Y:S04]  /*0680*/  STG.E desc[UR4][R4.64+0x4], R9 ;  /* 0x0000040904007986 */ /* 0x0001e8000c101904 */
[----:B------:R0:W-:Y:S04]  /*0690*/  STG.E desc[UR4][R4.64+0x8], R11 ;  /* 0x0000080b04007986 */ /* 0x0001e8000c101904 */
[----:B------:R0:W-:Y:S01]  /*06a0*/  STG.E desc[UR4][R6.64], R13 ;  /* 0x0000000d06007986 */ /* 0x0001e2000c101904 */
[----:B------:R-:W-:Y:S05]  /*06b0*/  @P1 BRA `(.L_x_514) ;  /* 0x0000000000141947 */ /* 0x000fea0003800000 */
[----:B------:R-:W-:-:S13]  /*06c0*/  ISETP.NE.AND P1, PT, R10, RZ, PT ;  /* 0x000000ff0a00720c */ /* 0x000fda0003f25270 */
[C---:B0-----:R-:W-:Y:S01]  /*06d0*/  @P1 IADD3 R13, PT, PT, R20.reuse, 0x4, RZ ;  /* 0x00000004140d1810 */ /* 0x041fe20007ffe0ff */
[----:B------:R-:W-:Y:S02]  /*06e0*/  @!P1 VIADD R13, R20, 0x3 ;  /* 0x00000003140d9836 */ /* 0x000fe40000000000 */
[----:B------:R-:W-:Y:S01]  /*06f0*/  @!P1 IMAD.MOV.U32 R18, RZ, RZ, R8 ;  /* 0x000000ffff129224 */ /* 0x000fe200078e0008 */
[----:B------:R-:W-:Y:S06]  /*0700*/  BRA `(.L_x_515) ;  /* 0x0000000000187947 */ /* 0x000fec0003800000 */
.L_x_514:
[----:B------:R-:W-:-:S13]  /*0710*/  ISETP.NE.AND P1, PT, R10, 0x2, PT ;  /* 0x000000020a00780c */ /* 0x000fda0003f25270 */
[C---:B0-----:R-:W-:Y:S01]  /*0720*/  @P1 IADD3 R13, PT, PT, R20.reuse, 0x6, RZ ;  /* 0x00000006140d1810 */ /* 0x041fe20007ffe0ff */
[----:B------:R-:W-:Y:S01]  /*0730*/  @P1 IMAD.MOV.U32 R17, RZ, RZ, R8 ;  /* 0x000000ffff111224 */ /* 0x000fe200078e0008 */
[----:B------:R-:W-:Y:S01]  /*0740*/  @!P1 MOV R17, R8 ;  /* 0x0000000800119202 */ /* 0x000fe20000000f00 */
[----:B------:R-:W-:Y:S02]  /*0750*/  @!P1 VIADD R13, R20, 0x5 ;  /* 0x00000005140d9836 */ /* 0x000fe40000000000 */
[----:B------:R-:W-:-:S07]  /*0760*/  @P1 IMAD.U32 R0, RZ, RZ, UR6 ;  /* 0x00000006ff001e24 */ /* 0x000fce000f8e00ff */
.L_x_515:
[----:B------:R-:W-:Y:S05]  /*0770*/  BSYNC.RECONVERGENT B0 ;  /* 0x0000000000007941 */ /* 0x000fea0003800200 */
.L_x_513:
[----:B------:R0:W5:Y:S04]  /*0780*/  LDG.E.128 R4, desc[UR4][R14.64] ;  /* 0x000000040e047981 */ /* 0x000168000c1e1d00 */
[----:B------:R0:W5:Y:S01]  /*0790*/  LDG.E.128 R8, desc[UR4][R2.64] ;  /* 0x0000000402087981 */ /* 0x000162000c1e1d00 */
[----:B------:R-:W-:Y:S04]  /*07a0*/  BSSY.RECONVERGENT B0, `(.L_x_516) ;  /* 0x000000f000007945 */ /* 0x000fe80003800200 */
[----:B------:R-:W-:Y:S05]  /*07b0*/  @P0 BRA `(.L_x_517) ;  /* 0x0000000000200947 */ /* 0x000fea0003800000 */
[----:B------:R-:W-:Y:S01]  /*07c0*/  ISETP.NE.AND P0, PT, R19, RZ, PT ;  /* 0x000000ff1300720c */ /* 0x000fe20003f05270 */
[----:B0----5:R-:W-:Y:S01]  /*07d0*/  IMAD.MOV.U32 R15, RZ, RZ, R6 ;  /* 0x000000ffff0f7224 */ /* 0x021fe200078e0006 */
[----:B------:R-:W-:Y:S01]  /*07e0*/  MOV R4, R10 ;  /* 0x0000000a00047202 */ /* 0x000fe20000000f00 */
[----:B------:R-:W-:-:S10]  /*07f0*/  IMAD.MOV.U32 R10, RZ, RZ, R9 ;  /* 0x000000ffff0a7224 */ /* 0x000fd400078e0009 */
[----:B------:R-:W-:Y:S05]  /*0800*/  @!P0 BRA `(.L_x_518) ;  /* 0x0000000000208947 */ /* 0x000fea0003800000 */
[----:B------:R-:W-:Y:S01]  /*0810*/  IMAD.MOV.U32 R15, RZ, RZ, R7 ;  /* 0x000000ffff0f7224 */ /* 0x000fe200078e0007 */
[----:B------:R-:W-:Y:S01]  /*0820*/  MOV R4, R11 ;  /* 0x0000000b00047202 */ /* 0x000fe20000000f00 */
[----:B------:R-:W-:Y:S06]  /*0830*/  BRA `(.L_x_518) ;  /* 0x0000000000147947 */ /* 0x000fec0003800000 */
.L_x_517:
[----:B------:R-:W-:Y:S01]  /*0840*/  ISETP.NE.AND P0, PT, R19, 0x2, PT ;  /* 0x000000021300780c */ /* 0x000fe20003f05270 */
[----:B0----5:R-:W-:Y:S02]  /*0850*/  IMAD.MOV.U32 R15, RZ, RZ, R7 ;  /* 0x000000ffff0f7224 */ /* 0x021fe400078e0007 */
[----:B------:R-:W-:Y:S02]  /*0860*/  IMAD.MOV.U32 R5, RZ, RZ, R6 ;  /* 0x000000ffff057224 */ /* 0x000fe400078e0006 */
[----:B------:R-:W-:-:S08]  /*0870*/  IMAD.MOV.U32 R4, RZ, RZ, R11 ;  /* 0x000000ffff047224 */ /* 0x000fd000078e000b */
[----:B------:R-:W-:-:S07]  /*0880*/  @P0 MOV R8, R9 ;  /* 0x0000000900080202 */ /* 0x000fce0000000f00 */
.L_x_518:
[----:B------:R-:W-:Y:S05]  /*0890*/  BSYNC.RECONVERGENT B0 ;  /* 0x0000000000007941 */ /* 0x000fea0003800200 */
.L_x_516:
[----:B------:R-:W0:Y:S01]  /*08a0*/  LDC.64 R2, c[0x0][0x388] ;  /* 0x0000e200ff027b82 */ /* 0x000e220000000a00 */
[----:B------:R-:W-:Y:S01]  /*08b0*/  VIADD R7, R16, 0x1 ;  /* 0x0000000110077836 */ /* 0x000fe20000000000 */
[-C--:B------:R-:W-:Y:S02]  /*08c0*/  ISETP.NE.AND P3, PT, R10, R15.reuse, PT ;  /* 0x0000000f0a00720c */ /* 0x080fe40003f65270 */
[-C--:B------:R-:W-:Y:S02]  /*08d0*/  ISETP.NE.AND P4, PT, R4, R15.reuse, PT ;  /* 0x0000000f0400720c */ /* 0x080fe40003f85270 */
[----:B------:R-:W-:Y:S02]  /*08e0*/  ISETP.NE.AND P2, PT, R8, R15, PT ;  /* 0x0000000f0800720c */ /* 0x000fe40003f45270 */
[----:B------:R-:W-:Y:S02]  /*08f0*/  ISETP.NE.AND P1, PT, R10, R5, PT ;  /* 0x000000050a00720c */ /* 0x000fe40003f25270 */
[----:B------:R-:W-:-:S02]  /*0900*/  SEL R9, R7, R12, !P3 ;  /* 0x0000000c07097207 */ /* 0x000fc40005800000 */
[-C--:B------:R-:W-:Y:S02]  /*0910*/  ISETP.NE.AND P0, PT, R4, R5.reuse, PT ;  /* 0x000000050400720c */ /* 0x080fe40003f05270 */
[CC--:B------:R-:W-:Y:S02]  /*0920*/  SEL R11, R7.reuse, R12.reuse, !P4 ;  /* 0x0000000c070b7207 */ /* 0x0c0fe40006000000 */
[----:B------:R-:W-:Y:S02]  /*0930*/  ISETP.NE.AND P3, PT, R8, R5, PT ;  /* 0x000000050800720c */ /* 0x000fe40003f65270 */
[----:B------:R-:W-:Y:S02]  /*0940*/  SEL R15, R7, R12, !P2 ;  /* 0x0000000c070f7207 */ /* 0x000fe40005000000 */
[C---:B------:R-:W-:Y:S02]  /*0950*/  SEL R5, R16.reuse, R9, !P1 ;  /* 0x0000000910057207 */ /* 0x040fe40004800000 */
[----:B------:R-:W-:-:S02]  /*0960*/  SEL R7, R16, R11, !P0 ;  /* 0x0000000b10077207 */ /* 0x000fc40004000000 */
[----:B------:R-:W-:Y:S01]  /*0970*/  SEL R15, R16, R15, !P3 ;  /* 0x0000000f100f7207 */ /* 0x000fe20005800000 */
[----:B0-----:R-:W-:-:S04]  /*0980*/  IMAD.WIDE R4, R5, 0x4, R2 ;  /* 0x0000000405047825 */ /* 0x001fc800078e0202 */
[--C-:B------:R-:W-:Y:S01]  /*0990*/  IMAD.WIDE R6, R7, 0x4, R2.reuse ;  /* 0x0000000407067825 */ /* 0x100fe200078e0202 */
[----:B------:R-:W-:Y:S03]  /*09a0*/  STG.E desc[UR4][R4.64], R17 ;  /* 0x0000001104007986 */ /* 0x000fe6000c101904 */
[--C-:B------:R-:W-:Y:S01]  /*09b0*/  IMAD.WIDE R8, R16, 0x4, R2.reuse ;  /* 0x0000000410087825 */ /* 0x100fe200078e0202 */
[----:B------:R-:W-:Y:S03]  /*09c0*/  STG.E desc[UR4][R6.64], R18 ;  /* 0x0000001206007986 */ /* 0x000fe6000c101904 */
[----:B------:R-:W-:Y:S01]  /*09d0*/  IMAD.WIDE R2, R15, 0x4, R2 ;  /* 0x000000040f027825 */ /* 0x000fe200078e0202 */
[----:B------:R-:W-:Y:S04]  /*09e0*/  STG.E desc[UR4][R8.64+0x8], R13 ;  /* 0x0000080d08007986 */ /* 0x000fe8000c101904 */
[----:B------:R-:W-:Y:S01]  /*09f0*/  STG.E desc[UR4][R2.64], R0 ;  /* 0x0000000002007986 */ /* 0x000fe2000c101904 */
[----:B------:R-:W-:Y:S05]  /*0a00*/  EXIT ;  /* 0x000000000000794d */ /* 0x000fea0003800000 */
.L_x_509:
[----:B------:R-:W-:-:S13]  /*0a10*/  ISETP.GE.AND P0, PT, R18, 0x1, PT ;  /* 0x000000011200780c */ /* 0x000fda0003f06270 */
[----:B------:R-:W-:Y:S05]  /*0a20*/  @!P0 BRA `(.L_x_519) ;  /* 0x0000000000848947 */ /* 0x000fea0003800000 */
[----:B------:R-:W-:Y:S01]  /*0a30*/  ISETP.GT.AND P0, PT, R19, 0x1, PT ;  /* 0x000000011300780c */ /* 0x000fe20003f04270 */
[----:B------:R-:W-:-:S12]  /*0a40*/  BSSY.RECONVERGENT B0, `(.L_x_520) ;  /* 0x0000010000007945 */ /* 0x000fd80003800200 */
[----:B------:R-:W-:Y:S05]  /*0a50*/  @P0 BRA `(.L_x_521) ;  /* 0x00000000001c0947 */ /* 0x000fea0003800000 */
[----:B------:R-:W0:Y:S01]  /*0a60*/  LDC R2, c[0x0][0x3c8] ;  /* 0x0000f200ff027b82 */ /* 0x000e220000000800 */
[----:B------:R-:W-:-:S13]  /*0a70*/  ISETP.NE.AND P0, PT, R19, RZ, PT ;  /* 0x000000ff1300720c */ /* 0x000fda0003f05270 */
[C---:B0-----:R-:W-:Y:S01]  /*0a80*/  @P0 IADD3 R15, PT, PT, R2.reuse, 0x2, RZ ;  /* 0x00000002020f0810 */ /* 0x041fe20007ffe0ff */
[C---:B------:R-:W-:Y:S01]  /*0a90*/  @P0 VIADD R19, R2.reuse, 0x4 ;  /* 0x0000000402130836 */ /* 0x040fe20000000000 */
[C---:B------:R-:W-:Y:S01]  /*0aa0*/  @!P0 IADD3 R19, PT, PT, R2.reuse, 0x3, RZ ;  /* 0x0000000302138810 */ /* 0x040fe20007ffe0ff */
[----:B------:R-:W-:Y:S01]  /*0ab0*/  @!P0 VIADD R15, R2, 0x1 ;  /* 0x00000001020f8836 */ /* 0x000fe20000000000 */
[----:B------:R-:W-:Y:S06]  /*0ac0*/  BRA `(.L_x_522) ;  /* 0x00000000001c7947 */ /* 0x000fec0003800000 */
.L_x_521:
[----:B------:R-:W0:Y:S01]  /*0ad0*/  LDC R2, c[0x0][0x3c8] ;  /* 0x0000f200ff027b82 */ /* 0x000e220000000800 */
[----:B------:R-:W-:-:S13]  /*0ae0*/  ISETP.NE.AND P0, PT, R19, 0x2, PT ;  /* 0x000000021300780c */ /* 0x000fda0003f05270 */
[----:B------:R-:W-:Y:S02]  /*0af0*/  @P0 IMAD.U32 R13, RZ, RZ, UR6 ;  /* 0x00000006ff0d0e24 */ /* 0x000fe4000f8e00ff */
[C---:B0-----:R-:W-:Y:S01]  /*0b00*/  @P0 VIADD R19, R2.reuse, 0x6 ;  /* 0x0000000602130836 */ /* 0x041fe20000000000 */
[C---:B------:R-:W-:Y:S01]  /*0b10*/  IADD3 R17, PT, PT, R2.reuse, 0x1, RZ ;  /* 0x0000000102117810 */ /* 0x040fe20007ffe0ff */
[C---:B------:R-:W-:Y:S01]  /*0b20*/  VIADD R15, R2.reuse, 0x2 ;  /* 0x00000002020f7836 */ /* 0x040fe20000000000 */
[----:B------:R-:W-:-:S07]  /*0b30*/  @!P0 IADD3 R19, PT, PT, R2, 0x5, RZ ;  /* 0x0000000502138810 */ /* 0x000fce0007ffe0ff */
.L_x_522:
[----:B------:R-:W-:Y:S05]  /*0b40*/  BSYNC.RECONVERGENT B0 ;  /* 0x0000000000007941 */ /* 0x000fea0003800200 */
.L_x_520:
[----:B------:R-:W0:Y:S08]  /*0b50*/  LDC.64 R2, c[0x0][0x380] ;  /* 0x0000e000ff027b82 */ /* 0x000e300000000a00 */
[----:B------:R-:W1:Y:S01]  /*0b60*/  LDC.64 R8, c[0x0][0x388] ;  /* 0x0000e200ff087b82 */ /* 0x000e620000000a00 */
[----:B0-----:R-:W-:-:S04]  /*0b70*/  IMAD.WIDE R4, R16, 0x4, R2 ;  /* 0x0000000410047825 */ /* 0x001fc800078e0202 */
[----:B------:R-:W-:Y:S01]  /*0b80*/  IMAD.WIDE R6, R12, 0x4, R2 ;  /* 0x000000040c067825 */ /* 0x000fe200078e0202 */
[----:B------:R-:W-:Y:S03]  /*0b90*/  STG.E desc[UR4][R4.64], R17 ;  /* 0x0000001104007986 */ /* 0x000fe6000c101904 */
[--C-:B-1----:R-:W-:Y:S01]  /*0ba0*/  IMAD.WIDE R10, R16, 0x4, R8.reuse ;  /* 0x00000004100a7825 */ /* 0x102fe200078e0208 */
[----:B------:R-:W-:Y:S03]  /*0bb0*/  STG.E desc[UR4][R4.64+0x4], R15 ;  /* 0x0000040f04007986 */ /* 0x000fe6000c101904 */
[----:B------:R-:W-:Y:S01]  /*0bc0*/  IMAD.WIDE R2, R12, 0x4, R8 ;  /* 0x000000040c027825 */ /* 0x000fe200078e0208 */
[----:B------:R-:W-:Y:S04]  /*0bd0*/  STG.E desc[UR4][R4.64+0x8], R19 ;  /* 0x0000081304007986 */ /* 0x000fe8000c101904 */
[----:B------:R-:W-:Y:S04]  /*0be0*/  STG.E desc[UR4][R6.64], R13 ;  /* 0x0000000d06007986 */ /* 0x000fe8000c101904 */
[----:B------:R-:W-:Y:S04]  /*0bf0*/  STG.E desc[UR4][R10.64], R0 ;  /* 0x000000000a007986 */ /* 0x000fe8000c101904 */
[----:B------:R-:W-:Y:S04]  /*0c00*/  STG.E desc[UR4][R10.64+0x4], R0 ;  /* 0x000004000a007986 */ /* 0x000fe8000c101904 */
[----:B------:R-:W-:Y:S04]  /*0c10*/  STG.E desc[UR4][R10.64+0x8], R0 ;  /* 0x000008000a007986 */ /* 0x000fe8000c101904 */
[----:B------:R-:W-:Y:S01]  /*0c20*/  STG.E desc[UR4][R2.64], R0 ;  /* 0x0000000002007986 */ /* 0x000fe2000c101904 */
[----:B------:R-:W-:Y:S05]  /*0c30*/  EXIT ;  /* 0x000000000000794d */ /* 0x000fea0003800000 */
.L_x_519:
[----:B------:R-:W-:-:S13]  /*0c40*/  ISETP.GE.AND P0, PT, R21, 0x1, PT ;  /* 0x000000011500780c */ /* 0x000fda0003f06270 */
[----:B------:R-:W-:Y:S05]  /*0c50*/  @!P0 EXIT ;  /* 0x000000000000894d */ /* 0x000fea0003800000 */
        /* <DEDUP_REMOVED lines=10> */
.L_x_524:
[----:B------:R-:W0:Y:S01]  /*0d00*/  LDC R2, c[0x0][0x3c8] ;  /* 0x0000f200ff027b82 */ /* 0x000e220000000800 */
[----:B------:R-:W-:-:S13]  /*0d10*/  ISETP.NE.AND P0, PT, R10, 0x2, PT ;  /* 0x000000020a00780c */ /* 0x000fda0003f05270 */
[----:B------:R-:W-:Y:S02]  /*0d20*/  @P0 MOV R0, UR6 ;  /* 0x0000000600000c02 */ /* 0x000fe40008000f00 */
[C---:B0-----:R-:W-:Y:S01]  /*0d30*/  @P0 IADD3 R15, PT, PT, R2.reuse, 0x6, RZ ;  /* 0x00000006020f0810 */ /* 0x041fe20007ffe0ff */
[C---:B------:R-:W-:Y:S01]  /*0d40*/  VIADD R17, R2.reuse, 0x1 ;  /* 0x0000000102117836 */ /* 0x040fe20000000000 */
[C---:B------:R-:W-:Y:S01]  /*0d50*/  IADD3 R11, PT, PT, R2.reuse, 0x2, RZ ;  /* 0x00000002020b7810 */ /* 0x040fe20007ffe0ff */
[----:B------:R-:W-:-:S07]  /*0d60*/  @!P0 VIADD R15, R2, 0x5 ;  /* 0x00000005020f8836 */ /* 0x000fce0000000000 */
.L_x_525:
[----:B------:R-:W-:Y:S05]  /*0d70*/  BSYNC.RECONVERGENT B0 ;  /* 0x0000000000007941 */ /* 0x000fea0003800200 */
.L_x_523:
        /* <DEDUP_REMOVED lines=15> */
.L_x_526:
        /* <DEDUP_REMOVED lines=9> */
.L_x_543:


//--------------------- .text._Z23update_AMR_point_vertexP4int4P7double3PKS1_PiPKS_ii --------------------------
	.section	.text._Z23update_AMR_point_vertexP4int4P7double3PKS1_PiPKS_ii,"ax",@progbits
	.align	128
        .global         _Z23update_AMR_point_vertexP4int4P7double3PKS1_PiPKS_ii
        .type           _Z23update_AMR_point_vertexP4int4P7double3PKS1_PiPKS_ii,@function
        .size           _Z23update_AMR_point_vertexP4int4P7double3PKS1_PiPKS_ii,(.L_x_544 - _Z23update_AMR_point_vertexP4int4P7double3PKS1_PiPKS_ii)
        .other          _Z23update_AMR_point_vertexP4int4P7double3PKS1_PiPKS_ii,@"STO_CUDA_ENTRY STV_DEFAULT"
_Z23update_AMR_point_vertexP4int4P7double3PKS1_PiPKS_ii:
.text._Z23update_AMR_point_vertexP4int4P7double3PKS1_PiPKS_ii:
        /* <DEDUP_REMOVED lines=14> */
[----:B------:R-:W0:Y:S08]  /*00e0*/  LDC.64 R28, c[0x0][0x3a0] ;  /* 0x0000e800ff1c7b82 */ /* 0x000e300000000a00 */
[----:B------:R-:W1:Y:S08]  /*00f0*/  LDC.64 R4, c[0x0][0x390] ;  /* 0x0000e400ff047b82 */ /* 0x000e700000000a00 */
[----:B------:R-:W2:Y:S01]  /*0100*/  LDC.64 R12, c[0x0][0x388] ;  /* 0x0000e200ff0c7b82 */ /* 0x000ea20000000a00 */
[----:B0-----:R-:W-:-:S07]  /*0110*/  IMAD.WIDE R28, R3, 0x10, R28 ;  /* 0x00000010031c7825 */ /* 0x001fce00078e021c */
[----:B------:R-:W2:Y:S01]  /*0120*/  LDC R21, c[0x0][0x3ac] ;  /* 0x0000eb00ff157b82 */ /* 0x000ea20000000800 */
[----:B------:R-:W1:Y:S02]  /*0130*/  LDG.E.64 R18, desc[UR4][R28.64] ;  /* 0x000000041c127981 */ /* 0x000e64000c1e1b00 */
[----:B-1----:R-:W-:-:S04]  /*0140*/  IMAD.WIDE R14, R18, 0x18, R4 ;  /* 0x00000018120e7825 */ /* 0x002fc800078e0204 */
[----:B------:R-:W-:Y:S01]  /*0150*/  IMAD.WIDE R18, R19, 0x18, R4 ;  /* 0x0000001813127825 */ /* 0x000fe200078e0204 */
[----:B------:R-:W3:Y:S04]  /*0160*/  LDG.E.64 R16, desc[UR4][R14.64] ;  /* 0x000000040e107981 */ /* 0x000ee8000c1e1b00 */
[----:B------:R-:W3:Y:S04]  /*0170*/  LDG.E.64 R22, desc[UR4][R18.64] ;  /* 0x0000000412167981 */ /* 0x000ee8000c1e1b00 */
[----:B------:R-:W4:Y:S04]  /*0180*/  LDG.E.64 R6, desc[UR4][R14.64+0x8] ;  /* 0x000008040e067981 */ /* 0x000f28000c1e1b00 */
[----:B------:R-:W4:Y:S04]  /*0190*/  LDG.E.64 R8, desc[UR4][R18.64+0x8] ;  /* 0x0000080412087981 */ /* 0x000f28000c1e1b00 */
[----:B------:R-:W5:Y:S04]  /*01a0*/  LDG.E.64 R10, desc[UR4][R14.64+0x10] ;  /* 0x000010040e0a7981 */ /* 0x000f68000c1e1b00 */
[----:B------:R-:W5:Y:S01]  /*01b0*/  LDG.E.64 R24, desc[UR4][R18.64+0x10] ;  /* 0x0000100412187981 */ /* 0x000f62000c1e1b00 */
[----:B--2---:R-:W-:Y:S01]  /*01c0*/  IMAD.WIDE R12, R21, 0x18, R12 ;  /* 0x00000018150c7825 */ /* 0x004fe200078e020c */
[----:B---3--:R-:W-:-:S02]  /*01d0*/  DADD R16, R16, R22 ;  /* 0x0000000010107229 */ /* 0x008fc40000000016 */
[----:B----4-:R-:W-:-:S06]  /*01e0*/  DADD R6, R6, R8 ;  /* 0x0000000006067229 */ /* 0x010fcc0000000008 */
[----:B------:R-:W-:Y:S02]  /*01f0*/  DMUL R16, R16, 0.5 ;  /* 0x3fe0000010107828 */ /* 0x000fe40000000000 */
[----:B-----5:R-:W-:-:S05]  /*0200*/  DADD R10, R10, R24 ;  /* 0x000000000a0a7229 */ /* 0x020fca0000000018 */
[----:B------:R0:W-:Y:S01]  /*0210*/  STG.E.64 desc[UR4][R12.64], R16 ;  /* 0x000000100c007986 */ /* 0x0001e2000c101b04 */
[----:B------:R-:W-:Y:S02]  /*0220*/  DMUL R22, R6, 0.5 ;  /* 0x3fe0000006167828 */ /* 0x000fe40000000000 */
[----:B------:R-:W-:-:S05]  /*0230*/  DMUL R10, R10, 0.5 ;  /* 0x3fe000000a0a7828 */ /* 0x000fca0000000000 */
[----:B------:R1:W-:Y:S04]  /*0240*/  STG.E.64 desc[UR4][R12.64+0x8], R22 ;  /* 0x000008160c007986 */ /* 0x0003e8000c101b04 */
[----:B------:R2:W-:Y:S04]  /*0250*/  STG.E.64 desc[UR4][R12.64+0x10], R10 ;  /* 0x0000100a0c007986 */ /* 0x0005e8000c101b04 */
[----:B------:R-:W3:Y:S04]  /*0260*/  LDG.E R15, desc[UR4][R28.64] ;  /* 0x000000041c0f7981 */ /* 0x000ee8000c1e1900 */
[----:B------:R-:W4:Y:S01]  /*0270*/  LDG.E R25, desc[UR4][R28.64+0x8] ;  /* 0x000008041c197981 */ /* 0x000f22000c1e1900 */
[----:B---3--:R-:W-:-:S04]  /*0280*/  IMAD.WIDE R14, R15, 0x18, R4 ;  /* 0x000000180f0e7825 */ /* 0x008fc800078e0204 */
[----:B----4-:R-:W-:Y:S01]  /*0290*/  IMAD.WIDE R24, R25, 0x18, R4 ;  /* 0x0000001819187825 */ /* 0x010fe200078e0204 */
[----:B------:R-:W3:Y:S04]  /*02a0*/  LDG.E.64 R18, desc[UR4][R14.64] ;  /* 0x000000040e127981 */ /* 0x000ee8000c1e1b00 */
[----:B------:R-:W4:Y:S04]  /*02b0*/  LDG.E.64 R6, desc[UR4][R14.64+0x8] ;  /* 0x000008040e067981 */ /* 0x000f28000c1e1b00 */
[----:B------:R-:W5:Y:S04]  /*02c0*/  LDG.E.64 R8, desc[UR4][R14.64+0x10] ;  /* 0x000010040e087981 */ /* 0x000f68000c1e1b00 */
[----:B------:R-:W3:Y:S04]  /*02d0*/  LDG.E.64 R26, desc[UR4][R24.64] ;  /* 0x00000004181a7981 */ /* 0x000ee8000c1e1b00 */
[----:B0-----:R-:W4:Y:S04]  /*02e0*/  LDG.E.64 R16, desc[UR4][R24.64+0x8] ;  /* 0x0000080418107981 */ /* 0x001f28000c1e1b00 */
[----:B-1----:R-:W5:Y:S01]  /*02f0*/  LDG.E.64 R22, desc[UR4][R24.64+0x10] ;  /* 0x0000100418167981 */ /* 0x002f62000c1e1b00 */
[----:B---3--:R-:W-:-:S02]  /*0300*/  DADD R18, R18, R26 ;  /* 0x0000000012127229 */ /* 0x008fc4000000001a */
[----:B----4-:R-:W-:Y:S02]  /*0310*/  DADD R6, R6, R16 ;  /* 0x0000000006067229 */ /* 0x010fe40000000010 */
[----:B-----5:R-:W-:-:S04]  /*0320*/  DADD R8, R8, R22 ;  /* 0x0000000008087229 */ /* 0x020fc80000000016 */
[----:B------:R-:W-:Y:S02]  /*0330*/  DMUL R18, R18, 0.5 ;  /* 0x3fe0000012127828 */ /* 0x000fe40000000000 */
[----:B--2---:R-:W-:Y:S02]  /*0340*/  DMUL R10, R6, 0.5 ;  /* 0x3fe00000060a7828 */ /* 0x004fe40000000000 */
[----:B------:R-:W-:-:S03]  /*0350*/  DMUL R16, R8, 0.5 ;  /* 0x3fe0000008107828 */ /* 0x000fc60000000000 */
[----:B------:R0:W-:Y:S04]  /*0360*/  STG.E.64 desc[UR4][R12.64+0x18], R18 ;  /* 0x000018120c007986 */ /* 0x0001e8000c101b04 */
        /* <DEDUP_REMOVED lines=16> */
[----:B------:R-:W-:Y:S02]  /*0470*/  DMUL R10, R6, 0.5 ;  /* 0x3fe00000060a7828 */ /* 0x000fe40000000000 */
[----:B--2---:R-:W-:-:S03]  /*0480*/  DMUL R16, R8, 0.5 ;  /* 0x3fe0000008107828 */ /* 0x004fc60000000000 */
        /* <DEDUP_REMOVED lines=21> */
[----:B------:R-:W-:Y:S04]  /*05e0*/  STG.E.64 desc[UR4][R12.64+0x58], R16 ;  /* 0x000058100c007986 */ /* 0x000fe8000c101b04 */
[----:B------:R-:W2:Y:S04]  /*05f0*/  LDG.E R15, desc[UR4][R28.64+0x4] ;  /* 0x000004041c0f7981 */ /* 0x000ea8000c1e1900 */
[----:B------:R-:W3:Y:S01]  /*0600*/  LDG.E R25, desc[UR4][R28.64+0xc] ;  /* 0x00000c041c197981 */ /* 0x000ee2000c1e1900 */
[----:B--2---:R-:W-:-:S04]  /*0610*/  IMAD.WIDE R14, R15, 0x18, R4 ;  /* 0x000000180f0e7825 */ /* 0x004fc800078e0204 */
[----:B---3--:R-:W-:Y:S01]  /*0620*/  IMAD.WIDE R24, R25, 0x18, R4 ;  /* 0x0000001819187825 */ /* 0x008fe200078e0204 */
[----:B------:R-:W2:Y:S04]  /*0630*/  LDG.E.64 R22, desc[UR4][R14.64] ;  /* 0x000000040e167981 */ /* 0x000ea8000c1e1b00 */
[----:B------:R-:W3:Y:S04]  /*0640*/  LDG.E.64 R6, desc[UR4][R14.64+0x8] ;  /* 0x000008040e067981 */ /* 0x000ee8000c1e1b00 */
[----:B------:R-:W4:Y:S04]  /*0650*/  LDG.E.64 R8, desc[UR4][R14.64+0x10] ;  /* 0x000010040e087981 */ /* 0x000f28000c1e1b00 */
[----:B------:R-:W2:Y:S04]  /*0660*/  LDG.E.64 R26, desc[UR4][R24.64] ;  /* 0x00000004181a7981 */ /* 0x000ea8000c1e1b00 */
[----:B0-----:R-:W3:Y:S04]  /*0670*/  LDG.E.64 R18, desc[UR4][R24.64+0x8] ;  /* 0x0000080418127981 */ /* 0x001ee8000c1e1b00 */
[----:B-1----:R-:W4:Y:S01]  /*0680*/  LDG.E.64 R10, desc[UR4][R24.64+0x10] ;  /* 0x00001004180a7981 */ /* 0x002f22000c1e1b00 */
[----:B--2---:R-:W-:-:S02]  /*0690*/  DADD R22, R22, R26 ;  /* 0x0000000016167229 */ /* 0x004fc4000000001a */
[----:B---3--:R-:W-:Y:S02]  /*06a0*/  DADD R6, R6, R18 ;  /* 0x0000000006067229 */ /* 0x008fe40000000012 */
[----:B----4-:R-:W-:-:S04]  /*06b0*/  DADD R8, R8, R10 ;  /* 0x0000000008087229 */ /* 0x010fc8000000000a */
[----:B------:R-:W-:Y:S02]  /*06c0*/  DMUL R22, R22, 0.5 ;  /* 0x3fe0000016167828 */ /* 0x000fe40000000000 */
[----:B------:R-:W-:Y:S02]  /*06d0*/  DMUL R6, R6, 0.5 ;  /* 0x3fe0000006067828 */ /* 0x000fe40000000000 */
[----:B------:R-:W-:-:S03]  /*06e0*/  DMUL R8, R8, 0.5 ;  /* 0x3fe0000008087828 */ /* 0x000fc60000000000 */
[----:B------:R-:W-:Y:S04]  /*06f0*/  STG.E.64 desc[UR4][R12.64+0x60], R22 ;  /* 0x000060160c007986 */ /* 0x000fe8000c101b04 */
[----:B------:R0:W-:Y:S04]  /*0700*/  STG.E.64 desc[UR4][R12.64+0x68], R6 ;  /* 0x000068060c007986 */ /* 0x0001e8000c101b04 */
[----:B------:R1:W-:Y:S04]  /*0710*/  STG.E.64 desc[UR4][R12.64+0x70], R8 ;  /* 0x000070080c007986 */ /* 0x0003e8000c101b04 */
[----:B------:R-:W2:Y:S02]  /*0720*/  LDG.E.64 R10, desc[UR4][R28.64+0x8] ;  /* 0x000008041c0a7981 */ /* 0x000ea4000c1e1b00 */
[----:B--2---:R-:W-:-:S04]  /*0730*/  IMAD.WIDE R18, R11, 0x18, R4 ;  /* 0x000000180b127825 */ /* 0x004fc800078e0204 */
[----:B------:R-:W-:Y:S01]  /*0740*/  IMAD.WIDE R4, R10, 0x18, R4 ;  /* 0x000000180a047825 */ /* 0x000fe200078e0204 */
[----:B------:R-:W2:Y:S04]  /*0750*/  LDG.E.64 R24, desc[UR4][R18.64] ;  /* 0x0000000412187981 */ /* 0x000ea8000c1e1b00 */
[----:B------:R-:W3:Y:S04]  /*0760*/  LDG.E.64 R26, desc[UR4][R18.64+0x8] ;  /* 0x00000804121a7981 */ /* 0x000ee8000c1e1b00 */
[----:B0-----:R-:W4:Y:S04]  /*0770*/  LDG.E.64 R6, desc[UR4][R18.64+0x10] ;  /* 0x0000100412067981 */ /* 0x001f28000c1e1b00 */
[----:B------:R-:W2:Y:S04]  /*0780*/  LDG.E.64 R10, desc[UR4][R4.64] ;  /* 0x00000004040a7981 */ /* 0x000ea8000c1e1b00 */
[----:B------:R-:W3:Y:S04]  /*0790*/  LDG.E.64 R14, desc[UR4][R4.64+0x8] ;  /* 0x00000804040e7981 */ /* 0x000ee8000c1e1b00 */
[----:B------:R-:W4:Y:S01]  /*07a0*/  LDG.E.64 R16, desc[UR4][R4.64+0x10] ;  /* 0x0000100404107981 */ /* 0x000f22000c1e1b00 */
[----:B--2---:R-:W-:-:S02]  /*07b0*/  DADD R10, R10, R24 ;  /* 0x000000000a0a7229 */ /* 0x004fc40000000018 */
[----:B---3--:R-:W-:Y:S02]  /*07c0*/  DADD R14, R14, R26 ;  /* 0x000000000e0e7229 */ /* 0x008fe4000000001a */
[----:B----4-:R-:W-:-:S04]  /*07d0*/  DADD R6, R16, R6 ;  /* 0x0000000010067229 */ /* 0x010fc80000000006 */
[----:B------:R-:W-:Y:S02]  /*07e0*/  DMUL R10, R10, 0.5 ;  /* 0x3fe000000a0a7828 */ /* 0x000fe40000000000 */
[----:B------:R-:W-:Y:S02]  /*07f0*/  DMUL R14, R14, 0.5 ;  /* 0x3fe000000e0e7828 */ /* 0x000fe40000000000 */
[----:B-1----:R-:W-:-:S03]  /*0800*/  DMUL R8, R6, 0.5 ;  /* 0x3fe0000006087828 */ /* 0x002fc60000000000 */
[----:B------:R0:W-:Y:S01]  /*0810*/  STG.E.64 desc[UR4][R12.64+0x78], R10 ;  /* 0x0000780a0c007986 */ /* 0x0001e2000c101b04 */
[----:B------:R-:W1:Y:S03]  /*0820*/  LDC.64 R6, c[0x0][0x380] ;  /* 0x0000e000ff067b82 */ /* 0x000e660000000a00 */
[----:B------:R-:W-:Y:S04]  /*0830*/  STG.E.64 desc[UR4][R12.64+0x80], R14 ;  /* 0x0000800e0c007986 */ /* 0x000fe8000c101b04 */
[----:B------:R2:W-:Y:S04]  /*0840*/  STG.E.64 desc[UR4][R12.64+0x88], R8 ;  /* 0x000088080c007986 */ /* 0x0005e8000c101b04 */
[----:B------:R-:W3:Y:S01]  /*0850*/  LDG.E R20, desc[UR4][R28.64] ;  /* 0x000000041c147981 */ /* 0x000ee2000c1e1900 */
[----:B------:R-:W-:-:S02]  /*0860*/  IADD3 R22, PT, PT, R21, 0x1, RZ ;  /* 0x0000000115167810 */ /* 0x000fc40007ffe0ff */
[----:B------:R-:W-:Y:S01]  /*0870*/  IADD3 R23, PT, PT, R21, 0x2, RZ ;  /* 0x0000000215177810 */ /* 0x000fe20007ffe0ff */
[----:B-1----:R-:W-:-:S05]  /*0880*/  IMAD.WIDE R16, R3, 0x10, R6 ;  /* 0x0000001003107825 */ /* 0x002fca00078e0206 */
[----:B---3--:R1:W-:Y:S04]  /*0890*/  STG.E.128 desc[UR4][R16.64], R20 ;  /* 0x0000001410007986 */ /* 0x0083e8000c101d04 */
[----:B------:R-:W3:Y:S01]  /*08a0*/  LDG.E R5, desc[UR4][R28.64+0x4] ;  /* 0x000004041c057981 */ /* 0x000ee2000c1e1900 */
[----:B------:R-:W-:Y:S01]  /*08b0*/  IMAD.WIDE R2, R2, 0x10, R6 ;  /* 0x0000001002027825 */ /* 0x000fe200078e0206 */
[C---:B------:R-:W-:Y:S02]  /*08c0*/  IADD3 R6, PT, PT, R21.reuse, 0x3, RZ ;  /* 0x0000000315067810 */ /* 0x040fe40007ffe0ff */
[----:B------:R-:W-:Y:S02]  /*08d0*/  IADD3 R7, PT, PT, R21, 0x4, RZ ;  /* 0x0000000415077810 */ /* 0x000fe40007ffe0ff */
[----:B------:R-:W-:-:S05]  /*08e0*/  MOV R4, R21 ;  /* 0x0000001500047202 */ /* 0x000fca0000000f00 */
[----:B---3--:R3:W-:Y:S04]  /*08f0*/  STG.E.128 desc[UR4][R2.64], R4 ;  /* 0x0000000402007986 */ /* 0x0087e8000c101d04 */
[----:B0-----:R-:W4:Y:S01]  /*0900*/  LDG.E R10, desc[UR4][R28.64+0x8] ;  /* 0x000008041c0a7981 */ /* 0x001f22000c1e1900 */
[----:B------:R-:W-:Y:S01]  /*0910*/  VIADD R11, R21, 0x5 ;  /* 0x00000005150b7836 */ /* 0x000fe20000000000 */
[----:B--2---:R-:W-:Y:S02]  /*0920*/  MOV R8, R22 ;  /* 0x0000001600087202 */ /* 0x004fe40000000f00 */
[----:B------:R-:W-:Y:S01]  /*0930*/  MOV R9, R6 ;  /* 0x0000000600097202 */ /* 0x000fe20000000f00 */
[----:B-1----:R-:W-:-:S04]  /*0940*/  IMAD.MOV.U32 R20, RZ, RZ, R21 ;  /* 0x000000ffff147224 */ /* 0x002fc800078e0015 */
[----:B----4-:R-:W-:Y:S04]  /*0950*/  STG.E.128 desc[UR4][R2.64+0x10], R8 ;  /* 0x0000100802007986 */ /* 0x010fe8000c101d04 */
[----:B------:R-:W2:Y:S01]  /*0960*/  LDG.E R27, desc[UR4][R28.64+0xc] ;  /* 0x00000c041c1b7981 */ /* 0x000ea2000c1e1900 */
[----:B------:R-:W-:Y:S01]  /*0970*/  MOV R16, R21 ;  /* 0x0000001500107202 */ /* 0x000fe20000000f00 */
[----:B------:R-:W-:Y:S01]  /*0980*/  IMAD.MOV.U32 R15, RZ, RZ, R23 ;  /* 0x000000ffff0f7224 */ /* 0x000fe200078e0017 */
[-C--:B------:R-:W-:Y:S01]  /*0990*/  MOV R17, R6.reuse ;  /* 0x0000000600117202 */ /* 0x080fe20000000f00 */
[----:B------:R-:W-:Y:S01]  /*09a0*/  IMAD.MOV.U32 R19, RZ, RZ, R7 ;  /* 0x000000ffff137224 */ /* 0x000fe200078e0007 */
[----:B---3--:R-:W-:Y:S02]  /*09b0*/  MOV R5, R6 ;  /* 0x0000000600057202 */ /* 0x008fe40000000f00 */
[----:B------:R-:W-:-:S02]  /*09c0*/  MOV R18, R22 ;  /* 0x0000001600127202 */ /* 0x000fc40000000f00 */
[-C--:B------:R-:W-:Y:S02]  /*09d0*/  MOV R12, R22.reuse ;  /* 0x00000016000c7202 */ /* 0x080fe40000000f00 */
[----:B------:R-:W-:Y:S01]  /*09e0*/  MOV R4, R22 ;  /* 0x0000001600047202 */ /* 0x000fe20000000f00 */
[----:B------:R-:W-:Y:S01]  /*09f0*/  STG.E.128 desc[UR4][R2.64+0x30], R16 ;  /* 0x0000301002007986 */ /* 0x000fe2000c101d04 */
[----:B------:R-:W-:Y:S02]  /*0a00*/  MOV R24, R23 ;  /* 0x0000001700187202 */ /* 0x000fe40000000f00 */
[----:B------:R-:W-:Y:S02]  /*0a10*/  MOV R25, R7 ;  /* 0x0000000700197202 */ /* 0x000fe40000000f00 */
[----:B------:R-:W-:Y:S02]  /*0a20*/  MOV R26, R11 ;  /* 0x0000000b001a7202 */ /* 0x000fe40000000f00 */
[----:B------:R-:W-:-:S02]  /*0a30*/  MOV R21, R7 ;  /* 0x0000000700157202 */ /* 0x000fc40000000f00 */
[----:B------:R-:W-:Y:S02]  /*0a40*/  MOV R13, R7 ;  /* 0x00000007000d7202 */ /* 0x000fe40000000f00 */
[-C--:B------:R-:W-:Y:S01]  /*0a50*/  MOV R14, R11.reuse ;  /* 0x0000000b000e7202 */ /* 0x080fe20000000f00 */
[----:B------:R-:W-:Y:S01]  /*0a60*/  STG.E.128 desc[UR4][R2.64+0x40], R20 ;  /* 0x0000401402007986 */ /* 0x000fe2000c101d04 */
[----:B------:R-:W-:-:S03]  /*0a70*/  MOV R6, R11 ;  /* 0x0000000b00067202 */ /* 0x000fc60000000f00 */
[----:B------:R-:W-:Y:S04]  /*0a80*/  STG.E.128 desc[UR4][R2.64+0x50], R12 ;  /* 0x0000500c02007986 */ /* 0x000fe8000c101d04 */
[----:B------:R-:W-:Y:S04]  /*0a90*/  STG.E.128 desc[UR4][R2.64+0x60], R4 ;  /* 0x0000600402007986 */ /* 0x000fe8000c101d04 */
[----:B--2---:R-:W-:Y:S01]  /*0aa0*/  STG.E.128 desc[UR4][R2.64+0x20], R24 ;  /* 0x0000201802007986 */ /* 0x004fe2000c101d04 */
[----:B------:R-:W-:Y:S05]  /*0ab0*/  EXIT ;  /* 0x000000000000794d */ /* 0x000fea0003800000 */
.L_x_527:
        /* <DEDUP_REMOVED lines=12> */
.L_x_544:


//--------------------- .text._Z14check_AMR_facePiPKiS1_S1_ii --------------------------
	.section	.text._Z14check_AMR_facePiPKiS1_S1_ii,"ax",@progbits
	.align	128
        .global         _Z14check_AMR_facePiPKiS1_S1_ii
        .type           _Z14check_AMR_facePiPKiS1_S1_ii,@function
        .size           _Z14check_AMR_facePiPKiS1_S1_ii,(.L_x_545 - _Z14check_AMR_facePiPKiS1_S1_ii)
        .other          _Z14check_AMR_facePiPKiS1_S1_ii,@"STO_CUDA_ENTRY STV_DEFAULT"
_Z14check_AMR_facePiPKiS1_S1_ii:
.text._Z14check_AMR_facePiPKiS1_S1_ii:
[----:B------:R-:W-:Y:S01]  /*0000*/  LDC R1, c[0x0][0x37c] ;  /* 0x0000df00ff017b82 */ /* 0x000fe20000000800 */
[----:B------:R-:W0:Y:S07]  /*0010*/  S2R R0, SR_TID.X ;  /* 0x0000000000007919 */ /* 0x000e2e0000002100 */
[----:B------:R-:W0:Y:S01]  /*0020*/  S2UR UR4, SR_CTAID.X ;  /* 0x00000000000479c3 */ /* 0x000e220000002500 */
[----:B------:R-:W1:Y:S07]  /*0030*/  LDCU UR5, c[0x0][0x3a0] ;  /* 0x00007400ff0577ac */ /* 0x000e6e0008000800 */
[----:B------:R-:W0:Y:S02]  /*0040*/  LDC R9, c[0x0][0x360] ;  /* 0x0000d800ff097b82 */ /* 0x000e240000000800 */
[----:B0-----:R-:W-:-:S05]  /*0050*/  IMAD R9, R9, UR4, R0 ;  /* 0x0000000409097c24 */ /* 0x001fca000f8e0200 */
[----:B-1----:R-:W-:-:S13]  /*0060*/  ISETP.GE.AND P0, PT, R9, UR5, PT ;  /* 0x0000000509007c0c */ /* 0x002fda000bf06270 */
[----:B------:R-:W-:Y:S05]  /*0070*/  @P0 EXIT ;  /* 0x000000000000094d */ /* 0x000fea0003800000 */
[----:B------:R-:W0:Y:S01]  /*0080*/  LDC.64 R2, c[0x0][0x390] ;  /* 0x0000e400ff027b82 */ /* 0x000e220000000a00 */
[----:B------:R-:W1:Y:S01]  /*0090*/  LDCU.64 UR4, c[0x0][0x358] ;  /* 0x00006b00ff0477ac */ /* 0x000e620008000a00 */
[----:B------:R-:W2:Y:S01]  /*00a0*/  LDCU UR6, c[0x0][0x3a4] ;  /* 0x00007480ff0677ac */ /* 0x000ea20008000800 */
[----:B0-----:R-:W-:-:S05]  /*00b0*/  IMAD.WIDE R2, R9, 0x4, R2 ;  /* 0x0000000409027825 */ /* 0x001fca00078e0202 */
[----:B-1----:R0:W5:Y:S01]  /*00c0*/  LDG.E R7, desc[UR4][R2.64] ;  /* 0x0000000402077981 */ /* 0x002162000c1e1900 */
[----:B--2---:R-:W-:-:S13]  /*00d0*/  ISETP.GE.AND P0, PT, R9, UR6, PT ;  /* 0x0000000609007c0c */ /* 0x004fda000bf06270 */
[----:B0-----:R-:W-:Y:S05]  /*00e0*/  @P0 BRA `(.L_x_528) ;  /* 0x00000000004c0947 */ /* 0x001fea0003800000 */
[----:B------:R-:W0:Y:S02]  /*00f0*/  LDC.64 R4, c[0x0][0x388] ;  /* 0x0000e200ff047b82 */ /* 0x000e240000000a00 */
[----:B0----5:R-:W-:-:S06]  /*0100*/  IMAD.WIDE R2, R7, 0x4, R4 ;  /* 0x0000000407027825 */ /* 0x021fcc00078e0204 */
[----:B------:R-:W0:Y:S01]  /*0110*/  LDC.64 R6, c[0x0][0x380] ;  /* 0x0000e000ff067b82 */ /* 0x000e220000000a00 */
[----:B------:R-:W2:Y:S01]  /*0120*/  LDG.E R2, desc[UR4][R2.64] ;  /* 0x0000000402027981 */ /* 0x000ea2000c1e1900 */
[----:B------:R-:W-:Y:S01]  /*0130*/  BSSY.RECONVERGENT B0, `(.L_x_529) ;  /* 0x000000c000007945 */ /* 0x000fe20003800200 */
[----:B------:R-:W-:Y:S02]  /*0140*/  HFMA2 R11, -RZ, RZ, 0, 5.9604644775390625e-08 ;  /* 0x00000001ff0b7431 */ /* 0x000fe400000001ff */
[----:B0-----:R-:W-:Y:S01]  /*0150*/  IMAD.WIDE R6, R9, 0x4, R6 ;  /* 0x0000000409067825 */ /* 0x001fe200078e0206 */
[----:B--2---:R-:W-:-:S13]  /*0160*/  ISETP.NE.AND P0, PT, R2, 0x1, PT ;  /* 0x000000010200780c */ /* 0x004fda0003f05270 */
[----:B------:R-:W-:Y:S05]  /*0170*/  @!P0 BRA `(.L_x_530) ;  /* 0x00000000001c8947 */ /* 0x000fea0003800000 */
[----:B------:R-:W0:Y:S02]  /*0180*/  LDC.64 R2, c[0x0][0x398] ;  /* 0x0000e600ff027b82 */ /* 0x000e240000000a00 */
[----:B0-----:R-:W-:-:S06]  /*0190*/  IMAD.WIDE R2, R9, 0x4, R2 ;  /* 0x0000000409027825 */ /* 0x001fcc00078e0202 */
[----:B------:R-:W2:Y:S02]  /*01a0*/  LDG.E R3, desc[UR4][R2.64] ;  /* 0x0000000402037981 */ /* 0x000ea4000c1e1900 */
[----:B--2---:R-:W-:-:S06]  /*01b0*/  IMAD.WIDE R4, R3, 0x4, R4 ;  /* 0x0000000403047825 */ /* 0x004fcc00078e0204 */
[----:B------:R-:W2:Y:S02]  /*01c0*/  LDG.E R4, desc[UR4][R4.64] ;  /* 0x0000000404047981 */ /* 0x000ea4000c1e1900 */
[----:B--2---:R-:W-:-:S04]  /*01d0*/  ISETP.NE.AND P0, PT, R4, 0x1, PT ;  /* 0x000000010400780c */ /* 0x004fc80003f05270 */
[----:B------:R-:W-:-:S09]  /*01e0*/  SEL R11, RZ, 0x1, P0 ;  /* 0x00000001ff0b7807 */ /* 0x000fd20000000000 */
.L_x_530:
[----:B------:R-:W-:Y:S05]  /*01f0*/  BSYNC.RECONVERGENT B0 ;  /* 0x0000000000007941 */ /* 0x000fea0003800200 */
.L_x_529:
[----:B------:R-:W-:Y:S01]  /*0200*/  STG.E desc[UR4][R6.64], R11 ;  /* 0x0000000b06007986 */ /* 0x000fe2000c101904 */
[----:B------:R-:W-:Y:S05]  /*0210*/  EXIT ;  /* 0x000000000000794d */ /* 0x000fea0003800000 */
.L_x_528:
[----:B------:R-:W0:Y:S08]  /*0220*/  LDC.64 R2, c[0x0][0x388] ;  /* 0x0000e200ff027b82 */ /* 0x000e300000000a00 */
[----:B------:R-:W1:Y:S01]  /*0230*/  LDC.64 R4, c[0x0][0x380] ;  /* 0x0000e000ff047b82 */ /* 0x000e620000000a00 */
[----:B0----5:R-:W-:-:S06]  /*0240*/  IMAD.WIDE R2, R7, 0x4, R2 ;  /* 0x0000000407027825 */ /* 0x021fcc00078e0202 */
[----:B------:R-:W2:Y:S01]  /*0250*/  LDG.E R2, desc[UR4][R2.64] ;  /* 0x0000000402027981 */ /* 0x000ea2000c1e1900 */
[----:B-1----:R-:W-:Y:S01]  /*0260*/  IMAD.WIDE R4, R9, 0x4, R4 ;  /* 0x0000000409047825 */ /* 0x002fe200078e0204 */
[----:B--2---:R-:W-:-:S04]  /*0270*/  ISETP.NE.AND P0, PT, R2, 0x1, PT ;  /* 0x000000010200780c */ /* 0x004fc80003f05270 */
[----:B------:R-:W-:-:S05]  /*0280*/  SEL R7, RZ, 0x1, P0 ;  /* 0x00000001ff077807 */ /* 0x000fca0000000000 */
[----:B------:R-:W-:Y:S01]  /*0290*/  STG.E desc[UR4][R4.64], R7 ;  /* 0x0000000704007986 */ /* 0x000fe2000c101904 */
[----:B------:R-:W-:Y:S05]  /*02a0*/  EXIT ;  /* 0x000000000000794d */ /* 0x000fea0003800000 */
.L_x_531:
        /* <DEDUP_REMOVED lines=13> */
.L_x_545:


//--------------------- .nv.shared._ZN3cub18CUB_300001_SM_10006detail6reduce28DeviceReduceSingleTileKernelINS2_10policy_hubIiyN4cuda3std3__44plusIiEEE10Policy1000EPiSC_iS9_iiNS7_10__identityEEEvT0_T1_T2_T3_T4_T6_ --------------------------
	.section	.nv.shared._ZN3cub18CUB_300001_SM_10006detail6reduce28DeviceReduceSingleTileKernelINS2_10policy_hubIiyN4cuda3std3__44plusIiEEE10Policy1000EPiSC_iS9_iiNS7_10__identityEEEvT0_T1_T2_T3_T4_T6_,"aw",@nobits
	.sectionflags	@""
	.align	4
.nv.shared._ZN3cub18CUB_300001_SM_10006detail6reduce28DeviceReduceSingleTileKernelINS2_10policy_hubIiyN4cuda3std3__44plusIiEEE10Policy1000EPiSC_iS9_iiNS7_10__identityEEEvT0_T1_T2_T3_T4_T6_:
	.zero		1068


//--------------------- .nv.shared.reserved.0     --------------------------
	.section	.nv.shared.reserved.0,"aw",@nobits
	.weak		__nv_reservedSMEM_offset_0_alias
	.size		__nv_reservedSMEM_offset_0_alias, 0, 64
	.other		__nv_reservedSMEM_offset_0_alias,@"STO_CUDA_RESERVED_SHARED STV_DEFAULT"
__nv_reservedSMEM_offset_0_alias:
	.zero		0
	.zero		64


//--------------------- .nv.global                --------------------------
	.section	.nv.global,"aw",@nobits
.nv.global:
	.type		_ZN34_INTERNAL_030a8ceb_4_k_cu_5db151e56thrust24THRUST_300001_SM_1000_NS12placeholders2_8E,@object
	.size		_ZN34_INTERNAL_030a8ceb_4_k_cu_5db151e56thrust24THRUST_300001_SM_1000_NS12placeholders2_8E,(_ZN34_INTERNAL_030a8ceb_4_k_cu_5db151e54cuda3std3__436_GLOBAL__N__030a8ceb_4_k_cu_5db151e56ignoreE - _ZN34_INTERNAL_030a8ceb_4_k_cu_5db151e56thrust24THRUST_300001_SM_1000_NS12placeholders2_8E)
_ZN34_INTERNAL_030a8ceb_4_k_cu_5db151e56thrust24THRUST_300001_SM_1000_NS12placeholders2_8E:
	.zero		1
	.type		_ZN34_INTERNAL_030a8ceb_4_k_cu_5db151e54cuda3std3__436_GLOBAL__N__030a8ceb_4_k_cu_5db151e56ignoreE,@object
	.size		_ZN34_INTERNAL_030a8ceb_4_k_cu_5db151e54cuda3std3__436_GLOBAL__N__030a8ceb_4_k_cu_5db151e56ignoreE,(_ZN34_INTERNAL_030a8ceb_4_k_cu_5db151e54cuda3std6ranges3__45__cpo4dataE - _ZN34_INTERNAL_030a8ceb_4_k_cu_5db151e54cuda3std3__436_GLOBAL__N__030a8ceb_4_k_cu_5db151e56ignoreE)
_ZN34_INTERNAL_030a8ceb_4_k_cu_5db151e54cuda3std3__436_GLOBAL__N__030a8ceb_4_k_cu_5db151e56ignoreE:
	.zero		1
	.type		_ZN34_INTERNAL_030a8ceb_4_k_cu_5db151e54cuda3std6ranges3__45__cpo4dataE,@object
	.size		_ZN34_INTERNAL_030a8ceb_4_k_cu_5db151e54cuda3std6ranges3__45__cpo4dataE,(_ZN34_INTERNAL_030a8ceb_4_k_cu_5db151e56thrust24THRUST_300001_SM_1000_NS6system3cpp3parE - _ZN34_INTERNAL_030a8ceb_4_k_cu_5db151e54cuda3std6ranges3__45__cpo4dataE)
_ZN34_INTERNAL_030a8ceb_4_k_cu_5db151e54cuda3std6ranges3__45__cpo4dataE:
	.zero		1
	.type		_ZN34_INTERNAL_030a8ceb_4_k_cu_5db151e56thrust24THRUST_300001_SM_1000_NS6system3cpp3parE,@object
	.size		_ZN34_INTERNAL_030a8ceb_4_k_cu_5db151e56thrust24THRUST_300001_SM_1000_NS6system3cpp3parE,(_ZN34_INTERNAL_030a8ceb_4_k_cu_5db151e54cuda3std3__45__cpo5beginE - _ZN34_INTERNAL_030a8ceb_4_k_cu_5db151e56thrust24THRUST_300001_SM_1000_NS6system3cpp3parE)
_ZN34_INTERNAL_030a8ceb_4_k_cu_5db151e56thrust24THRUST_300001_SM_1000_NS6system3cpp3parE:
	.zero		1
	.type		_ZN34_INTERNAL_030a8ceb_4_k_cu_5db151e54cuda3std3__45__cpo5beginE,@object
	.size		_ZN34_INTERNAL_030a8ceb_4_k_cu_5db151e54cuda3std3__45__cpo5beginE,(_ZN34_INTERNAL_030a8ceb_4_k_cu_5db151e54cuda3std6ranges3__45__cpo5beginE - _ZN34_INTERNAL_030a8ceb_4_k_cu_5db151e54cuda3std3__45__cpo5beginE)
_ZN34_INTERNAL_030a8ceb_4_k_cu_5db151e54cuda3std3__45__cpo5beginE:
	.zero		1
	.type		_ZN34_INTERNAL_030a8ceb_4_k_cu_5db151e54cuda3std6ranges3__45__cpo5beginE,@object
	.size		_ZN34_INTERNAL_030a8ceb_4_k_cu_5db151e54cuda3std6ranges3__45__cpo5beginE,(_ZN34_INTERNAL_030a8ceb_4_k_cu_5db151e56thrust24THRUST_300001_SM_1000_NS6deviceE - _ZN34_INTERNAL_030a8ceb_4_k_cu_5db151e54cuda3std6ranges3__45__cpo5beginE)
_ZN34_INTERNAL_030a8ceb_4_k_cu_5db151e54cuda3std6ranges3__45__cpo5beginE:
	.zero		1
	.type		_ZN34_INTERNAL_030a8ceb_4_k_cu_5db151e56thrust24THRUST_300001_SM_1000_NS6deviceE,@object
	.size		_ZN34_INTERNAL_030a8ceb_4_k_cu_5db151e56thrust24THRUST_300001_SM_1000_NS6deviceE,(_ZN34_INTERNAL_030a8ceb_4_k_cu_5db151e54cuda3std3__47nulloptE - _ZN34_INTERNAL_030a8ceb_4_k_cu_5db151e56thrust24THRUST_300001_SM_1000_NS6deviceE)
_ZN34_INTERNAL_030a8ceb_4_k_cu_5db151e56thrust24THRUST_300001_SM_1000_NS6deviceE:
	.zero		1
	.type		_ZN34_INTERNAL_030a8ceb_4_k_cu_5db151e54cuda3std3__47nulloptE,@object
	.size		_ZN34_INTERNAL_030a8ceb_4_k_cu_5db151e54cuda3std3__47nulloptE,(_ZN34_INTERNAL_030a8ceb_4_k_cu_5db151e54cuda3std6ranges3__45__cpo8distanceE - _ZN34_INTERNAL_030a8ceb_4_k_cu_5db151e54cuda3std3__47nulloptE)
_ZN34_INTERNAL_030a8ceb_4_k_cu_5db151e54cuda3std3__47nulloptE:
	.zero		1
	.type		_ZN34_INTERNAL_030a8ceb_4_k_cu_5db151e54cuda3std6ranges3__45__cpo8distanceE,@object
	.size		_ZN34_INTERNAL_030a8ceb_4_k_cu_5db151e54cuda3std6ranges3__45__cpo8distanceE,(_ZN34_INTERNAL_030a8ceb_4_k_cu_5db151e56thrust24THRUST_300001_SM_1000_NS12placeholders2_4E - _ZN34_INTERNAL_030a8ceb_4_k_cu_5db151e54cuda3std6ranges3__45__cpo8distanceE)
_ZN34_INTERNAL_030a8ceb_4_k_cu_5db151e54cuda3std6ranges3__45__cpo8distanceE:
	.zero		1
	.type		_ZN34_INTERNAL_030a8ceb_4_k_cu_5db151e56thrust24THRUST_300001_SM_1000_NS12placeholders2_4E,@object
	.size		_ZN34_INTERNAL_030a8ceb_4_k_cu_5db151e56thrust24THRUST_300001_SM_1000_NS12placeholders2_4E,(_ZN34_INTERNAL_030a8ceb_4_k_cu_5db151e54cuda3std3__45__cpo6rbeginE - _ZN34_INTERNAL_030a8ceb_4_k_cu_5db151e56thrust24THRUST_300001_SM_1000_NS12placeholders2_4E)
_ZN34_INTERNAL_030a8ceb_4_k_cu_5db151e56thrust24THRUST_300001_SM_1000_NS12placeholders2_4E:
	.zero		1
	.type		_ZN34_INTERNAL_030a8ceb_4_k_cu_5db151e54cuda3std3__45__cpo6rbeginE,@object
	.size		_ZN34_INTERNAL_030a8ceb_4_k_cu_5db151e54cuda3std3__45__cpo6rbeginE,(_ZN34_INTERNAL_030a8ceb_4_k_cu_5db151e54cuda3std6ranges3__45__cpo7advanceE - _ZN34_INTERNAL_030a8ceb_4_k_cu_5db151e54cuda3std3__45__cpo6rbeginE)
_ZN34_INTERNAL_030a8ceb_4_k_cu_5db151e54cuda3std3__45__cpo6rbeginE:
	.zero		1
	.type		_ZN34_INTERNAL_030a8ceb_4_k_cu_5db151e54cuda3std6ranges3__45__cpo7advanceE,@object
	.size		_ZN34_INTERNAL_030a8ceb_4_k_cu_5db151e54cuda3std6ranges3__45__cpo7advanceE,(_ZN34_INTERNAL_030a8ceb_4_k_cu_5db151e56thrust24THRUST_300001_SM_1000_NS12placeholders3_10E - _ZN34_INTERNAL_030a8ceb_4_k_cu_5db151e54cuda3std6ranges3__45__cpo7advanceE)
_ZN34_INTERNAL_030a8ceb_4_k_cu_5db151e54cuda3std6ranges3__45__cpo7advanceE:
	.zero		1
	.type		_ZN34_INTERNAL_030a8ceb_4_k_cu_5db151e56thrust24THRUST_300001_SM_1000_NS12placeholders3_10E,@object
	.size		_ZN34_INTERNAL_030a8ceb_4_k_cu_5db151e56thrust24THRUST_300001_SM_1000_NS12placeholders3_10E,(_ZN34_INTERNAL_030a8ceb_4_k_cu_5db151e54cuda3std3__48in_placeE - _ZN34_INTERNAL_030a8ceb_4_k_cu_5db151e56thrust24THRUST_300001_SM_1000_NS12placeholders3_10E)
_ZN34_INTERNAL_030a8ceb_4_k_cu_5db151e56thrust24THRUST_300001_SM_1000_NS12placeholders3_10E:
	.zero		1
	.type		_ZN34_INTERNAL_030a8ceb_4_k_cu_5db151e54cuda3std3__48in_placeE,@object
	.size		_ZN34_INTERNAL_030a8ceb_4_k_cu_5db151e54cuda3std3__48in_placeE,(_ZN34_INTERNAL_030a8ceb_4_k_cu_5db151e54cuda3std6ranges3__45__cpo4sizeE - _ZN34_INTERNAL_030a8ceb_4_k_cu_5db151e54cuda3std3__48in_placeE)
_ZN34_INTERNAL_030a8ceb_4_k_cu_5db151e54cuda3std3__48in_placeE:
	.zero		1
	.type		_ZN34_INTERNAL_030a8ceb_4_k_cu_5db151e54cuda3std6ranges3__45__cpo4sizeE,@object
	.size		_ZN34_INTERNAL_030a8ceb_4_k_cu_5db151e54cuda3std6ranges3__45__cpo4sizeE,(_ZN34_INTERNAL_030a8ceb_4_k_cu_5db151e56thrust24THRUST_300001_SM_1000_NS12placeholders2_2E - _ZN34_INTERNAL_030a8ceb_4_k_cu_5db151e54cuda3std6ranges3__45__cpo4sizeE)
_ZN34_INTERNAL_030a8ceb_4_k_cu_5db151e54cuda3std6ranges3__45__cpo4sizeE:
	.zero		1
	.type		_ZN34_INTERNAL_030a8ceb_4_k_cu_5db151e56thrust24THRUST_300001_SM_1000_NS12placeholders2_2E,@object
	.size		_ZN34_INTERNAL_030a8ceb_4_k_cu_5db151e56thrust24THRUST_300001_SM_1000_NS12placeholders2_2E,(_ZN34_INTERNAL_030a8ceb_4_k_cu_5db151e54cuda3std3__45__cpo6cbeginE - _ZN34_INTERNAL_030a8ceb_4_k_cu_5db151e56thrust24THRUST_300001_SM_1000_NS12placeholders2_2E)
_ZN34_INTERNAL_030a8ceb_4_k_cu_5db151e56thrust24THRUST_300001_SM_1000_NS12placeholders2_2E:
	.zero		1
	.type		_ZN34_INTERNAL_030a8ceb_4_k_cu_5db151e54cuda3std3__45__cpo6cbeginE,@object
	.size		_ZN34_INTERNAL_030a8ceb_4_k_cu_5db151e54cuda3std3__45__cpo6cbeginE,(_ZN34_INTERNAL_030a8ceb_4_k_cu_5db151e54cuda3std6ranges3__45__cpo6cbeginE - _ZN34_INTERNAL_030a8ceb_4_k_cu_5db151e54cuda3std3__45__cpo6cbeginE)
_ZN34_INTERNAL_030a8ceb_4_k_cu_5db151e54cuda3std3__45__cpo6cbeginE:
	.zero		1
	.type		_ZN34_INTERNAL_030a8ceb_4_k_cu_5db151e54cuda3std6ranges3__45__cpo6cbeginE,@object
	.size		_ZN34_INTERNAL_030a8ceb_4_k_cu_5db151e54cuda3std6ranges3__45__cpo6cbeginE,(_ZN34_INTERNAL_030a8ceb_4_k_cu_5db151e56thrust24THRUST_300001_SM_1000_NS12placeholders2_6E - _ZN34_INTERNAL_030a8ceb_4_k_cu_5db151e54cuda3std6ranges3__45__cpo6cbeginE)
_ZN34_INTERNAL_030a8ceb_4_k_cu_5db151e54cuda3std6ranges3__45__cpo6cbeginE:
	.zero		1
	.type		_ZN34_INTERNAL_030a8ceb_4_k_cu_5db151e56thrust24THRUST_300001_SM_1000_NS12placeholders2_6E,@object
	.size		_ZN34_INTERNAL_030a8ceb_4_k_cu_5db151e56thrust24THRUST_300001_SM_1000_NS12placeholders2_6E,(_ZN34_INTERNAL_030a8ceb_4_k_cu_5db151e54cuda3std3__45__cpo7crbeginE - _ZN34_INTERNAL_030a8ceb_4_k_cu_5db151e56thrust24THRUST_300001_SM_1000_NS12placeholders2_6E)
_ZN34_INTERNAL_030a8ceb_4_k_cu_5db151e56thrust24THRUST_300001_SM_1000_NS12placeholders2_6E:
	.zero		1
	.type		_ZN34_INTERNAL_030a8ceb_4_k_cu_5db151e54cuda3std3__45__cpo7crbeginE,@object
	.size		_ZN34_INTERNAL_030a8ceb_4_k_cu_5db151e54cuda3std3__45__cpo7crbeginE,(_ZN34_INTERNAL_030a8ceb_4_k_cu_5db151e54cuda3std6ranges3__45__cpo4nextE - _ZN34_INTERNAL_030a8ceb_4_k_cu_5db151e54cuda3std3__45__cpo7crbeginE)
_ZN34_INTERNAL_030a8ceb_4_k_cu_5db151e54cuda3std3__45__cpo7crbeginE:
	.zero		1
	.type		_ZN34_INTERNAL_030a8ceb_4_k_cu_5db151e54cuda3std6ranges3__45__cpo4nextE,@object
	.size		_ZN34_INTERNAL_030a8ceb_4_k_cu_5db151e54cuda3std6ranges3__45__cpo4nextE,(_ZN34_INTERNAL_030a8ceb_4_k_cu_5db151e54cuda3std6ranges3__45__cpo4swapE - _ZN34_INTERNAL_030a8ceb_4_k_cu_5db151e54cuda3std6ranges3__45__cpo4nextE)
_ZN34_INTERNAL_030a8ceb_4_k_cu_5db151e54cuda3std6ranges3__45__cpo4nextE:
	.zero		1
	.type		_ZN34_INTERNAL_030a8ceb_4_k_cu_5db151e54cuda3std6ranges3__45__cpo4swapE,@object
	.size		_ZN34_INTERNAL_030a8ceb_4_k_cu_5db151e54cuda3std6ranges3__45__cpo4swapE,(_ZN34_INTERNAL_030a8ceb_4_k_cu_5db151e56thrust24THRUST_300001_SM_1000_NS8cuda_cub10par_nosyncE - _ZN34_INTERNAL_030a8ceb_4_k_cu_5db151e54cuda3std6ranges3__45__cpo4swapE)
_ZN34_INTERNAL_030a8ceb_4_k_cu_5db151e54cuda3std6ranges3__45__cpo4swapE:
	.zero		1
	.type		_ZN34_INTERNAL_030a8ceb_4_k_cu_5db151e56thrust24THRUST_300001_SM_1000_NS8cuda_cub10par_nosyncE,@object
	.size		_ZN34_INTERNAL_030a8ceb_4_k_cu_5db151e56thrust24THRUST_300001_SM_1000_NS8cuda_cub10par_nosyncE,(_ZN34_INTERNAL_030a8ceb_4_k_cu_5db151e56thrust24THRUST_300001_SM_1000_NS3seqE - _ZN34_INTERNAL_030a8ceb_4_k_cu_5db151e56thrust24THRUST_300001_SM_1000_NS8cuda_cub10par_nosyncE)
_ZN34_INTERNAL_030a8ceb_4_k_cu_5db151e56thrust24THRUST_300001_SM_1000_NS8cuda_cub10par_nosyncE:
	.zero		1
	.type		_ZN34_INTERNAL_030a8ceb_4_k_cu_5db151e56thrust24THRUST_300001_SM_1000_NS3seqE,@object
	.size		_ZN34_INTERNAL_030a8ceb_4_k_cu_5db151e56thrust24THRUST_300001_SM_1000_NS3seqE,(_ZN34_INTERNAL_030a8ceb_4_k_cu_5db151e54cuda3std3__420unreachable_sentinelE - _ZN34_INTERNAL_030a8ceb_4_k_cu_5db151e56thrust24THRUST_300001_SM_1000_NS3seqE)
_ZN34_INTERNAL_030a8ceb_4_k_cu_5db151e56thrust24THRUST_300001_SM_1000_NS3seqE:
	.zero		1
	.type		_ZN34_INTERNAL_030a8ceb_4_k_cu_5db151e54cuda3std3__420unreachable_sentinelE,@object
	.size		_ZN34_INTERNAL_030a8ceb_4_k_cu_5db151e54cuda3std3__420unreachable_sentinelE,(_ZN34_INTERNAL_030a8ceb_4_k_cu_5db151e54cuda3std6ranges3__45__cpo5ssizeE - _ZN34_INTERNAL_030a8ceb_4_k_cu_5db151e54cuda3std3__420unreachable_sentinelE)
_ZN34_INTERNAL_030a8ceb_4_k_cu_5db151e54cuda3std3__420unreachable_sentinelE:
	.zero		1
	.type		_ZN34_INTERNAL_030a8ceb_4_k_cu_5db151e54cuda3std6ranges3__45__cpo5ssizeE,@object
	.size		_ZN34_INTERNAL_030a8ceb_4_k_cu_5db151e54cuda3std6ranges3__45__cpo5ssizeE,(_ZN34_INTERNAL_030a8ceb_4_k_cu_5db151e56thrust24THRUST_300001_SM_1000_NS12placeholders2_3E - _ZN34_INTERNAL_030a8ceb_4_k_cu_5db151e54cuda3std6ranges3__45__cpo5ssizeE)
_ZN34_INTERNAL_030a8ceb_4_k_cu_5db151e54cuda3std6ranges3__45__cpo5ssizeE:
	.zero		1
	.type		_ZN34_INTERNAL_030a8ceb_4_k_cu_5db151e56thrust24THRUST_300001_SM_1000_NS12placeholders2_3E,@object
	.size		_ZN34_INTERNAL_030a8ceb_4_k_cu_5db151e56thrust24THRUST_300001_SM_1000_NS12placeholders2_3E,(_ZN34_INTERNAL_030a8ceb_4_k_cu_5db151e54cuda3std3__45__cpo4cendE - _ZN34_INTERNAL_030a8ceb_4_k_cu_5db151e56thrust24THRUST_300001_SM_1000_NS12placeholders2_3E)
_ZN34_INTERNAL_030a8ceb_4_k_cu_5db151e56thrust24THRUST_300001_SM_1000_NS12placeholders2_3E:
	.zero		1
	.type		_ZN34_INTERNAL_030a8ceb_4_k_cu_5db151e54cuda3std3__45__cpo4cendE,@object
	.size		_ZN34_INTERNAL_030a8ceb_4_k_cu_5db151e54cuda3std3__45__cpo4cendE,(_ZN34_INTERNAL_030a8ceb_4_k_cu_5db151e54cuda3std6ranges3__45__cpo4cendE - _ZN34_INTERNAL_030a8ceb_4_k_cu_5db151e54cuda3std3__45__cpo4cendE)
_ZN34_INTERNAL_030a8ceb_4_k_cu_5db151e54cuda3std3__45__cpo4cendE:
	.zero		1
	.type		_ZN34_INTERNAL_030a8ceb_4_k_cu_5db151e54cuda3std6ranges3__45__cpo4cendE,@object
	.size		_ZN34_INTERNAL_030a8ceb_4_k_cu_5db151e54cuda3std6ranges3__45__cpo4cendE,(_ZN34_INTERNAL_030a8ceb_4_k_cu_5db151e56thrust24THRUST_300001_SM_1000_NS12placeholders2_7E - _ZN34_INTERNAL_030a8ceb_4_k_cu_5db151e54cuda3std6ranges3__45__cpo4cendE)
_ZN34_INTERNAL_030a8ceb_4_k_cu_5db151e54cuda3std6ranges3__45__cpo4cendE:
	.zero		1
	.type		_ZN34_INTERNAL_030a8ceb_4_k_cu_5db151e56thrust24THRUST_300001_SM_1000_NS12placeholders2_7E,@object
	.size		_ZN34_INTERNAL_030a8ceb_4_k_cu_5db151e56thrust24THRUST_300001_SM_1000_NS12placeholders2_7E,(_ZN34_INTERNAL_030a8ceb_4_k_cu_5db151e54cuda3std3__45__cpo5crendE - _ZN34_INTERNAL_030a8ceb_4_k_cu_5db151e56thrust24THRUST_300001_SM_1000_NS12placeholders2_7E)
_ZN34_INTERNAL_030a8ceb_4_k_cu_5db151e56thrust24THRUST_300001_SM_1000_NS12placeholders2_7E:
	.zero		1
	.type		_ZN34_INTERNAL_030a8ceb_4_k_cu_5db151e54cuda3std3__45__cpo5crendE,@object
	.size		_ZN34_INTERNAL_030a8ceb_4_k_cu_5db151e54cuda3std3__45__cpo5crendE,(_ZN34_INTERNAL_030a8ceb_4_k_cu_5db151e54cuda3std6ranges3__45__cpo4prevE - _ZN34_INTERNAL_030a8ceb_4_k_cu_5db151e54cuda3std3__45__cpo5crendE)
_ZN34_INTERNAL_030a8ceb_4_k_cu_5db151e54cuda3std3__45__cpo5crendE:
	.zero		1
	.type		_ZN34_INTERNAL_030a8ceb_4_k_cu_5db151e54cuda3std6ranges3__45__cpo4prevE,@object
	.size		_ZN34_INTERNAL_030a8ceb_4_k_cu_5db151e54cuda3std6ranges3__45__cpo4prevE,(_ZN34_INTERNAL_030a8ceb_4_k_cu_5db151e54cuda3std6ranges3__45__cpo9iter_moveE - _ZN34_INTERNAL_030a8ceb_4_k_cu_5db151e54cuda3std6ranges3__45__cpo4prevE)
_ZN34_INTERNAL_030a8ceb_4_k_cu_5db151e54cuda3std6ranges3__45__cpo4prevE:
	.zero		1
	.type		_ZN34_INTERNAL_030a8ceb_4_k_cu_5db151e54cuda3std6ranges3__45__cpo9iter_moveE,@object
	.size		_ZN34_INTERNAL_030a8ceb_4_k_cu_5db151e54cuda3std6ranges3__45__cpo9iter_moveE,(_ZN34_INTERNAL_030a8ceb_4_k_cu_5db151e56thrust24THRUST_300001_SM_1000_NS6system6detail10sequential3seqE - _ZN34_INTERNAL_030a8ceb_4_k_cu_5db151e54cuda3std6ranges3__45__cpo9iter_moveE)
_ZN34_INTERNAL_030a8ceb_4_k_cu_5db151e54cuda3std6ranges3__45__cpo9iter_moveE:
	.zero		1
	.type		_ZN34_INTERNAL_030a8ceb_4_k_cu_5db151e56thrust24THRUST_300001_SM_1000_NS6system6detail10sequential3seqE,@object
	.size		_ZN34_INTERNAL_030a8ceb_4_k_cu_5db151e56thrust24THRUST_300001_SM_1000_NS6system6detail10sequential3seqE,(_ZN34_INTERNAL_030a8ceb_4_k_cu_5db151e56thrust24THRUST_300001_SM_1000_NS12placeholders2_9E - _ZN34_INTERNAL_030a8ceb_4_k_cu_5db151e56thrust24THRUST_300001_SM_1000_NS6system6detail10sequential3seqE)
_ZN34_INTERNAL_030a8ceb_4_k_cu_5db151e56thrust24THRUST_300001_SM_1000_NS6system6detail10sequential3seqE:
	.zero		1
	.type		_ZN34_INTERNAL_030a8ceb_4_k_cu_5db151e56thrust24THRUST_300001_SM_1000_NS12placeholders2_9E,@object
	.size		_ZN34_INTERNAL_030a8ceb_4_k_cu_5db151e56thrust24THRUST_300001_SM_1000_NS12placeholders2_9E,(_ZN34_INTERNAL_030a8ceb_4_k_cu_5db151e54cuda3std3__419piecewise_constructE - _ZN34_INTERNAL_030a8ceb_4_k_cu_5db151e56thrust24THRUST_300001_SM_1000_NS12placeholders2_9E)
_ZN34_INTERNAL_030a8ceb_4_k_cu_5db151e56thrust24THRUST_300001_SM_1000_NS12placeholders2_9E:
	.zero		1
	.type		_ZN34_INTERNAL_030a8ceb_4_k_cu_5db151e54cuda3std3__419piecewise_constructE,@object
	.size		_ZN34_INTERNAL_030a8ceb_4_k_cu_5db151e54cuda3std3__419piecewise_constructE,(_ZN34_INTERNAL_030a8ceb_4_k_cu_5db151e54cuda3std6ranges3__45__cpo5cdataE - _ZN34_INTERNAL_030a8ceb_4_k_cu_5db151e54cuda3std3__419piecewise_constructE)
_ZN34_INTERNAL_030a8ceb_4_k_cu_5db151e54cuda3std3__419piecewise_constructE:
	.zero		1
	.type		_ZN34_INTERNAL_030a8ceb_4_k_cu_5db151e54cuda3std6ranges3__45__cpo5cdataE,@object
	.size		_ZN34_INTERNAL_030a8ceb_4_k_cu_5db151e54cuda3std6ranges3__45__cpo5cdataE,(_ZN34_INTERNAL_030a8ceb_4_k_cu_5db151e56thrust24THRUST_300001_SM_1000_NS12placeholders2_1E - _ZN34_INTERNAL_030a8ceb_4_k_cu_5db151e54cuda3std6ranges3__45__cpo5cdataE)
_ZN34_INTERNAL_030a8ceb_4_k_cu_5db151e54cuda3std6ranges3__45__cpo5cdataE:
	.zero		1
	.type		_ZN34_INTERNAL_030a8ceb_4_k_cu_5db151e56thrust24THRUST_300001_SM_1000_NS12placeholders2_1E,@object
	.size		_ZN34_INTERNAL_030a8ceb_4_k_cu_5db151e56thrust24THRUST_300001_SM_1000_NS12placeholders2_1E,(_ZN34_INTERNAL_030a8ceb_4_k_cu_5db151e54cuda3std3__45__cpo3endE - _ZN34_INTERNAL_030a8ceb_4_k_cu_5db151e56thrust24THRUST_300001_SM_1000_NS12placeholders2_1E)
_ZN34_INTERNAL_030a8ceb_4_k_cu_5db151e56thrust24THRUST_300001_SM_1000_NS12placeholders2_1E:
	.zero		1
	.type		_ZN34_INTERNAL_030a8ceb_4_k_cu_5db151e54cuda3std3__45__cpo3endE,@object
	.size		_ZN34_INTERNAL_030a8ceb_4_k_cu_5db151e54cuda3std3__45__cpo3endE,(_ZN34_INTERNAL_030a8ceb_4_k_cu_5db151e54cuda3std6ranges3__45__cpo3endE - _ZN34_INTERNAL_030a8ceb_4_k_cu_5db151e54cuda3std3__45__cpo3endE)
_ZN34_INTERNAL_030a8ceb_4_k_cu_5db151e54cuda3std3__45__cpo3endE:
	.zero		1
	.type		_ZN34_INTERNAL_030a8ceb_4_k_cu_5db151e54cuda3std6ranges3__45__cpo3endE,@object
	.size		_ZN34_INTERNAL_030a8ceb_4_k_cu_5db151e54cuda3std6ranges3__45__cpo3endE,(_ZN34_INTERNAL_030a8ceb_4_k_cu_5db151e56thrust24THRUST_300001_SM_1000_NS12placeholders2_5E - _ZN34_INTERNAL_030a8ceb_4_k_cu_5db151e54cuda3std6ranges3__45__cpo3endE)
_ZN34_INTERNAL_030a8ceb_4_k_cu_5db151e54cuda3std6ranges3__45__cpo3endE:
	.zero		1
	.type		_ZN34_INTERNAL_030a8ceb_4_k_cu_5db151e56thrust24THRUST_300001_SM_1000_NS12placeholders2_5E,@object
	.size		_ZN34_INTERNAL_030a8ceb_4_k_cu_5db151e56thrust24THRUST_300001_SM_1000_NS12placeholders2_5E,(_ZN34_INTERNAL_030a8ceb_4_k_cu_5db151e54cuda3std3__45__cpo4rendE - _ZN34_INTERNAL_030a8ceb_4_k_cu_5db151e56thrust24THRUST_300001_SM_1000_NS12placeholders2_5E)
_ZN34_INTERNAL_030a8ceb_4_k_cu_5db151e56thrust24THRUST_300001_SM_1000_NS12placeholders2_5E:
	.zero		1
	.type		_ZN34_INTERNAL_030a8ceb_4_k_cu_5db151e54cuda3std3__45__cpo4rendE,@object
	.size		_ZN34_INTERNAL_030a8ceb_4_k_cu_5db151e54cuda3std3__45__cpo4rendE,(_ZN34_INTERNAL_030a8ceb_4_k_cu_5db151e54cuda3std6ranges3__45__cpo9iter_swapE - _ZN34_INTERNAL_030a8ceb_4_k_cu_5db151e54cuda3std3__45__cpo4rendE)
_ZN34_INTERNAL_030a8ceb_4_k_cu_5db151e54cuda3std3__45__cpo4rendE:
	.zero		1
	.type		_ZN34_INTERNAL_030a8ceb_4_k_cu_5db151e54cuda3std6ranges3__45__cpo9iter_swapE,@object
	.size		_ZN34_INTERNAL_030a8ceb_4_k_cu_5db151e54cuda3std6ranges3__45__cpo9iter_swapE,(_ZN34_INTERNAL_030a8ceb_4_k_cu_5db151e54cuda3std3__48unexpectE - _ZN34_INTERNAL_030a8ceb_4_k_cu_5db151e54cuda3std6ranges3__45__cpo9iter_swapE)
_ZN34_INTERNAL_030a8ceb_4_k_cu_5db151e54cuda3std6ranges3__45__cpo9iter_swapE:
	.zero		1
	.type		_ZN34_INTERNAL_030a8ceb_4_k_cu_5db151e54cuda3std3__48unexpectE,@object
	.size		_ZN34_INTERNAL_030a8ceb_4_k_cu_5db151e54cuda3std3__48unexpectE,(_ZN34_INTERNAL_030a8ceb_4_k_cu_5db151e56thrust24THRUST_300001_SM_1000_NS8cuda_cub3parE - _ZN34_INTERNAL_030a8ceb_4_k_cu_5db151e54cuda3std3__48unexpectE)
_ZN34_INTERNAL_030a8ceb_4_k_cu_5db151e54cuda3std3__48unexpectE:
	.zero		1
	.type		_ZN34_INTERNAL_030a8ceb_4_k_cu_5db151e56thrust24THRUST_300001_SM_1000_NS8cuda_cub3parE,@object
	.size		_ZN34_INTERNAL_030a8ceb_4_k_cu_5db151e56thrust24THRUST_300001_SM_1000_NS8cuda_cub3parE,(.L_29 - _ZN34_INTERNAL_030a8ceb_4_k_cu_5db151e56thrust24THRUST_300001_SM_1000_NS8cuda_cub3parE)
_ZN34_INTERNAL_030a8ceb_4_k_cu_5db151e56thrust24THRUST_300001_SM_1000_NS8cuda_cub3parE:
	.zero		1
.L_29:


//--------------------- .nv.shared._ZN3cub18CUB_300001_SM_10006detail6reduce18DeviceReduceKernelINS2_10policy_hubIiyN4cuda3std3__44plusIiEEE10Policy1000EPiyS9_iNS7_10__identityEEEvT0_PT3_T1_NS0_13GridEvenShareISH_EET2_T4_ --------------------------
	.section	.nv.shared._ZN3cub18CUB_300001_SM_10006detail6reduce18DeviceReduceKernelINS2_10policy_hubIiyN4cuda3std3__44plusIiEEE10Policy1000EPiyS9_iNS7_10__identityEEEvT0_PT3_T1_NS0_13GridEvenShareISH_EET2_T4_,"aw",@nobits
	.sectionflags	@""
	.align	4
.nv.shared._ZN3cub18CUB_300001_SM_10006detail6reduce18DeviceReduceKernelINS2_10policy_hubIiyN4cuda3std3__44plusIiEEE10Policy1000EPiyS9_iNS7_10__identityEEEvT0_PT3_T1_NS0_13GridEvenShareISH_EET2_T4_:
	.zero		1068


//--------------------- .nv.shared._ZN3cub18CUB_300001_SM_10006detail6reduce28DeviceReduceSingleTileKernelINS2_10policy_hubIiyN4cuda3std3__44plusIiEEE10Policy1000EPiSC_yS9_iiNS7_10__identityEEEvT0_T1_T2_T3_T4_T6_ --------------------------
	.section	.nv.shared._ZN3cub18CUB_300001_SM_10006detail6reduce28DeviceReduceSingleTileKernelINS2_10policy_hubIiyN4cuda3std3__44plusIiEEE10Policy1000EPiSC_yS9_iiNS7_10__identityEEEvT0_T1_T2_T3_T4_T6_,"aw",@nobits
	.sectionflags	@""
	.align	4
.nv.shared._ZN3cub18CUB_300001_SM_10006detail6reduce28DeviceReduceSingleTileKernelINS2_10policy_hubIiyN4cuda3std3__44plusIiEEE10Policy1000EPiSC_yS9_iiNS7_10__identityEEEvT0_T1_T2_T3_T4_T6_:
	.zero		1068


//--------------------- .nv.shared._ZN3cub18CUB_300001_SM_10006detail6reduce28DeviceReduceSingleTileKernelINS2_10policy_hubIijN4cuda3std3__44plusIiEEE10Policy1000EPiSC_iS9_iiNS7_10__identityEEEvT0_T1_T2_T3_T4_T6_ --------------------------
	.section	.nv.shared._ZN3cub18CUB_300001_SM_10006detail6reduce28DeviceReduceSingleTileKernelINS2_10policy_hubIijN4cuda3std3__44plusIiEEE10Policy1000EPiSC_iS9_iiNS7_10__identityEEEvT0_T1_T2_T3_T4_T6_,"aw",@nobits
	.sectionflags	@""
	.align	4
.nv.shared._ZN3cub18CUB_300001_SM_10006detail6reduce28DeviceReduceSingleTileKernelINS2_10policy_hubIijN4cuda3std3__44plusIiEEE10Policy1000EPiSC_iS9_iiNS7_10__identityEEEvT0_T1_T2_T3_T4_T6_:
	.zero		1068


//--------------------- .nv.shared._ZN3cub18CUB_300001_SM_10006detail6reduce18DeviceReduceKernelINS2_10policy_hubIijN4cuda3std3__44plusIiEEE10Policy1000EPijS9_iNS7_10__identityEEEvT0_PT3_T1_NS0_13GridEvenShareISH_EET2_T4_ --------------------------
	.section	.nv.shared._ZN3cub18CUB_300001_SM_10006detail6reduce18DeviceReduceKernelINS2_10policy_hubIijN4cuda3std3__44plusIiEEE10Policy1000EPijS9_iNS7_10__identityEEEvT0_PT3_T1_NS0_13GridEvenShareISH_EET2_T4_,"aw",@nobits
	.sectionflags	@""
	.align	4
.nv.shared._ZN3cub18CUB_300001_SM_10006detail6reduce18DeviceReduceKernelINS2_10policy_hubIijN4cuda3std3__44plusIiEEE10Policy1000EPijS9_iNS7_10__identityEEEvT0_PT3_T1_NS0_13GridEvenShareISH_EET2_T4_:
	.zero		1068


//--------------------- .nv.shared._ZN3cub18CUB_300001_SM_10006detail6reduce28DeviceReduceSingleTileKernelINS2_10policy_hubIijN4cuda3std3__44plusIiEEE10Policy1000EPiSC_jS9_iiNS7_10__identityEEEvT0_T1_T2_T3_T4_T6_ --------------------------
	.section	.nv.shared._ZN3cub18CUB_300001_SM_10006detail6reduce28DeviceReduceSingleTileKernelINS2_10policy_hubIijN4cuda3std3__44plusIiEEE10Policy1000EPiSC_jS9_iiNS7_10__identityEEEvT0_T1_T2_T3_T4_T6_,"aw",@nobits
	.sectionflags	@""
	.align	4
.nv.shared._ZN3cub18CUB_300001_SM_10006detail6reduce28DeviceReduceSingleTileKernelINS2_10policy_hubIijN4cuda3std3__44plusIiEEE10Policy1000EPiSC_jS9_iiNS7_10__identityEEEvT0_T1_T2_T3_T4_T6_:
	.zero		1068


//--------------------- .nv.shared._ZN3cub18CUB_300001_SM_10006detail4scan16DeviceScanKernelINS2_10policy_hubIiiimN4cuda3std3__44plusIvEEE10Policy1000EPiSC_NS0_13ScanTileStateIiLb1EEES9_NS0_8NullTypeEmiLb0ESF_EEvT0_T1_T2_iT3_T4_T5_ --------------------------
	.section	.nv.shared._ZN3cub18CUB_300001_SM_10006detail4scan16DeviceScanKernelINS2_10policy_hubIiiimN4cuda3std3__44plusIvEEE10Policy1000EPiSC_NS0_13ScanTileStateIiLb1EEES9_NS0_8NullTypeEmiLb0ESF_EEvT0_T1_T2_iT3_T4_T5_,"aw",@nobits
	.sectionflags	@""
	.align	16
.nv.shared._ZN3cub18CUB_300001_SM_10006detail4scan16DeviceScanKernelINS2_10policy_hubIiiimN4cuda3std3__44plusIvEEE10Policy1000EPiSC_NS0_13ScanTileStateIiLb1EEES9_NS0_8NullTypeEmiLb0ESF_EEvT0_T1_T2_iT3_T4_T5_:
	.zero		32656


//--------------------- .nv.shared._ZN3cub18CUB_300001_SM_10006detail4scan16DeviceScanKernelINS2_10policy_hubIiiijN4cuda3std3__44plusIvEEE10Policy1000EPiSC_NS0_13ScanTileStateIiLb1EEES9_NS0_8NullTypeEjiLb0ESF_EEvT0_T1_T2_iT3_T4_T5_ --------------------------
	.section	.nv.shared._ZN3cub18CUB_300001_SM_10006detail4scan16DeviceScanKernelINS2_10policy_hubIiiijN4cuda3std3__44plusIvEEE10Policy1000EPiSC_NS0_13ScanTileStateIiLb1EEES9_NS0_8NullTypeEjiLb0ESF_EEvT0_T1_T2_iT3_T4_T5_,"aw",@nobits
	.sectionflags	@""
	.align	16
.nv.shared._ZN3cub18CUB_300001_SM_10006detail4scan16DeviceScanKernelINS2_10policy_hubIiiijN4cuda3std3__44plusIvEEE10Policy1000EPiSC_NS0_13ScanTileStateIiLb1EEES9_NS0_8NullTypeEjiLb0ESF_EEvT0_T1_T2_iT3_T4_T5_:
	.zero		34832


//--------------------- .nv.constant0._ZN3cub18CUB_300001_SM_10006detail6reduce28DeviceReduceSingleTileKernelINS2_10policy_hubIiyN4cuda3std3__44plusIiEEE10Policy1000EPiSC_iS9_iiNS7_10__identityEEEvT0_T1_T2_T3_T4_T6_ --------------------------
	.section	.nv.constant0._ZN3cub18CUB_300001_SM_10006detail6reduce28DeviceReduceSingleTileKernelINS2_10policy_hubIiyN4cuda3std3__44plusIiEEE10Policy1000EPiSC_iS9_iiNS7_10__identityEEEvT0_T1_T2_T3_T4_T6_,"a",@progbits
	.sectionflags	@""
	.align	4
.nv.constant0._ZN3cub18CUB_300001_SM_10006detail6reduce28DeviceReduceSingleTileKernelINS2_10policy_hubIiyN4cuda3std3__44plusIiEEE10Policy1000EPiSC_iS9_iiNS7_10__identityEEEvT0_T1_T2_T3_T4_T6_:
	.zero		925


//--------------------- .nv.constant0._ZN3cub18CUB_300001_SM_10006detail6reduce18DeviceReduceKernelINS2_10policy_hubIiyN4cuda3std3__44plusIiEEE10Policy1000EPiyS9_iNS7_10__identityEEEvT0_PT3_T1_NS0_13GridEvenShareISH_EET2_T4_ --------------------------
	.section	.nv.constant0._ZN3cub18CUB_300001_SM_10006detail6reduce18DeviceReduceKernelINS2_10policy_hubIiyN4cuda3std3__44plusIiEEE10Policy1000EPiyS9_iNS7_10__identityEEEvT0_PT3_T1_NS0_13GridEvenShareISH_EET2_T4_,"a",@progbits
	.sectionflags	@""
	.align	4
.nv.constant0._ZN3cub18CUB_300001_SM_10006detail6reduce18DeviceReduceKernelINS2_10policy_hubIiyN4cuda3std3__44plusIiEEE10Policy1000EPiyS9_iNS7_10__identityEEEvT0_PT3_T1_NS0_13GridEvenShareISH_EET2_T4_:
	.zero		994


//--------------------- .nv.constant0._ZN3cub18CUB_300001_SM_10006detail6reduce28DeviceReduceSingleTileKernelINS2_10policy_hubIiyN4cuda3std3__44plusIiEEE10Policy1000EPiSC_yS9_iiNS7_10__identityEEEvT0_T1_T2_T3_T4_T6_ --------------------------
	.section	.nv.constant0._ZN3cub18CUB_300001_SM_10006detail6reduce28DeviceReduceSingleTileKernelINS2_10policy_hubIiyN4cuda3std3__44plusIiEEE10Policy1000EPiSC_yS9_iiNS7_10__identityEEEvT0_T1_T2_T3_T4_T6_,"a",@progbits
	.sectionflags	@""
	.align	4
.nv.constant0._ZN3cub18CUB_300001_SM_10006detail6reduce28DeviceReduceSingleTileKernelINS2_10policy_hubIiyN4cuda3std3__44plusIiEEE10Policy1000EPiSC_yS9_iiNS7_10__identityEEEvT0_T1_T2_T3_T4_T6_:
	.zero		929


//--------------------- .nv.constant0._ZN3cub18CUB_300001_SM_10006detail6reduce28DeviceReduceSingleTileKernelINS2_10policy_hubIijN4cuda3std3__44plusIiEEE10Policy1000EPiSC_iS9_iiNS7_10__identityEEEvT0_T1_T2_T3_T4_T6_ --------------------------
	.section	.nv.constant0._ZN3cub18CUB_300001_SM_10006detail6reduce28DeviceReduceSingleTileKernelINS2_10policy_hubIijN4cuda3std3__44plusIiEEE10Policy1000EPiSC_iS9_iiNS7_10__identityEEEvT0_T1_T2_T3_T4_T6_,"a",@progbits
	.sectionflags	@""
	.align	4
.nv.constant0._ZN3cub18CUB_300001_SM_10006detail6reduce28DeviceReduceSingleTileKernelINS2_10policy_hubIijN4cuda3std3__44plusIiEEE10Policy1000EPiSC_iS9_iiNS7_10__identityEEEvT0_T1_T2_T3_T4_T6_:
	.zero		925


//--------------------- .nv.constant0._ZN3cub18CUB_300001_SM_10006detail6reduce18DeviceReduceKernelINS2_10policy_hubIijN4cuda3std3__44plusIiEEE10Policy1000EPijS9_iNS7_10__identityEEEvT0_PT3_T1_NS0_13GridEvenShareISH_EET2_T4_ --------------------------
	.section	.nv.constant0._ZN3cub18CUB_300001_SM_10006detail6reduce18DeviceReduceKernelINS2_10policy_hubIijN4cuda3std3__44plusIiEEE10Policy1000EPijS9_iNS7_10__identityEEEvT0_PT3_T1_NS0_13GridEvenShareISH_EET2_T4_,"a",@progbits
	.sectionflags	@""
	.align	4
.nv.constant0._ZN3cub18CUB_300001_SM_10006detail6reduce18DeviceReduceKernelINS2_10policy_hubIijN4cuda3std3__44plusIiEEE10Policy1000EPijS9_iNS7_10__identityEEEvT0_PT3_T1_NS0_13GridEvenShareISH_EET2_T4_:
	.zero		958


//--------------------- .nv.constant0._ZN3cub18CUB_300001_SM_10006detail6reduce28DeviceReduceSingleTileKernelINS2_10policy_hubIijN4cuda3std3__44plusIiEEE10Policy1000EPiSC_jS9_iiNS7_10__identityEEEvT0_T1_T2_T3_T4_T6_ --------------------------
	.section	.nv.constant0._ZN3cub18CUB_300001_SM_10006detail6reduce28DeviceReduceSingleTileKernelINS2_10policy_hubIijN4cuda3std3__44plusIiEEE10Policy1000EPiSC_jS9_iiNS7_10__identityEEEvT0_T1_T2_T3_T4_T6_,"a",@progbits
	.sectionflags	@""
	.align	4
.nv.constant0._ZN3cub18CUB_300001_SM_10006detail6reduce28DeviceReduceSingleTileKernelINS2_10policy_hubIijN4cuda3std3__44plusIiEEE10Policy1000EPiSC_jS9_iiNS7_10__identityEEEvT0_T1_T2_T3_T4_T6_:
	.zero		925


//--------------------- .nv.constant0._ZN3cub18CUB_300001_SM_10006detail4scan16DeviceScanKernelINS2_10policy_hubIiiimN4cuda3std3__44plusIvEEE10Policy1000EPiSC_NS0_13ScanTileStateIiLb1EEES9_NS0_8NullTypeEmiLb0ESF_EEvT0_T1_T2_iT3_T4_T5_ --------------------------
	.section	.nv.constant0._ZN3cub18CUB_300001_SM_10006detail4scan16DeviceScanKernelINS2_10policy_hubIiiimN4cuda3std3__44plusIvEEE10Policy1000EPiSC_NS0_13ScanTileStateIiLb1EEES9_NS0_8NullTypeEmiLb0ESF_EEvT0_T1_T2_iT3_T4_T5_,"a",@progbits
	.sectionflags	@""
	.align	4
.nv.constant0._ZN3cub18CUB_300001_SM_10006detail4scan16DeviceScanKernelINS2_10policy_hubIiiimN4cuda3std3__44plusIvEEE10Policy1000EPiSC_NS0_13ScanTileStateIiLb1EEES9_NS0_8NullTypeEmiLb0ESF_EEvT0_T1_T2_iT3_T4_T5_:
	.zero		936


//--------------------- .nv.constant0._ZN3cub18CUB_300001_SM_10006detail4scan16DeviceScanKernelINS2_10policy_hubIiiijN4cuda3std3__44plusIvEEE10Policy1000EPiSC_NS0_13ScanTileStateIiLb1EEES9_NS0_8NullTypeEjiLb0ESF_EEvT0_T1_T2_iT3_T4_T5_ --------------------------
	.section	.nv.constant0._ZN3cub18CUB_300001_SM_10006detail4scan16DeviceScanKernelINS2_10policy_hubIiiijN4cuda3std3__44plusIvEEE10Policy1000EPiSC_NS0_13ScanTileStateIiLb1EEES9_NS0_8NullTypeEjiLb0ESF_EEvT0_T1_T2_iT3_T4_T5_,"a",@progbits
	.sectionflags	@""
	.align	4
.nv.constant0._ZN3cub18CUB_300001_SM_10006detail4scan16DeviceScanKernelINS2_10policy_hubIiiijN4cuda3std3__44plusIvEEE10Policy1000EPiSC_NS0_13ScanTileStateIiLb1EEES9_NS0_8NullTypeEjiLb0ESF_EEvT0_T1_T2_iT3_T4_T5_:
	.zero		932


//--------------------- .nv.constant0._ZN3cub18CUB_300001_SM_10006detail4scan20DeviceScanInitKernelINS0_13ScanTileStateIiLb1EEEEEvT_i --------------------------
	.section	.nv.constant0._ZN3cub18CUB_300001_SM_10006detail4scan20DeviceScanInitKernelINS0_13ScanTileStateIiLb1EEEEEvT_i,"a",@progbits
	.sectionflags	@""
	.align	4
.nv.constant0._ZN3cub18CUB_300001_SM_10006detail4scan20DeviceScanInitKernelINS0_13ScanTileStateIiLb1EEEEEvT_i:
	.zero		908


//--------------------- .nv.constant0._ZN3cub18CUB_300001_SM_10006detail11EmptyKernelIvEEvv --------------------------
	.section	.nv.constant0._ZN3cub18CUB_300001_SM_10006detail11EmptyKernelIvEEvv,"a",@progbits
	.sectionflags	@""
	.align	4
.nv.constant0._ZN3cub18CUB_300001_SM_10006detail11EmptyKernelIvEEvv:
	.zero		896


//--------------------- .nv.constant0._Z23update_AMR_face_in_cellPiS_PKiS1_S1_S1_PK4int3PK4int4PK7double3iiiii --------------------------
	.section	.nv.constant0._Z23update_AMR_face_in_cellPiS_PKiS1_S1_S1_PK4int3PK4int4PK7double3iiiii,"a",@progbits
	.sectionflags	@""
	.align	4
.nv.constant0._Z23update_AMR_face_in_cellPiS_PKiS1_S1_S1_PK4int3PK4int4PK7double3iiiii:
	.zero		988


//--------------------- .nv.constant0._Z23update_AMR_face_in_facePiS_PKiS1_S1_S1_PK4int3PK4int4PK7double3iiiii --------------------------
	.section	.nv.constant0._Z23update_AMR_face_in_facePiS_PKiS1_S1_S1_PK4int3PK4int4PK7double3iiiii,"a",@progbits
	.sectionflags	@""
	.align	4
.nv.constant0._Z23update_AMR_face_in_facePiS_PKiS1_S1_S1_PK4int3PK4int4PK7double3iiiii:
	.zero		988


//--------------------- .nv.constant0._Z23update_AMR_point_vertexP4int4P7double3PKS1_PiPKS_ii --------------------------
	.section	.nv.constant0._Z23update_AMR_point_vertexP4int4P7double3PKS1_PiPKS_ii,"a",@progbits
	.sectionflags	@""
	.align	4
.nv.constant0._Z23update_AMR_point_vertexP4int4P7double3PKS1_PiPKS_ii:
	.zero		944


//--------------------- .nv.constant0._Z14check_AMR_facePiPKiS1_S1_ii --------------------------
	.section	.nv.constant0._Z14check_AMR_facePiPKiS1_S1_ii,"a",@progbits
	.sectionflags	@""
	.align	4
.nv.constant0._Z14check_AMR_facePiPKiS1_S1_ii:
	.zero		936


//--------------------- SYMBOLS --------------------------

	.type		.nv.reservedSmem.offset0,@object
	.size		.nv.reservedSmem.offset0,0x4
	.type		.nv.reservedSmem.cap,@object
	.size		.nv.reservedSmem.cap,0x4
